	.target	sm_90a

	.elftype	@"ET_EXEC"


//--------------------- .note.nv.tkinfo           --------------------------
	.section	.note.nv.tkinfo,"",@"SHT_NOTE"
	.sectionflags	@"SHF_NOTE_NV_TKINFO"
	.tkinfo
        /*0018*/ 	.word	0x00000002
        /*0030*/ 	.string	""
        /*0030*/ 	.string	"ptxas"
        /*0030*/ 	.string	"Cuda compilation tools, release 13.0, V13.0.88"
        /*0030*/ 	.string	"Build cuda_13.0.r13.0/compiler.36424714_0"
        /*0030*/ 	.string	"-arch sm_90a -m 64 "



//--------------------- .note.nv.cuinfo           --------------------------
	.section	.note.nv.cuinfo,"",@"SHT_NOTE"
	.sectionflags	@"SHF_NOTE_NV_CUINFO"
        /*0018*/ 	.short	0x0002
        /*001a*/ 	.short	0x005a
        /*001c*/ 	.short	0x0082
	.zero		2


//--------------------- .nv.info                  --------------------------
	.section	.nv.info,"",@"SHT_CUDA_INFO"
	.align	4


	//----- nvinfo : EIATTR_REGCOUNT
	.align		4
        /*0000*/ 	.byte	0x04, 0x2f
        /*0002*/ 	.short	(.L_12 - .L_11)
	.align		4
.L_11:
        /*0004*/ 	.word	index@(_ZN7cutlass13device_kernelIN5flash19enable_sm80_to_sm89INS1_16FlashAttnFwdSm80INS1_25CollectiveMainloopFwdSm80ILi8ELi2ELb0EN4cute5tupleIJNS5_1CILi128EEENS7_ILi64EEENS7_ILi192EEEEEELi192ENS_6half_tEfNS_4arch4Sm80ELb1ELb0ELb0ELb1ELb1ELb1ELb1ELb0EEENS1_21CollectiveEpilogueFwdINS6_IJS8_SA_S9_EEENS6_IJNS7_ILi1EEESI_SI_EEESC_SE_Li256ELb1ELb1ELb0ELb0EEENS1_19SingleTileSchedulerILb1ELb0ELb1ELi128EEEEEEEEEvNT_6ParamsE)
        /*0008*/ 	.word	0x00000004


	//----- nvinfo : EIATTR_FRAME_SIZE
	.align		4
.L_12:
        /*000c*/ 	.byte	0x04, 0x11
        /*000e*/ 	.short	(.L_14 - .L_13)
	.align		4
.L_13:
        /*0010*/ 	.word	index@(_ZN7cutlass13device_kernelIN5flash19enable_sm80_to_sm89INS1_16FlashAttnFwdSm80INS1_25CollectiveMainloopFwdSm80ILi8ELi2ELb0EN4cute5tupleIJNS5_1CILi128EEENS7_ILi64EEENS7_ILi192EEEEEELi192ENS_6half_tEfNS_4arch4Sm80ELb1ELb0ELb0ELb1ELb1ELb1ELb1ELb0EEENS1_21CollectiveEpilogueFwdINS6_IJS8_SA_S9_EEENS6_IJNS7_ILi1EEESI_SI_EEESC_SE_Li256ELb1ELb1ELb0ELb0EEENS1_19SingleTileSchedulerILb1ELb0ELb1ELi128EEEEEEEEEvNT_6ParamsE)
        /*0014*/ 	.word	0x00000000


	//----- nvinfo : EIATTR_REGCOUNT
	.align		4
.L_14:
        /*0018*/ 	.byte	0x04, 0x2f
        /*001a*/ 	.short	(.L_16 - .L_15)
	.align		4
.L_15:
        /*001c*/ 	.word	index@(_ZN7cutlass13device_kernelIN5flash19enable_sm80_to_sm89INS1_16FlashAttnFwdSm80INS1_25CollectiveMainloopFwdSm80ILi8ELi2ELb0EN4cute5tupleIJNS5_1CILi128EEENS7_ILi64EEENS7_ILi192EEEEEELi192ENS_6half_tEfNS_4arch4Sm80ELb1ELb0ELb0ELb1ELb1ELb0ELb1ELb0EEENS1_21CollectiveEpilogueFwdINS6_IJS8_SA_S9_EEENS6_IJNS7_ILi1EEESI_SI_EEESC_SE_Li256ELb1ELb1ELb0ELb0EEENS1_19SingleTileSchedulerILb1ELb0ELb1ELi128EEEEEEEEEvNT_6ParamsE)
        /*0020*/ 	.word	0x00000004


	//----- nvinfo : EIATTR_FRAME_SIZE
	.align		4
.L_16:
        /*0024*/ 	.byte	0x04, 0x11
        /*0026*/ 	.short	(.L_18 - .L_17)
	.align		4
.L_17:
        /*0028*/ 	.word	index@(_ZN7cutlass13device_kernelIN5flash19enable_sm80_to_sm89INS1_16FlashAttnFwdSm80INS1_25CollectiveMainloopFwdSm80ILi8ELi2ELb0EN4cute5tupleIJNS5_1CILi128EEENS7_ILi64EEENS7_ILi192EEEEEELi192ENS_6half_tEfNS_4arch4Sm80ELb1ELb0ELb0ELb1ELb1ELb0ELb1ELb0EEENS1_21CollectiveEpilogueFwdINS6_IJS8_SA_S9_EEENS6_IJNS7_ILi1EEESI_SI_EEESC_SE_Li256ELb1ELb1ELb0ELb0EEENS1_19SingleTileSchedulerILb1ELb0ELb1ELi128EEEEEEEEEvNT_6ParamsE)
        /*002c*/ 	.word	0x00000000


	//----- nvinfo : EIATTR_REGCOUNT
	.align		4
.L_18:
        /*0030*/ 	.byte	0x04, 0x2f
        /*0032*/ 	.short	(.L_20 - .L_19)
	.align		4
.L_19:
        /*0034*/ 	.word	index@(_ZN7cutlass13device_kernelIN5flash19enable_sm80_to_sm89INS1_16FlashAttnFwdSm80INS1_25CollectiveMainloopFwdSm80ILi8ELi2ELb0EN4cute5tupleIJNS5_1CILi128EEENS7_ILi64EEENS7_ILi192EEEEEELi192ENS_6half_tEfNS_4arch4Sm80ELb1ELb0ELb0ELb0ELb1ELb0ELb1ELb0EEENS1_21CollectiveEpilogueFwdINS6_IJS8_SA_S9_EEENS6_IJNS7_ILi1EEESI_SI_EEESC_SE_Li256ELb0ELb1ELb0ELb0EEENS1_30DynamicPersistentTileSchedulerILi256ELi256ELb0ELb1ELb0EEEEEEEEEvNT_6ParamsE)
        /*0038*/ 	.word	0x00000004


	//----- nvinfo : EIATTR_FRAME_SIZE
	.align		4
.L_20:
        /*003c*/ 	.byte	0x04, 0x11
        /*003e*/ 	.short	(.L_22 - .L_21)
	.align		4
.L_21:
        /*0040*/ 	.word	index@(_ZN7cutlass13device_kernelIN5flash19enable_sm80_to_sm89INS1_16FlashAttnFwdSm80INS1_25CollectiveMainloopFwdSm80ILi8ELi2ELb0EN4cute5tupleIJNS5_1CILi128EEENS7_ILi64EEENS7_ILi192EEEEEELi192ENS_6half_tEfNS_4arch4Sm80ELb1ELb0ELb0ELb0ELb1ELb0ELb1ELb0EEENS1_21CollectiveEpilogueFwdINS6_IJS8_SA_S9_EEENS6_IJNS7_ILi1EEESI_SI_EEESC_SE_Li256ELb0ELb1ELb0ELb0EEENS1_30DynamicPersistentTileSchedulerILi256ELi256ELb0ELb1ELb0EEEEEEEEEvNT_6ParamsE)
        /*0044*/ 	.word	0x00000000


	//----- nvinfo : EIATTR_REGCOUNT
	.align		4
.L_22:
        /*0048*/ 	.byte	0x04, 0x2f
        /*004a*/ 	.short	(.L_24 - .L_23)
	.align		4
.L_23:
        /*004c*/ 	.word	index@(_ZN7cutlass13device_kernelIN5flash19enable_sm80_to_sm89INS1_16FlashAttnFwdSm80INS1_25CollectiveMainloopFwdSm80ILi8ELi2ELb0EN4cute5tupleIJNS5_1CILi128EEENS7_ILi64EEENS7_ILi192EEEEEELi192ENS_6half_tEfNS_4arch4Sm80ELb0ELb1ELb0ELb1ELb1ELb1ELb1ELb0EEENS1_21CollectiveEpilogueFwdINS6_IJS8_SA_S9_EEENS6_IJNS7_ILi1EEESI_SI_EEESC_SE_Li256ELb1ELb1ELb0ELb0EEENS1_19SingleTileSchedulerILb1ELb0ELb1ELi128EEEEEEEEEvNT_6ParamsE)
        /*0050*/ 	.word	0x00000004


	//----- nvinfo : EIATTR_FRAME_SIZE
	.align		4
.L_24:
        /*0054*/ 	.byte	0x04, 0x11
        /*0056*/ 	.short	(.L_26 - .L_25)
	.align		4
.L_25:
        /*0058*/ 	.word	index@(_ZN7cutlass13device_kernelIN5flash19enable_sm80_to_sm89INS1_16FlashAttnFwdSm80INS1_25CollectiveMainloopFwdSm80ILi8ELi2ELb0EN4cute5tupleIJNS5_1CILi128EEENS7_ILi64EEENS7_ILi192EEEEEELi192ENS_6half_tEfNS_4arch4Sm80ELb0ELb1ELb0ELb1ELb1ELb1ELb1ELb0EEENS1_21CollectiveEpilogueFwdINS6_IJS8_SA_S9_EEENS6_IJNS7_ILi1EEESI_SI_EEESC_SE_Li256ELb1ELb1ELb0ELb0EEENS1_19SingleTileSchedulerILb1ELb0ELb1ELi128EEEEEEEEEvNT_6ParamsE)
        /*005c*/ 	.word	0x00000000


	//----- nvinfo : EIATTR_REGCOUNT
	.align		4
.L_26:
        /*0060*/ 	.byte	0x04, 0x2f
        /*0062*/ 	.short	(.L_28 - .L_27)
	.align		4
.L_27:
        /*0064*/ 	.word	index@(_ZN7cutlass13device_kernelIN5flash19enable_sm80_to_sm89INS1_16FlashAttnFwdSm80INS1_25CollectiveMainloopFwdSm80ILi8ELi2ELb0EN4cute5tupleIJNS5_1CILi128EEENS7_ILi64EEENS7_ILi192EEEEEELi192ENS_6half_tEfNS_4arch4Sm80ELb0ELb1ELb0ELb1ELb1ELb0ELb1ELb0EEENS1_21CollectiveEpilogueFwdINS6_IJS8_SA_S9_EEENS6_IJNS7_ILi1EEESI_SI_EEESC_SE_Li256ELb1ELb1ELb0ELb0EEENS1_19SingleTileSchedulerILb1ELb0ELb1ELi128EEEEEEEEEvNT_6ParamsE)
        /*0068*/ 	.word	0x00000004


	//----- nvinfo : EIATTR_FRAME_SIZE
	.align		4
.L_28:
        /*006c*/ 	.byte	0x04, 0x11
        /*006e*/ 	.short	(.L_30 - .L_29)
	.align		4
.L_29:
        /*0070*/ 	.word	index@(_ZN7cutlass13device_kernelIN5flash19enable_sm80_to_sm89INS1_16FlashAttnFwdSm80INS1_25CollectiveMainloopFwdSm80ILi8ELi2ELb0EN4cute5tupleIJNS5_1CILi128EEENS7_ILi64EEENS7_ILi192EEEEEELi192ENS_6half_tEfNS_4arch4Sm80ELb0ELb1ELb0ELb1ELb1ELb0ELb1ELb0EEENS1_21CollectiveEpilogueFwdINS6_IJS8_SA_S9_EEENS6_IJNS7_ILi1EEESI_SI_EEESC_SE_Li256ELb1ELb1ELb0ELb0EEENS1_19SingleTileSchedulerILb1ELb0ELb1ELi128EEEEEEEEEvNT_6ParamsE)
        /*0074*/ 	.word	0x00000000


	//----- nvinfo : EIATTR_REGCOUNT
	.align		4
.L_30:
        /*0078*/ 	.byte	0x04, 0x2f
        /*007a*/ 	.short	(.L_32 - .L_31)
	.align		4
.L_31:
        /*007c*/ 	.word	index@(_ZN7cutlass13device_kernelIN5flash19enable_sm80_to_sm89INS1_16FlashAttnFwdSm80INS1_25CollectiveMainloopFwdSm80ILi8ELi2ELb0EN4cute5tupleIJNS5_1CILi128EEENS7_ILi64EEENS7_ILi192EEEEEELi192ENS_6half_tEfNS_4arch4Sm80ELb0ELb1ELb0ELb0ELb1ELb0ELb1ELb0EEENS1_21CollectiveEpilogueFwdINS6_IJS8_SA_S9_EEENS6_IJNS7_ILi1EEESI_SI_EEESC_SE_Li256ELb0ELb1ELb0ELb0EEENS1_19SingleTileSchedulerILb0ELb0ELb1ELi128EEEEEEEEEvNT_6ParamsE)
        /*0080*/ 	.word	0x00000004


	//----- nvinfo : EIATTR_FRAME_SIZE
	.align		4
.L_32:
        /*0084*/ 	.byte	0x04, 0x11
        /*0086*/ 	.short	(.L_34 - .L_33)
	.align		4
.L_33:
        /*0088*/ 	.word	index@(_ZN7cutlass13device_kernelIN5flash19enable_sm80_to_sm89INS1_16FlashAttnFwdSm80INS1_25CollectiveMainloopFwdSm80ILi8ELi2ELb0EN4cute5tupleIJNS5_1CILi128EEENS7_ILi64EEENS7_ILi192EEEEEELi192ENS_6half_tEfNS_4arch4Sm80ELb0ELb1ELb0ELb0ELb1ELb0ELb1ELb0EEENS1_21CollectiveEpilogueFwdINS6_IJS8_SA_S9_EEENS6_IJNS7_ILi1EEESI_SI_EEESC_SE_Li256ELb0ELb1ELb0ELb0EEENS1_19SingleTileSchedulerILb0ELb0ELb1ELi128EEEEEEEEEvNT_6ParamsE)
        /*008c*/ 	.word	0x00000000


	//----- nvinfo : EIATTR_REGCOUNT
	.align		4
.L_34:
        /*0090*/ 	.byte	0x04, 0x2f
        /*0092*/ 	.short	(.L_36 - .L_35)
	.align		4
.L_35:
        /*0094*/ 	.word	index@(_ZN7cutlass13device_kernelIN5flash19enable_sm80_to_sm89INS1_16FlashAttnFwdSm80INS1_25CollectiveMainloopFwdSm80ILi8ELi2ELb0EN4cute5tupleIJNS5_1CILi128EEENS7_ILi64EEENS7_ILi192EEEEEELi192ENS_6half_tEfNS_4arch4Sm80ELb0ELb0ELb0ELb1ELb1ELb1ELb1ELb0EEENS1_21CollectiveEpilogueFwdINS6_IJS8_SA_S9_EEENS6_IJNS7_ILi1EEESI_SI_EEESC_SE_Li256ELb1ELb1ELb0ELb0EEENS1_19SingleTileSchedulerILb1ELb0ELb1ELi128EEEEEEEEEvNT_6ParamsE)
        /*0098*/ 	.word	0x00000004


	//----- nvinfo : EIATTR_FRAME_SIZE
	.align		4
.L_36:
        /*009c*/ 	.byte	0x04, 0x11
        /*009e*/ 	.short	(.L_38 - .L_37)
	.align		4
.L_37:
        /*00a0*/ 	.word	index@(_ZN7cutlass13device_kernelIN5flash19enable_sm80_to_sm89INS1_16FlashAttnFwdSm80INS1_25CollectiveMainloopFwdSm80ILi8ELi2ELb0EN4cute5tupleIJNS5_1CILi128EEENS7_ILi64EEENS7_ILi192EEEEEELi192ENS_6half_tEfNS_4arch4Sm80ELb0ELb0ELb0ELb1ELb1ELb1ELb1ELb0EEENS1_21CollectiveEpilogueFwdINS6_IJS8_SA_S9_EEENS6_IJNS7_ILi1EEESI_SI_EEESC_SE_Li256ELb1ELb1ELb0ELb0EEENS1_19SingleTileSchedulerILb1ELb0ELb1ELi128EEEEEEEEEvNT_6ParamsE)
        /*00a4*/ 	.word	0x00000000


	//----- nvinfo : EIATTR_REGCOUNT
	.align		4
.L_38:
        /*00a8*/ 	.byte	0x04, 0x2f
        /*00aa*/ 	.short	(.L_40 - .L_39)
	.align		4
.L_39:
        /*00ac*/ 	.word	index@(_ZN7cutlass13device_kernelIN5flash19enable_sm80_to_sm89INS1_16FlashAttnFwdSm80INS1_25CollectiveMainloopFwdSm80ILi8ELi2ELb0EN4cute5tupleIJNS5_1CILi128EEENS7_ILi64EEENS7_ILi192EEEEEELi192ENS_6half_tEfNS_4arch4Sm80ELb0ELb0ELb0ELb1ELb1ELb0ELb1ELb0EEENS1_21CollectiveEpilogueFwdINS6_IJS8_SA_S9_EEENS6_IJNS7_ILi1EEESI_SI_EEESC_SE_Li256ELb1ELb1ELb0ELb0EEENS1_19SingleTileSchedulerILb1ELb0ELb1ELi128EEEEEEEEEvNT_6ParamsE)
        /*00b0*/ 	.word	0x00000004


	//----- nvinfo : EIATTR_FRAME_SIZE
	.align		4
.L_40:
        /*00b4*/ 	.byte	0x04, 0x11
        /*00b6*/ 	.short	(.L_42 - .L_41)
	.align		4
.L_41:
        /*00b8*/ 	.word	index@(_ZN7cutlass13device_kernelIN5flash19enable_sm80_to_sm89INS1_16FlashAttnFwdSm80INS1_25CollectiveMainloopFwdSm80ILi8ELi2ELb0EN4cute5tupleIJNS5_1CILi128EEENS7_ILi64EEENS7_ILi192EEEEEELi192ENS_6half_tEfNS_4arch4Sm80ELb0ELb0ELb0ELb1ELb1ELb0ELb1ELb0EEENS1_21CollectiveEpilogueFwdINS6_IJS8_SA_S9_EEENS6_IJNS7_ILi1EEESI_SI_EEESC_SE_Li256ELb1ELb1ELb0ELb0EEENS1_19SingleTileSchedulerILb1ELb0ELb1ELi128EEEEEEEEEvNT_6ParamsE)
        /*00bc*/ 	.word	0x00000000


	//----- nvinfo : EIATTR_REGCOUNT
	.align		4
.L_42:
        /*00c0*/ 	.byte	0x04, 0x2f
        /*00c2*/ 	.short	(.L_44 - .L_43)
	.align		4
.L_43:
        /*00c4*/ 	.word	index@(_ZN7cutlass13device_kernelIN5flash19enable_sm80_to_sm89INS1_16FlashAttnFwdSm80INS1_25CollectiveMainloopFwdSm80ILi8ELi2ELb0EN4cute5tupleIJNS5_1CILi128EEENS7_ILi64EEENS7_ILi192EEEEEELi192ENS_6half_tEfNS_4arch4Sm80ELb0ELb0ELb0ELb0ELb1ELb0ELb1ELb0EEENS1_21CollectiveEpilogueFwdINS6_IJS8_SA_S9_EEENS6_IJNS7_ILi1EEESI_SI_EEESC_SE_Li256ELb0ELb1ELb0ELb0EEENS1_19SingleTileSchedulerILb0ELb0ELb1ELi128EEEEEEEEEvNT_6ParamsE)
        /*00c8*/ 	.word	0x00000004


	//----- nvinfo : EIATTR_FRAME_SIZE
	.align		4
.L_44:
        /*00cc*/ 	.byte	0x04, 0x11
        /*00ce*/ 	.short	(.L_46 - .L_45)
	.align		4
.L_45:
        /*00d0*/ 	.word	index@(_ZN7cutlass13device_kernelIN5flash19enable_sm80_to_sm89INS1_16FlashAttnFwdSm80INS1_25CollectiveMainloopFwdSm80ILi8ELi2ELb0EN4cute5tupleIJNS5_1CILi128EEENS7_ILi64EEENS7_ILi192EEEEEELi192ENS_6half_tEfNS_4arch4Sm80ELb0ELb0ELb0ELb0ELb1ELb0ELb1ELb0EEENS1_21CollectiveEpilogueFwdINS6_IJS8_SA_S9_EEENS6_IJNS7_ILi1EEESI_SI_EEESC_SE_Li256ELb0ELb1ELb0ELb0EEENS1_19SingleTileSchedulerILb0ELb0ELb1ELi128EEEEEEEEEvNT_6ParamsE)
        /*00d4*/ 	.word	0x00000000


	//----- nvinfo : EIATTR_REGCOUNT
	.align		4
.L_46:
        /*00d8*/ 	.byte	0x04, 0x2f
        /*00da*/ 	.short	(.L_48 - .L_47)
	.align		4
.L_47:
        /*00dc*/ 	.word	index@(_ZN7cutlass13device_kernelIN5flash19enable_sm80_to_sm89INS1_16FlashAttnFwdSm80INS1_25CollectiveMainloopFwdSm80ILi8ELi1ELb0EN4cute5tupleIJNS5_1CILi128EEENS7_ILi64EEENS7_ILi192EEEEEELi192ENS_6half_tEfNS_4arch4Sm80ELb1ELb0ELb0ELb1ELb1ELb1ELb1ELb0EEENS1_21CollectiveEpilogueFwdINS6_IJS8_SA_S9_EEENS6_IJNS7_ILi1EEESI_SI_EEESC_SE_Li256ELb1ELb1ELb0ELb0EEENS1_19SingleTileSchedulerILb1ELb0ELb1ELi128EEEEEEEEEvNT_6ParamsE)
        /*00e0*/ 	.word	0x00000004


	//----- nvinfo : EIATTR_FRAME_SIZE
	.align		4
.L_48:
        /*00e4*/ 	.byte	0x04, 0x11
        /*00e6*/ 	.short	(.L_50 - .L_49)
	.align		4
.L_49:
        /*00e8*/ 	.word	index@(_ZN7cutlass13device_kernelIN5flash19enable_sm80_to_sm89INS1_16FlashAttnFwdSm80INS1_25CollectiveMainloopFwdSm80ILi8ELi1ELb0EN4cute5tupleIJNS5_1CILi128EEENS7_ILi64EEENS7_ILi192EEEEEELi192ENS_6half_tEfNS_4arch4Sm80ELb1ELb0ELb0ELb1ELb1ELb1ELb1ELb0EEENS1_21CollectiveEpilogueFwdINS6_IJS8_SA_S9_EEENS6_IJNS7_ILi1EEESI_SI_EEESC_SE_Li256ELb1ELb1ELb0ELb0EEENS1_19SingleTileSchedulerILb1ELb0ELb1ELi128EEEEEEEEEvNT_6ParamsE)
        /*00ec*/ 	.word	0x00000000


	//----- nvinfo : EIATTR_REGCOUNT
	.align		4
.L_50:
        /*00f0*/ 	.byte	0x04, 0x2f
        /*00f2*/ 	.short	(.L_52 - .L_51)
	.align		4
.L_51:
        /*00f4*/ 	.word	index@(_ZN7cutlass13device_kernelIN5flash19enable_sm80_to_sm89INS1_16FlashAttnFwdSm80INS1_25CollectiveMainloopFwdSm80ILi8ELi1ELb0EN4cute5tupleIJNS5_1CILi128EEENS7_ILi64EEENS7_ILi192EEEEEELi192ENS_6half_tEfNS_4arch4Sm80ELb1ELb0ELb0ELb1ELb1ELb0ELb1ELb0EEENS1_21CollectiveEpilogueFwdINS6_IJS8_SA_S9_EEENS6_IJNS7_ILi1EEESI_SI_EEESC_SE_Li256ELb1ELb1ELb0ELb0EEENS1_19SingleTileSchedulerILb1ELb0ELb1ELi128EEEEEEEEEvNT_6ParamsE)
        /*00f8*/ 	.word	0x00000004


	//----- nvinfo : EIATTR_FRAME_SIZE
	.align		4
.L_52:
        /*00fc*/ 	.byte	0x04, 0x11
        /*00fe*/ 	.short	(.L_54 - .L_53)
	.align		4
.L_53:
        /*0100*/ 	.word	index@(_ZN7cutlass13device_kernelIN5flash19enable_sm80_to_sm89INS1_16FlashAttnFwdSm80INS1_25CollectiveMainloopFwdSm80ILi8ELi1ELb0EN4cute5tupleIJNS5_1CILi128EEENS7_ILi64EEENS7_ILi192EEEEEELi192ENS_6half_tEfNS_4arch4Sm80ELb1ELb0ELb0ELb1ELb1ELb0ELb1ELb0EEENS1_21CollectiveEpilogueFwdINS6_IJS8_SA_S9_EEENS6_IJNS7_ILi1EEESI_SI_EEESC_SE_Li256ELb1ELb1ELb0ELb0EEENS1_19SingleTileSchedulerILb1ELb0ELb1ELi128EEEEEEEEEvNT_6ParamsE)
        /*0104*/ 	.word	0x00000000


	//----- nvinfo : EIATTR_REGCOUNT
	.align		4
.L_54:
        /*0108*/ 	.byte	0x04, 0x2f
        /*010a*/ 	.short	(.L_56 - .L_55)
	.align		4
.L_55:
        /*010c*/ 	.word	index@(_ZN7cutlass13device_kernelIN5flash19enable_sm80_to_sm89INS1_16FlashAttnFwdSm80INS1_25CollectiveMainloopFwdSm80ILi8ELi1ELb0EN4cute5tupleIJNS5_1CILi128EEENS7_ILi64EEENS7_ILi192EEEEEELi192ENS_6half_tEfNS_4arch4Sm80ELb1ELb0ELb0ELb0ELb1ELb0ELb1ELb0EEENS1_21CollectiveEpilogueFwdINS6_IJS8_SA_S9_EEENS6_IJNS7_ILi1EEESI_SI_EEESC_SE_Li256ELb0ELb1ELb0ELb0EEENS1_30DynamicPersistentTileSchedulerILi256ELi256ELb0ELb1ELb0EEEEEEEEEvNT_6ParamsE)
        /*0110*/ 	.word	0x00000004


	//----- nvinfo : EIATTR_FRAME_SIZE
	.align		4
.L_56:
        /*0114*/ 	.byte	0x04, 0x11
        /*0116*/ 	.short	(.L_58 - .L_57)
	.align		4
.L_57:
        /*0118*/ 	.word	index@(_ZN7cutlass13device_kernelIN5flash19enable_sm80_to_sm89INS1_16FlashAttnFwdSm80INS1_25CollectiveMainloopFwdSm80ILi8ELi1ELb0EN4cute5tupleIJNS5_1CILi128EEENS7_ILi64EEENS7_ILi192EEEEEELi192ENS_6half_tEfNS_4arch4Sm80ELb1ELb0ELb0ELb0ELb1ELb0ELb1ELb0EEENS1_21CollectiveEpilogueFwdINS6_IJS8_SA_S9_EEENS6_IJNS7_ILi1EEESI_SI_EEESC_SE_Li256ELb0ELb1ELb0ELb0EEENS1_30DynamicPersistentTileSchedulerILi256ELi256ELb0ELb1ELb0EEEEEEEEEvNT_6ParamsE)
        /*011c*/ 	.word	0x00000000


	//----- nvinfo : EIATTR_REGCOUNT
	.align		4
.L_58:
        /*0120*/ 	.byte	0x04, 0x2f
        /*0122*/ 	.short	(.L_60 - .L_59)
	.align		4
.L_59:
        /*0124*/ 	.word	index@(_ZN7cutlass13device_kernelIN5flash19enable_sm80_to_sm89INS1_16FlashAttnFwdSm80INS1_25CollectiveMainloopFwdSm80ILi8ELi1ELb0EN4cute5tupleIJNS5_1CILi128EEENS7_ILi64EEENS7_ILi192EEEEEELi192ENS_6half_tEfNS_4arch4Sm80ELb0ELb1ELb0ELb1ELb1ELb1ELb1ELb0EEENS1_21CollectiveEpilogueFwdINS6_IJS8_SA_S9_EEENS6_IJNS7_ILi1EEESI_SI_EEESC_SE_Li256ELb1ELb1ELb0ELb0EEENS1_19SingleTileSchedulerILb1ELb0ELb1ELi128EEEEEEEEEvNT_6ParamsE)
        /*0128*/ 	.word	0x00000004


	//----- nvinfo : EIATTR_FRAME_SIZE
	.align		4
.L_60:
        /*012c*/ 	.byte	0x04, 0x11
        /*012e*/ 	.short	(.L_62 - .L_61)
	.align		4
.L_61:
        /*0130*/ 	.word	index@(_ZN7cutlass13device_kernelIN5flash19enable_sm80_to_sm89INS1_16FlashAttnFwdSm80INS1_25CollectiveMainloopFwdSm80ILi8ELi1ELb0EN4cute5tupleIJNS5_1CILi128EEENS7_ILi64EEENS7_ILi192EEEEEELi192ENS_6half_tEfNS_4arch4Sm80ELb0ELb1ELb0ELb1ELb1ELb1ELb1ELb0EEENS1_21CollectiveEpilogueFwdINS6_IJS8_SA_S9_EEENS6_IJNS7_ILi1EEESI_SI_EEESC_SE_Li256ELb1ELb1ELb0ELb0EEENS1_19SingleTileSchedulerILb1ELb0ELb1ELi128EEEEEEEEEvNT_6ParamsE)
        /*0134*/ 	.word	0x00000000


	//----- nvinfo : EIATTR_REGCOUNT
	.align		4
.L_62:
        /*0138*/ 	.byte	0x04, 0x2f
        /*013a*/ 	.short	(.L_64 - .L_63)
	.align		4
.L_63:
        /*013c*/ 	.word	index@(_ZN7cutlass13device_kernelIN5flash19enable_sm80_to_sm89INS1_16FlashAttnFwdSm80INS1_25CollectiveMainloopFwdSm80ILi8ELi1ELb0EN4cute5tupleIJNS5_1CILi128EEENS7_ILi64EEENS7_ILi192EEEEEELi192ENS_6half_tEfNS_4arch4Sm80ELb0ELb1ELb0ELb1ELb1ELb0ELb1ELb0EEENS1_21CollectiveEpilogueFwdINS6_IJS8_SA_S9_EEENS6_IJNS7_ILi1EEESI_SI_EEESC_SE_Li256ELb1ELb1ELb0ELb0EEENS1_19SingleTileSchedulerILb1ELb0ELb1ELi128EEEEEEEEEvNT_6ParamsE)
        /*0140*/ 	.word	0x00000004


	//----- nvinfo : EIATTR_FRAME_SIZE
	.align		4
.L_64:
        /*0144*/ 	.byte	0x04, 0x11
        /*0146*/ 	.short	(.L_66 - .L_65)
	.align		4
.L_65:
        /*0148*/ 	.word	index@(_ZN7cutlass13device_kernelIN5flash19enable_sm80_to_sm89INS1_16FlashAttnFwdSm80INS1_25CollectiveMainloopFwdSm80ILi8ELi1ELb0EN4cute5tupleIJNS5_1CILi128EEENS7_ILi64EEENS7_ILi192EEEEEELi192ENS_6half_tEfNS_4arch4Sm80ELb0ELb1ELb0ELb1ELb1ELb0ELb1ELb0EEENS1_21CollectiveEpilogueFwdINS6_IJS8_SA_S9_EEENS6_IJNS7_ILi1EEESI_SI_EEESC_SE_Li256ELb1ELb1ELb0ELb0EEENS1_19SingleTileSchedulerILb1ELb0ELb1ELi128EEEEEEEEEvNT_6ParamsE)
        /*014c*/ 	.word	0x00000000


	//----- nvinfo : EIATTR_REGCOUNT
	.align		4
.L_66:
        /*0150*/ 	.byte	0x04, 0x2f
        /*0152*/ 	.short	(.L_68 - .L_67)
	.align		4
.L_67:
        /*0154*/ 	.word	index@(_ZN7cutlass13device_kernelIN5flash19enable_sm80_to_sm89INS1_16FlashAttnFwdSm80INS1_25CollectiveMainloopFwdSm80ILi8ELi1ELb0EN4cute5tupleIJNS5_1CILi128EEENS7_ILi64EEENS7_ILi192EEEEEELi192ENS_6half_tEfNS_4arch4Sm80ELb0ELb1ELb0ELb0ELb1ELb0ELb1ELb0EEENS1_21CollectiveEpilogueFwdINS6_IJS8_SA_S9_EEENS6_IJNS7_ILi1EEESI_SI_EEESC_SE_Li256ELb0ELb1ELb0ELb0EEENS1_19SingleTileSchedulerILb0ELb0ELb1ELi128EEEEEEEEEvNT_6ParamsE)
        /*0158*/ 	.word	0x00000004


	//----- nvinfo : EIATTR_FRAME_SIZE
	.align		4
.L_68:
        /*015c*/ 	.byte	0x04, 0x11
        /*015e*/ 	.short	(.L_70 - .L_69)
	.align		4
.L_69:
        /*0160*/ 	.word	index@(_ZN7cutlass13device_kernelIN5flash19enable_sm80_to_sm89INS1_16FlashAttnFwdSm80INS1_25CollectiveMainloopFwdSm80ILi8ELi1ELb0EN4cute5tupleIJNS5_1CILi128EEENS7_ILi64EEENS7_ILi192EEEEEELi192ENS_6half_tEfNS_4arch4Sm80ELb0ELb1ELb0ELb0ELb1ELb0ELb1ELb0EEENS1_21CollectiveEpilogueFwdINS6_IJS8_SA_S9_EEENS6_IJNS7_ILi1EEESI_SI_EEESC_SE_Li256ELb0ELb1ELb0ELb0EEENS1_19SingleTileSchedulerILb0ELb0ELb1ELi128EEEEEEEEEvNT_6ParamsE)
        /*0164*/ 	.word	0x00000000


	//----- nvinfo : EIATTR_REGCOUNT
	.align		4
.L_70:
        /*0168*/ 	.byte	0x04, 0x2f
        /*016a*/ 	.short	(.L_72 - .L_71)
	.align		4
.L_71:
        /*016c*/ 	.word	index@(_ZN7cutlass13device_kernelIN5flash19enable_sm80_to_sm89INS1_16FlashAttnFwdSm80INS1_25CollectiveMainloopFwdSm80ILi8ELi1ELb0EN4cute5tupleIJNS5_1CILi128EEENS7_ILi64EEENS7_ILi192EEEEEELi192ENS_6half_tEfNS_4arch4Sm80ELb0ELb0ELb0ELb1ELb1ELb1ELb1ELb0EEENS1_21CollectiveEpilogueFwdINS6_IJS8_SA_S9_EEENS6_IJNS7_ILi1EEESI_SI_EEESC_SE_Li256ELb1ELb1ELb0ELb0EEENS1_19SingleTileSchedulerILb1ELb0ELb1ELi128EEEEEEEEEvNT_6ParamsE)
        /*0170*/ 	.word	0x00000004


	//----- nvinfo : EIATTR_FRAME_SIZE
	.align		4
.L_72:
        /*0174*/ 	.byte	0x04, 0x11
        /*0176*/ 	.short	(.L_74 - .L_73)
	.align		4
.L_73:
        /*0178*/ 	.word	index@(_ZN7cutlass13device_kernelIN5flash19enable_sm80_to_sm89INS1_16FlashAttnFwdSm80INS1_25CollectiveMainloopFwdSm80ILi8ELi1ELb0EN4cute5tupleIJNS5_1CILi128EEENS7_ILi64EEENS7_ILi192EEEEEELi192ENS_6half_tEfNS_4arch4Sm80ELb0ELb0ELb0ELb1ELb1ELb1ELb1ELb0EEENS1_21CollectiveEpilogueFwdINS6_IJS8_SA_S9_EEENS6_IJNS7_ILi1EEESI_SI_EEESC_SE_Li256ELb1ELb1ELb0ELb0EEENS1_19SingleTileSchedulerILb1ELb0ELb1ELi128EEEEEEEEEvNT_6ParamsE)
        /*017c*/ 	.word	0x00000000


	//----- nvinfo : EIATTR_REGCOUNT
	.align		4
.L_74:
        /*0180*/ 	.byte	0x04, 0x2f
        /*0182*/ 	.short	(.L_76 - .L_75)
	.align		4
.L_75:
        /*0184*/ 	.word	index@(_ZN7cutlass13device_kernelIN5flash19enable_sm80_to_sm89INS1_16FlashAttnFwdSm80INS1_25CollectiveMainloopFwdSm80ILi8ELi1ELb0EN4cute5tupleIJNS5_1CILi128EEENS7_ILi64EEENS7_ILi192EEEEEELi192ENS_6half_tEfNS_4arch4Sm80ELb0ELb0ELb0ELb1ELb1ELb0ELb1ELb0EEENS1_21CollectiveEpilogueFwdINS6_IJS8_SA_S9_EEENS6_IJNS7_ILi1EEESI_SI_EEESC_SE_Li256ELb1ELb1ELb0ELb0EEENS1_19SingleTileSchedulerILb1ELb0ELb1ELi128EEEEEEEEEvNT_6ParamsE)
        /*0188*/ 	.word	0x00000004


	//----- nvinfo : EIATTR_FRAME_SIZE
	.align		4
.L_76:
        /*018c*/ 	.byte	0x04, 0x11
        /*018e*/ 	.short	(.L_78 - .L_77)
	.align		4
.L_77:
        /*0190*/ 	.word	index@(_ZN7cutlass13device_kernelIN5flash19enable_sm80_to_sm89INS1_16FlashAttnFwdSm80INS1_25CollectiveMainloopFwdSm80ILi8ELi1ELb0EN4cute5tupleIJNS5_1CILi128EEENS7_ILi64EEENS7_ILi192EEEEEELi192ENS_6half_tEfNS_4arch4Sm80ELb0ELb0ELb0ELb1ELb1ELb0ELb1ELb0EEENS1_21CollectiveEpilogueFwdINS6_IJS8_SA_S9_EEENS6_IJNS7_ILi1EEESI_SI_EEESC_SE_Li256ELb1ELb1ELb0ELb0EEENS1_19SingleTileSchedulerILb1ELb0ELb1ELi128EEEEEEEEEvNT_6ParamsE)
        /*0194*/ 	.word	0x00000000


	//----- nvinfo : EIATTR_REGCOUNT
	.align		4
.L_78:
        /*0198*/ 	.byte	0x04, 0x2f
        /*019a*/ 	.short	(.L_80 - .L_79)
	.align		4
.L_79:
        /*019c*/ 	.word	index@(_ZN7cutlass13device_kernelIN5flash19enable_sm80_to_sm89INS1_16FlashAttnFwdSm80INS1_25CollectiveMainloopFwdSm80ILi8ELi1ELb0EN4cute5tupleIJNS5_1CILi128EEENS7_ILi64EEENS7_ILi192EEEEEELi192ENS_6half_tEfNS_4arch4Sm80ELb0ELb0ELb0ELb0ELb1ELb0ELb1ELb0EEENS1_21CollectiveEpilogueFwdINS6_IJS8_SA_S9_EEENS6_IJNS7_ILi1EEESI_SI_EEESC_SE_Li256ELb0ELb1ELb0ELb0EEENS1_19SingleTileSchedulerILb0ELb0ELb1ELi128EEEEEEEEEvNT_6ParamsE)
        /*01a0*/ 	.word	0x00000004


	//----- nvinfo : EIATTR_FRAME_SIZE
	.align		4
.L_80:
        /*01a4*/ 	.byte	0x04, 0x11
        /*01a6*/ 	.short	(.L_82 - .L_81)
	.align		4
.L_81:
        /*01a8*/ 	.word	index@(_ZN7cutlass13device_kernelIN5flash19enable_sm80_to_sm89INS1_16FlashAttnFwdSm80INS1_25CollectiveMainloopFwdSm80ILi8ELi1ELb0EN4cute5tupleIJNS5_1CILi128EEENS7_ILi64EEENS7_ILi192EEEEEELi192ENS_6half_tEfNS_4arch4Sm80ELb0ELb0ELb0ELb0ELb1ELb0ELb1ELb0EEENS1_21CollectiveEpilogueFwdINS6_IJS8_SA_S9_EEENS6_IJNS7_ILi1EEESI_SI_EEESC_SE_Li256ELb0ELb1ELb0ELb0EEENS1_19SingleTileSchedulerILb0ELb0ELb1ELi128EEEEEEEEEvNT_6ParamsE)
        /*01ac*/ 	.word	0x00000000


	//----- nvinfo : EIATTR_REGCOUNT
	.align		4
.L_82:
        /*01b0*/ 	.byte	0x04, 0x2f
        /*01b2*/ 	.short	(.L_84 - .L_83)
	.align		4
.L_83:
        /*01b4*/ 	.word	index@(_ZN7cutlass13device_kernelIN5flash19enable_sm80_to_sm89INS1_16FlashAttnFwdSm80INS1_25CollectiveMainloopFwdSm80ILi8ELi2ELb0EN4cute5tupleIJNS5_1CILi128EEENS7_ILi64EEENS7_ILi192EEEEEELi192ENS_6half_tEfNS_4arch4Sm80ELb1ELb0ELb1ELb1ELb1ELb1ELb1ELb0EEENS1_21CollectiveEpilogueFwdINS6_IJS8_SA_S9_EEENS6_IJNS7_ILi1EEESI_SI_EEESC_SE_Li256ELb1ELb1ELb0ELb0EEENS1_19SingleTileSchedulerILb1ELb0ELb1ELi128EEEEEEEEEvNT_6ParamsE)
        /*01b8*/ 	.word	0x00000004


	//----- nvinfo : EIATTR_FRAME_SIZE
	.align		4
.L_84:
        /*01bc*/ 	.byte	0x04, 0x11
        /*01be*/ 	.short	(.L_86 - .L_85)
	.align		4
.L_85:
        /*01c0*/ 	.word	index@(_ZN7cutlass13device_kernelIN5flash19enable_sm80_to_sm89INS1_16FlashAttnFwdSm80INS1_25CollectiveMainloopFwdSm80ILi8ELi2ELb0EN4cute5tupleIJNS5_1CILi128EEENS7_ILi64EEENS7_ILi192EEEEEELi192ENS_6half_tEfNS_4arch4Sm80ELb1ELb0ELb1ELb1ELb1ELb1ELb1ELb0EEENS1_21CollectiveEpilogueFwdINS6_IJS8_SA_S9_EEENS6_IJNS7_ILi1EEESI_SI_EEESC_SE_Li256ELb1ELb1ELb0ELb0EEENS1_19SingleTileSchedulerILb1ELb0ELb1ELi128EEEEEEEEEvNT_6ParamsE)
        /*01c4*/ 	.word	0x00000000


	//----- nvinfo : EIATTR_REGCOUNT
	.align		4
.L_86:
        /*01c8*/ 	.byte	0x04, 0x2f
        /*01ca*/ 	.short	(.L_88 - .L_87)
	.align		4
.L_87:
        /*01cc*/ 	.word	index@(_ZN7cutlass13device_kernelIN5flash19enable_sm80_to_sm89INS1_16FlashAttnFwdSm80INS1_25CollectiveMainloopFwdSm80ILi8ELi2ELb0EN4cute5tupleIJNS5_1CILi128EEENS7_ILi64EEENS7_ILi192EEEEEELi192ENS_6half_tEfNS_4arch4Sm80ELb1ELb0ELb1ELb1ELb1ELb0ELb1ELb0EEENS1_21CollectiveEpilogueFwdINS6_IJS8_SA_S9_EEENS6_IJNS7_ILi1EEESI_SI_EEESC_SE_Li256ELb1ELb1ELb0ELb0EEENS1_19SingleTileSchedulerILb1ELb0ELb1ELi128EEEEEEEEEvNT_6ParamsE)
        /*01d0*/ 	.word	0x00000004


	//----- nvinfo : EIATTR_FRAME_SIZE
	.align		4
.L_88:
        /*01d4*/ 	.byte	0x04, 0x11
        /*01d6*/ 	.short	(.L_90 - .L_89)
	.align		4
.L_89:
        /*01d8*/ 	.word	index@(_ZN7cutlass13device_kernelIN5flash19enable_sm80_to_sm89INS1_16FlashAttnFwdSm80INS1_25CollectiveMainloopFwdSm80ILi8ELi2ELb0EN4cute5tupleIJNS5_1CILi128EEENS7_ILi64EEENS7_ILi192EEEEEELi192ENS_6half_tEfNS_4arch4Sm80ELb1ELb0ELb1ELb1ELb1ELb0ELb1ELb0EEENS1_21CollectiveEpilogueFwdINS6_IJS8_SA_S9_EEENS6_IJNS7_ILi1EEESI_SI_EEESC_SE_Li256ELb1ELb1ELb0ELb0EEENS1_19SingleTileSchedulerILb1ELb0ELb1ELi128EEEEEEEEEvNT_6ParamsE)
        /*01dc*/ 	.word	0x00000000


	//----- nvinfo : EIATTR_REGCOUNT
	.align		4
.L_90:
        /*01e0*/ 	.byte	0x04, 0x2f
        /*01e2*/ 	.short	(.L_92 - .L_91)
	.align		4
.L_91:
        /*01e4*/ 	.word	index@(_ZN7cutlass13device_kernelIN5flash19enable_sm80_to_sm89INS1_16FlashAttnFwdSm80INS1_25CollectiveMainloopFwdSm80ILi8ELi2ELb0EN4cute5tupleIJNS5_1CILi128EEENS7_ILi64EEENS7_ILi192EEEEEELi192ENS_6half_tEfNS_4arch4Sm80ELb1ELb0ELb1ELb0ELb1ELb0ELb1ELb0EEENS1_21CollectiveEpilogueFwdINS6_IJS8_SA_S9_EEENS6_IJNS7_ILi1EEESI_SI_EEESC_SE_Li256ELb0ELb1ELb0ELb0EEENS1_30DynamicPersistentTileSchedulerILi256ELi256ELb0ELb1ELb0EEEEEEEEEvNT_6ParamsE)
        /*01e8*/ 	.word	0x00000004


	//----- nvinfo : EIATTR_FRAME_SIZE
	.align		4
.L_92:
        /*01ec*/ 	.byte	0x04, 0x11
        /*01ee*/ 	.short	(.L_94 - .L_93)
	.align		4
.L_93:
        /*01f0*/ 	.word	index@(_ZN7cutlass13device_kernelIN5flash19enable_sm80_to_sm89INS1_16FlashAttnFwdSm80INS1_25CollectiveMainloopFwdSm80ILi8ELi2ELb0EN4cute5tupleIJNS5_1CILi128EEENS7_ILi64EEENS7_ILi192EEEEEELi192ENS_6half_tEfNS_4arch4Sm80ELb1ELb0ELb1ELb0ELb1ELb0ELb1ELb0EEENS1_21CollectiveEpilogueFwdINS6_IJS8_SA_S9_EEENS6_IJNS7_ILi1EEESI_SI_EEESC_SE_Li256ELb0ELb1ELb0ELb0EEENS1_30DynamicPersistentTileSchedulerILi256ELi256ELb0ELb1ELb0EEEEEEEEEvNT_6ParamsE)
        /*01f4*/ 	.word	0x00000000


	//----- nvinfo : EIATTR_REGCOUNT
	.align		4
.L_94:
        /*01f8*/ 	.byte	0x04, 0x2f
        /*01fa*/ 	.short	(.L_96 - .L_95)
	.align		4
.L_95:
        /*01fc*/ 	.word	index@(_ZN7cutlass13device_kernelIN5flash19enable_sm80_to_sm89INS1_16FlashAttnFwdSm80INS1_25CollectiveMainloopFwdSm80ILi8ELi2ELb0EN4cute5tupleIJNS5_1CILi128EEENS7_ILi64EEENS7_ILi192EEEEEELi192ENS_6half_tEfNS_4arch4Sm80ELb0ELb1ELb1ELb1ELb1ELb1ELb1ELb0EEENS1_21CollectiveEpilogueFwdINS6_IJS8_SA_S9_EEENS6_IJNS7_ILi1EEESI_SI_EEESC_SE_Li256ELb1ELb1ELb0ELb0EEENS1_19SingleTileSchedulerILb1ELb0ELb1ELi128EEEEEEEEEvNT_6ParamsE)
        /*0200*/ 	.word	0x00000004


	//----- nvinfo : EIATTR_FRAME_SIZE
	.align		4
.L_96:
        /*0204*/ 	.byte	0x04, 0x11
        /*0206*/ 	.short	(.L_98 - .L_97)
	.align		4
.L_97:
        /*0208*/ 	.word	index@(_ZN7cutlass13device_kernelIN5flash19enable_sm80_to_sm89INS1_16FlashAttnFwdSm80INS1_25CollectiveMainloopFwdSm80ILi8ELi2ELb0EN4cute5tupleIJNS5_1CILi128EEENS7_ILi64EEENS7_ILi192EEEEEELi192ENS_6half_tEfNS_4arch4Sm80ELb0ELb1ELb1ELb1ELb1ELb1ELb1ELb0EEENS1_21CollectiveEpilogueFwdINS6_IJS8_SA_S9_EEENS6_IJNS7_ILi1EEESI_SI_EEESC_SE_Li256ELb1ELb1ELb0ELb0EEENS1_19SingleTileSchedulerILb1ELb0ELb1ELi128EEEEEEEEEvNT_6ParamsE)
        /*020c*/ 	.word	0x00000000


	//----- nvinfo : EIATTR_REGCOUNT
	.align		4
.L_98:
        /*0210*/ 	.byte	0x04, 0x2f
        /*0212*/ 	.short	(.L_100 - .L_99)
	.align		4
.L_99:
        /*0214*/ 	.word	index@(_ZN7cutlass13device_kernelIN5flash19enable_sm80_to_sm89INS1_16FlashAttnFwdSm80INS1_25CollectiveMainloopFwdSm80ILi8ELi2ELb0EN4cute5tupleIJNS5_1CILi128EEENS7_ILi64EEENS7_ILi192EEEEEELi192ENS_6half_tEfNS_4arch4Sm80ELb0ELb1ELb1ELb1ELb1ELb0ELb1ELb0EEENS1_21CollectiveEpilogueFwdINS6_IJS8_SA_S9_EEENS6_IJNS7_ILi1EEESI_SI_EEESC_SE_Li256ELb1ELb1ELb0ELb0EEENS1_19SingleTileSchedulerILb1ELb0ELb1ELi128EEEEEEEEEvNT_6ParamsE)
        /*0218*/ 	.word	0x00000004


	//----- nvinfo : EIATTR_FRAME_SIZE
	.align		4
.L_100:
        /*021c*/ 	.byte	0x04, 0x11
        /*021e*/ 	.short	(.L_102 - .L_101)
	.align		4
.L_101:
        /*0220*/ 	.word	index@(_ZN7cutlass13device_kernelIN5flash19enable_sm80_to_sm89INS1_16FlashAttnFwdSm80INS1_25CollectiveMainloopFwdSm80ILi8ELi2ELb0EN4cute5tupleIJNS5_1CILi128EEENS7_ILi64EEENS7_ILi192EEEEEELi192ENS_6half_tEfNS_4arch4Sm80ELb0ELb1ELb1ELb1ELb1ELb0ELb1ELb0EEENS1_21CollectiveEpilogueFwdINS6_IJS8_SA_S9_EEENS6_IJNS7_ILi1EEESI_SI_EEESC_SE_Li256ELb1ELb1ELb0ELb0EEENS1_19SingleTileSchedulerILb1ELb0ELb1ELi128EEEEEEEEEvNT_6ParamsE)
        /*0224*/ 	.word	0x00000000


	//----- nvinfo : EIATTR_REGCOUNT
	.align		4
.L_102:
        /*0228*/ 	.byte	0x04, 0x2f
        /*022a*/ 	.short	(.L_104 - .L_103)
	.align		4
.L_103:
        /*022c*/ 	.word	index@(_ZN7cutlass13device_kernelIN5flash19enable_sm80_to_sm89INS1_16FlashAttnFwdSm80INS1_25CollectiveMainloopFwdSm80ILi8ELi2ELb0EN4cute5tupleIJNS5_1CILi128EEENS7_ILi64EEENS7_ILi192EEEEEELi192ENS_6half_tEfNS_4arch4Sm80ELb0ELb1ELb1ELb0ELb1ELb0ELb1ELb0EEENS1_21CollectiveEpilogueFwdINS6_IJS8_SA_S9_EEENS6_IJNS7_ILi1EEESI_SI_EEESC_SE_Li256ELb0ELb1ELb0ELb0EEENS1_19SingleTileSchedulerILb0ELb0ELb1ELi128EEEEEEEEEvNT_6ParamsE)
        /*0230*/ 	.word	0x00000004


	//----- nvinfo : EIATTR_FRAME_SIZE
	.align		4
.L_104:
        /*0234*/ 	.byte	0x04, 0x11
        /*0236*/ 	.short	(.L_106 - .L_105)
	.align		4
.L_105:
        /*0238*/ 	.word	index@(_ZN7cutlass13device_kernelIN5flash19enable_sm80_to_sm89INS1_16FlashAttnFwdSm80INS1_25CollectiveMainloopFwdSm80ILi8ELi2ELb0EN4cute5tupleIJNS5_1CILi128EEENS7_ILi64EEENS7_ILi192EEEEEELi192ENS_6half_tEfNS_4arch4Sm80ELb0ELb1ELb1ELb0ELb1ELb0ELb1ELb0EEENS1_21CollectiveEpilogueFwdINS6_IJS8_SA_S9_EEENS6_IJNS7_ILi1EEESI_SI_EEESC_SE_Li256ELb0ELb1ELb0ELb0EEENS1_19SingleTileSchedulerILb0ELb0ELb1ELi128EEEEEEEEEvNT_6ParamsE)
        /*023c*/ 	.word	0x00000000


	//----- nvinfo : EIATTR_REGCOUNT
	.align		4
.L_106:
        /*0240*/ 	.byte	0x04, 0x2f
        /*0242*/ 	.short	(.L_108 - .L_107)
	.align		4
.L_107:
        /*0244*/ 	.word	index@(_ZN7cutlass13device_kernelIN5flash19enable_sm80_to_sm89INS1_16FlashAttnFwdSm80INS1_25CollectiveMainloopFwdSm80ILi8ELi2ELb0EN4cute5tupleIJNS5_1CILi128EEENS7_ILi64EEENS7_ILi192EEEEEELi192ENS_6half_tEfNS_4arch4Sm80ELb0ELb0ELb1ELb1ELb1ELb1ELb1ELb0EEENS1_21CollectiveEpilogueFwdINS6_IJS8_SA_S9_EEENS6_IJNS7_ILi1EEESI_SI_EEESC_SE_Li256ELb1ELb1ELb0ELb0EEENS1_19SingleTileSchedulerILb1ELb0ELb1ELi128EEEEEEEEEvNT_6ParamsE)
        /*0248*/ 	.word	0x00000004


	//----- nvinfo : EIATTR_FRAME_SIZE
	.align		4
.L_108:
        /*024c*/ 	.byte	0x04, 0x11
        /*024e*/ 	.short	(.L_110 - .L_109)
	.align		4
.L_109:
        /*0250*/ 	.word	index@(_ZN7cutlass13device_kernelIN5flash19enable_sm80_to_sm89INS1_16FlashAttnFwdSm80INS1_25CollectiveMainloopFwdSm80ILi8ELi2ELb0EN4cute5tupleIJNS5_1CILi128EEENS7_ILi64EEENS7_ILi192EEEEEELi192ENS_6half_tEfNS_4arch4Sm80ELb0ELb0ELb1ELb1ELb1ELb1ELb1ELb0EEENS1_21CollectiveEpilogueFwdINS6_IJS8_SA_S9_EEENS6_IJNS7_ILi1EEESI_SI_EEESC_SE_Li256ELb1ELb1ELb0ELb0EEENS1_19SingleTileSchedulerILb1ELb0ELb1ELi128EEEEEEEEEvNT_6ParamsE)
        /*0254*/ 	.word	0x00000000


	//----- nvinfo : EIATTR_REGCOUNT
	.align		4
.L_110:
        /*0258*/ 	.byte	0x04, 0x2f
        /*025a*/ 	.short	(.L_112 - .L_111)
	.align		4
.L_111:
        /*025c*/ 	.word	index@(_ZN7cutlass13device_kernelIN5flash19enable_sm80_to_sm89INS1_16FlashAttnFwdSm80INS1_25CollectiveMainloopFwdSm80ILi8ELi2ELb0EN4cute5tupleIJNS5_1CILi128EEENS7_ILi64EEENS7_ILi192EEEEEELi192ENS_6half_tEfNS_4arch4Sm80ELb0ELb0ELb1ELb1ELb1ELb0ELb1ELb0EEENS1_21CollectiveEpilogueFwdINS6_IJS8_SA_S9_EEENS6_IJNS7_ILi1EEESI_SI_EEESC_SE_Li256ELb1ELb1ELb0ELb0EEENS1_19SingleTileSchedulerILb1ELb0ELb1ELi128EEEEEEEEEvNT_6ParamsE)
        /*0260*/ 	.word	0x00000004


	//----- nvinfo : EIATTR_FRAME_SIZE
	.align		4
.L_112:
        /*0264*/ 	.byte	0x04, 0x11
        /*0266*/ 	.short	(.L_114 - .L_113)
	.align		4
.L_113:
        /*0268*/ 	.word	index@(_ZN7cutlass13device_kernelIN5flash19enable_sm80_to_sm89INS1_16FlashAttnFwdSm80INS1_25CollectiveMainloopFwdSm80ILi8ELi2ELb0EN4cute5tupleIJNS5_1CILi128EEENS7_ILi64EEENS7_ILi192EEEEEELi192ENS_6half_tEfNS_4arch4Sm80ELb0ELb0ELb1ELb1ELb1ELb0ELb1ELb0EEENS1_21CollectiveEpilogueFwdINS6_IJS8_SA_S9_EEENS6_IJNS7_ILi1EEESI_SI_EEESC_SE_Li256ELb1ELb1ELb0ELb0EEENS1_19SingleTileSchedulerILb1ELb0ELb1ELi128EEEEEEEEEvNT_6ParamsE)
        /*026c*/ 	.word	0x00000000


	//----- nvinfo : EIATTR_REGCOUNT
	.align		4
.L_114:
        /*0270*/ 	.byte	0x04, 0x2f
        /*0272*/ 	.short	(.L_116 - .L_115)
	.align		4
.L_115:
        /*0274*/ 	.word	index@(_ZN7cutlass13device_kernelIN5flash19enable_sm80_to_sm89INS1_16FlashAttnFwdSm80INS1_25CollectiveMainloopFwdSm80ILi8ELi2ELb0EN4cute5tupleIJNS5_1CILi128EEENS7_ILi64EEENS7_ILi192EEEEEELi192ENS_6half_tEfNS_4arch4Sm80ELb0ELb0ELb1ELb0ELb1ELb0ELb1ELb0EEENS1_21CollectiveEpilogueFwdINS6_IJS8_SA_S9_EEENS6_IJNS7_ILi1EEESI_SI_EEESC_SE_Li256ELb0ELb1ELb0ELb0EEENS1_19SingleTileSchedulerILb0ELb0ELb1ELi128EEEEEEEEEvNT_6ParamsE)
        /*0278*/ 	.word	0x00000004


	//----- nvinfo : EIATTR_FRAME_SIZE
	.align		4
.L_116:
        /*027c*/ 	.byte	0x04, 0x11
        /*027e*/ 	.short	(.L_118 - .L_117)
	.align		4
.L_117:
        /*0280*/ 	.word	index@(_ZN7cutlass13device_kernelIN5flash19enable_sm80_to_sm89INS1_16FlashAttnFwdSm80INS1_25CollectiveMainloopFwdSm80ILi8ELi2ELb0EN4cute5tupleIJNS5_1CILi128EEENS7_ILi64EEENS7_ILi192EEEEEELi192ENS_6half_tEfNS_4arch4Sm80ELb0ELb0ELb1ELb0ELb1ELb0ELb1ELb0EEENS1_21CollectiveEpilogueFwdINS6_IJS8_SA_S9_EEENS6_IJNS7_ILi1EEESI_SI_EEESC_SE_Li256ELb0ELb1ELb0ELb0EEENS1_19SingleTileSchedulerILb0ELb0ELb1ELi128EEEEEEEEEvNT_6ParamsE)
        /*0284*/ 	.word	0x00000000


	//----- nvinfo : EIATTR_REGCOUNT
	.align		4
.L_118:
        /*0288*/ 	.byte	0x04, 0x2f
        /*028a*/ 	.short	(.L_120 - .L_119)
	.align		4
.L_119:
        /*028c*/ 	.word	index@(_ZN7cutlass13device_kernelIN5flash19enable_sm80_to_sm89INS1_16FlashAttnFwdSm80INS1_25CollectiveMainloopFwdSm80ILi8ELi1ELb0EN4cute5tupleIJNS5_1CILi128EEENS7_ILi64EEENS7_ILi192EEEEEELi192ENS_6half_tEfNS_4arch4Sm80ELb1ELb0ELb1ELb1ELb1ELb1ELb1ELb0EEENS1_21CollectiveEpilogueFwdINS6_IJS8_SA_S9_EEENS6_IJNS7_ILi1EEESI_SI_EEESC_SE_Li256ELb1ELb1ELb0ELb0EEENS1_19SingleTileSchedulerILb1ELb0ELb1ELi128EEEEEEEEEvNT_6ParamsE)
        /*0290*/ 	.word	0x00000004


	//----- nvinfo : EIATTR_FRAME_SIZE
	.align		4
.L_120:
        /*0294*/ 	.byte	0x04, 0x11
        /*0296*/ 	.short	(.L_122 - .L_121)
	.align		4
.L_121:
        /*0298*/ 	.word	index@(_ZN7cutlass13device_kernelIN5flash19enable_sm80_to_sm89INS1_16FlashAttnFwdSm80INS1_25CollectiveMainloopFwdSm80ILi8ELi1ELb0EN4cute5tupleIJNS5_1CILi128EEENS7_ILi64EEENS7_ILi192EEEEEELi192ENS_6half_tEfNS_4arch4Sm80ELb1ELb0ELb1ELb1ELb1ELb1ELb1ELb0EEENS1_21CollectiveEpilogueFwdINS6_IJS8_SA_S9_EEENS6_IJNS7_ILi1EEESI_SI_EEESC_SE_Li256ELb1ELb1ELb0ELb0EEENS1_19SingleTileSchedulerILb1ELb0ELb1ELi128EEEEEEEEEvNT_6ParamsE)
        /*029c*/ 	.word	0x00000000


	//----- nvinfo : EIATTR_REGCOUNT
	.align		4
.L_122:
        /*02a0*/ 	.byte	0x04, 0x2f
        /*02a2*/ 	.short	(.L_124 - .L_123)
	.align		4
.L_123:
        /*02a4*/ 	.word	index@(_ZN7cutlass13device_kernelIN5flash19enable_sm80_to_sm89INS1_16FlashAttnFwdSm80INS1_25CollectiveMainloopFwdSm80ILi8ELi1ELb0EN4cute5tupleIJNS5_1CILi128EEENS7_ILi64EEENS7_ILi192EEEEEELi192ENS_6half_tEfNS_4arch4Sm80ELb1ELb0ELb1ELb1ELb1ELb0ELb1ELb0EEENS1_21CollectiveEpilogueFwdINS6_IJS8_SA_S9_EEENS6_IJNS7_ILi1EEESI_SI_EEESC_SE_Li256ELb1ELb1ELb0ELb0EEENS1_19SingleTileSchedulerILb1ELb0ELb1ELi128EEEEEEEEEvNT_6ParamsE)
        /*02a8*/ 	.word	0x00000004


	//----- nvinfo : EIATTR_FRAME_SIZE
	.align		4
.L_124:
        /*02ac*/ 	.byte	0x04, 0x11
        /*02ae*/ 	.short	(.L_126 - .L_125)
	.align		4
.L_125:
        /*02b0*/ 	.word	index@(_ZN7cutlass13device_kernelIN5flash19enable_sm80_to_sm89INS1_16FlashAttnFwdSm80INS1_25CollectiveMainloopFwdSm80ILi8ELi1ELb0EN4cute5tupleIJNS5_1CILi128EEENS7_ILi64EEENS7_ILi192EEEEEELi192ENS_6half_tEfNS_4arch4Sm80ELb1ELb0ELb1ELb1ELb1ELb0ELb1ELb0EEENS1_21CollectiveEpilogueFwdINS6_IJS8_SA_S9_EEENS6_IJNS7_ILi1EEESI_SI_EEESC_SE_Li256ELb1ELb1ELb0ELb0EEENS1_19SingleTileSchedulerILb1ELb0ELb1ELi128EEEEEEEEEvNT_6ParamsE)
        /*02b4*/ 	.word	0x00000000


	//----- nvinfo : EIATTR_REGCOUNT
	.align		4
.L_126:
        /*02b8*/ 	.byte	0x04, 0x2f
        /*02ba*/ 	.short	(.L_128 - .L_127)
	.align		4
.L_127:
        /*02bc*/ 	.word	index@(_ZN7cutlass13device_kernelIN5flash19enable_sm80_to_sm89INS1_16FlashAttnFwdSm80INS1_25CollectiveMainloopFwdSm80ILi8ELi1ELb0EN4cute5tupleIJNS5_1CILi128EEENS7_ILi64EEENS7_ILi192EEEEEELi192ENS_6half_tEfNS_4arch4Sm80ELb1ELb0ELb1ELb0ELb1ELb0ELb1ELb0EEENS1_21CollectiveEpilogueFwdINS6_IJS8_SA_S9_EEENS6_IJNS7_ILi1EEESI_SI_EEESC_SE_Li256ELb0ELb1ELb0ELb0EEENS1_30DynamicPersistentTileSchedulerILi256ELi256ELb0ELb1ELb0EEEEEEEEEvNT_6ParamsE)
        /*02c0*/ 	.word	0x00000004


	//----- nvinfo : EIATTR_FRAME_SIZE
	.align		4
.L_128:
        /*02c4*/ 	.byte	0x04, 0x11
        /*02c6*/ 	.short	(.L_130 - .L_129)
	.align		4
.L_129:
        /*02c8*/ 	.word	index@(_ZN7cutlass13device_kernelIN5flash19enable_sm80_to_sm89INS1_16FlashAttnFwdSm80INS1_25CollectiveMainloopFwdSm80ILi8ELi1ELb0EN4cute5tupleIJNS5_1CILi128EEENS7_ILi64EEENS7_ILi192EEEEEELi192ENS_6half_tEfNS_4arch4Sm80ELb1ELb0ELb1ELb0ELb1ELb0ELb1ELb0EEENS1_21CollectiveEpilogueFwdINS6_IJS8_SA_S9_EEENS6_IJNS7_ILi1EEESI_SI_EEESC_SE_Li256ELb0ELb1ELb0ELb0EEENS1_30DynamicPersistentTileSchedulerILi256ELi256ELb0ELb1ELb0EEEEEEEEEvNT_6ParamsE)
        /*02cc*/ 	.word	0x00000000


	//----- nvinfo : EIATTR_REGCOUNT
	.align		4
.L_130:
        /*02d0*/ 	.byte	0x04, 0x2f
        /*02d2*/ 	.short	(.L_132 - .L_131)
	.align		4
.L_131:
        /*02d4*/ 	.word	index@(_ZN7cutlass13device_kernelIN5flash19enable_sm80_to_sm89INS1_16FlashAttnFwdSm80INS1_25CollectiveMainloopFwdSm80ILi8ELi1ELb0EN4cute5tupleIJNS5_1CILi128EEENS7_ILi64EEENS7_ILi192EEEEEELi192ENS_6half_tEfNS_4arch4Sm80ELb0ELb1ELb1ELb1ELb1ELb1ELb1ELb0EEENS1_21CollectiveEpilogueFwdINS6_IJS8_SA_S9_EEENS6_IJNS7_ILi1EEESI_SI_EEESC_SE_Li256ELb1ELb1ELb0ELb0EEENS1_19SingleTileSchedulerILb1ELb0ELb1ELi128EEEEEEEEEvNT_6ParamsE)
        /*02d8*/ 	.word	0x00000004


	//----- nvinfo : EIATTR_FRAME_SIZE
	.align		4
.L_132:
        /*02dc*/ 	.byte	0x04, 0x11
        /*02de*/ 	.short	(.L_134 - .L_133)
	.align		4
.L_133:
        /*02e0*/ 	.word	index@(_ZN7cutlass13device_kernelIN5flash19enable_sm80_to_sm89INS1_16FlashAttnFwdSm80INS1_25CollectiveMainloopFwdSm80ILi8ELi1ELb0EN4cute5tupleIJNS5_1CILi128EEENS7_ILi64EEENS7_ILi192EEEEEELi192ENS_6half_tEfNS_4arch4Sm80ELb0ELb1ELb1ELb1ELb1ELb1ELb1ELb0EEENS1_21CollectiveEpilogueFwdINS6_IJS8_SA_S9_EEENS6_IJNS7_ILi1EEESI_SI_EEESC_SE_Li256ELb1ELb1ELb0ELb0EEENS1_19SingleTileSchedulerILb1ELb0ELb1ELi128EEEEEEEEEvNT_6ParamsE)
        /*02e4*/ 	.word	0x00000000


	//----- nvinfo : EIATTR_REGCOUNT
	.align		4
.L_134:
        /*02e8*/ 	.byte	0x04, 0x2f
        /*02ea*/ 	.short	(.L_136 - .L_135)
	.align		4
.L_135:
        /*02ec*/ 	.word	index@(_ZN7cutlass13device_kernelIN5flash19enable_sm80_to_sm89INS1_16FlashAttnFwdSm80INS1_25CollectiveMainloopFwdSm80ILi8ELi1ELb0EN4cute5tupleIJNS5_1CILi128EEENS7_ILi64EEENS7_ILi192EEEEEELi192ENS_6half_tEfNS_4arch4Sm80ELb0ELb1ELb1ELb1ELb1ELb0ELb1ELb0EEENS1_21CollectiveEpilogueFwdINS6_IJS8_SA_S9_EEENS6_IJNS7_ILi1EEESI_SI_EEESC_SE_Li256ELb1ELb1ELb0ELb0EEENS1_19SingleTileSchedulerILb1ELb0ELb1ELi128EEEEEEEEEvNT_6ParamsE)
        /*02f0*/ 	.word	0x00000004


	//----- nvinfo : EIATTR_FRAME_SIZE
	.align		4
.L_136:
        /*02f4*/ 	.byte	0x04, 0x11
        /*02f6*/ 	.short	(.L_138 - .L_137)
	.align		4
.L_137:
        /*02f8*/ 	.word	index@(_ZN7cutlass13device_kernelIN5flash19enable_sm80_to_sm89INS1_16FlashAttnFwdSm80INS1_25CollectiveMainloopFwdSm80ILi8ELi1ELb0EN4cute5tupleIJNS5_1CILi128EEENS7_ILi64EEENS7_ILi192EEEEEELi192ENS_6half_tEfNS_4arch4Sm80ELb0ELb1ELb1ELb1ELb1ELb0ELb1ELb0EEENS1_21CollectiveEpilogueFwdINS6_IJS8_SA_S9_EEENS6_IJNS7_ILi1EEESI_SI_EEESC_SE_Li256ELb1ELb1ELb0ELb0EEENS1_19SingleTileSchedulerILb1ELb0ELb1ELi128EEEEEEEEEvNT_6ParamsE)
        /*02fc*/ 	.word	0x00000000


	//----- nvinfo : EIATTR_REGCOUNT
	.align		4
.L_138:
        /*0300*/ 	.byte	0x04, 0x2f
        /*0302*/ 	.short	(.L_140 - .L_139)
	.align		4
.L_139:
        /*0304*/ 	.word	index@(_ZN7cutlass13device_kernelIN5flash19enable_sm80_to_sm89INS1_16FlashAttnFwdSm80INS1_25CollectiveMainloopFwdSm80ILi8ELi1ELb0EN4cute5tupleIJNS5_1CILi128EEENS7_ILi64EEENS7_ILi192EEEEEELi192ENS_6half_tEfNS_4arch4Sm80ELb0ELb1ELb1ELb0ELb1ELb0ELb1ELb0EEENS1_21CollectiveEpilogueFwdINS6_IJS8_SA_S9_EEENS6_IJNS7_ILi1EEESI_SI_EEESC_SE_Li256ELb0ELb1ELb0ELb0EEENS1_19SingleTileSchedulerILb0ELb0ELb1ELi128EEEEEEEEEvNT_6ParamsE)
        /*0308*/ 	.word	0x00000004


	//----- nvinfo : EIATTR_FRAME_SIZE
	.align		4
.L_140:
        /*030c*/ 	.byte	0x04, 0x11
        /*030e*/ 	.short	(.L_142 - .L_141)
	.align		4
.L_141:
        /*0310*/ 	.word	index@(_ZN7cutlass13device_kernelIN5flash19enable_sm80_to_sm89INS1_16FlashAttnFwdSm80INS1_25CollectiveMainloopFwdSm80ILi8ELi1ELb0EN4cute5tupleIJNS5_1CILi128EEENS7_ILi64EEENS7_ILi192EEEEEELi192ENS_6half_tEfNS_4arch4Sm80ELb0ELb1ELb1ELb0ELb1ELb0ELb1ELb0EEENS1_21CollectiveEpilogueFwdINS6_IJS8_SA_S9_EEENS6_IJNS7_ILi1EEESI_SI_EEESC_SE_Li256ELb0ELb1ELb0ELb0EEENS1_19SingleTileSchedulerILb0ELb0ELb1ELi128EEEEEEEEEvNT_6ParamsE)
        /*0314*/ 	.word	0x00000000


	//----- nvinfo : EIATTR_REGCOUNT
	.align		4
.L_142:
        /*0318*/ 	.byte	0x04, 0x2f
        /*031a*/ 	.short	(.L_144 - .L_143)
	.align		4
.L_143:
        /*031c*/ 	.word	index@(_ZN7cutlass13device_kernelIN5flash19enable_sm80_to_sm89INS1_16FlashAttnFwdSm80INS1_25CollectiveMainloopFwdSm80ILi8ELi1ELb0EN4cute5tupleIJNS5_1CILi128EEENS7_ILi64EEENS7_ILi192EEEEEELi192ENS_6half_tEfNS_4arch4Sm80ELb0ELb0ELb1ELb1ELb1ELb1ELb1ELb0EEENS1_21CollectiveEpilogueFwdINS6_IJS8_SA_S9_EEENS6_IJNS7_ILi1EEESI_SI_EEESC_SE_Li256ELb1ELb1ELb0ELb0EEENS1_19SingleTileSchedulerILb1ELb0ELb1ELi128EEEEEEEEEvNT_6ParamsE)
        /*0320*/ 	.word	0x00000004


	//----- nvinfo : EIATTR_FRAME_SIZE
	.align		4
.L_144:
        /*0324*/ 	.byte	0x04, 0x11
        /*0326*/ 	.short	(.L_146 - .L_145)
	.align		4
.L_145:
        /*0328*/ 	.word	index@(_ZN7cutlass13device_kernelIN5flash19enable_sm80_to_sm89INS1_16FlashAttnFwdSm80INS1_25CollectiveMainloopFwdSm80ILi8ELi1ELb0EN4cute5tupleIJNS5_1CILi128EEENS7_ILi64EEENS7_ILi192EEEEEELi192ENS_6half_tEfNS_4arch4Sm80ELb0ELb0ELb1ELb1ELb1ELb1ELb1ELb0EEENS1_21CollectiveEpilogueFwdINS6_IJS8_SA_S9_EEENS6_IJNS7_ILi1EEESI_SI_EEESC_SE_Li256ELb1ELb1ELb0ELb0EEENS1_19SingleTileSchedulerILb1ELb0ELb1ELi128EEEEEEEEEvNT_6ParamsE)
        /*032c*/ 	.word	0x00000000


	//----- nvinfo : EIATTR_REGCOUNT
	.align		4
.L_146:
        /*0330*/ 	.byte	0x04, 0x2f
        /*0332*/ 	.short	(.L_148 - .L_147)
	.align		4
.L_147:
        /*0334*/ 	.word	index@(_ZN7cutlass13device_kernelIN5flash19enable_sm80_to_sm89INS1_16FlashAttnFwdSm80INS1_25CollectiveMainloopFwdSm80ILi8ELi1ELb0EN4cute5tupleIJNS5_1CILi128EEENS7_ILi64EEENS7_ILi192EEEEEELi192ENS_6half_tEfNS_4arch4Sm80ELb0ELb0ELb1ELb1ELb1ELb0ELb1ELb0EEENS1_21CollectiveEpilogueFwdINS6_IJS8_SA_S9_EEENS6_IJNS7_ILi1EEESI_SI_EEESC_SE_Li256ELb1ELb1ELb0ELb0EEENS1_19SingleTileSchedulerILb1ELb0ELb1ELi128EEEEEEEEEvNT_6ParamsE)
        /*0338*/ 	.word	0x00000004


	//----- nvinfo : EIATTR_FRAME_SIZE
	.align		4
.L_148:
        /*033c*/ 	.byte	0x04, 0x11
        /*033e*/ 	.short	(.L_150 - .L_149)
	.align		4
.L_149:
        /*0340*/ 	.word	index@(_ZN7cutlass13device_kernelIN5flash19enable_sm80_to_sm89INS1_16FlashAttnFwdSm80INS1_25CollectiveMainloopFwdSm80ILi8ELi1ELb0EN4cute5tupleIJNS5_1CILi128EEENS7_ILi64EEENS7_ILi192EEEEEELi192ENS_6half_tEfNS_4arch4Sm80ELb0ELb0ELb1ELb1ELb1ELb0ELb1ELb0EEENS1_21CollectiveEpilogueFwdINS6_IJS8_SA_S9_EEENS6_IJNS7_ILi1EEESI_SI_EEESC_SE_Li256ELb1ELb1ELb0ELb0EEENS1_19SingleTileSchedulerILb1ELb0ELb1ELi128EEEEEEEEEvNT_6ParamsE)
        /*0344*/ 	.word	0x00000000


	//----- nvinfo : EIATTR_REGCOUNT
	.align		4
.L_150:
        /*0348*/ 	.byte	0x04, 0x2f
        /*034a*/ 	.short	(.L_152 - .L_151)
	.align		4
.L_151:
        /*034c*/ 	.word	index@(_ZN7cutlass13device_kernelIN5flash19enable_sm80_to_sm89INS1_16FlashAttnFwdSm80INS1_25CollectiveMainloopFwdSm80ILi8ELi1ELb0EN4cute5tupleIJNS5_1CILi128EEENS7_ILi64EEENS7_ILi192EEEEEELi192ENS_6half_tEfNS_4arch4Sm80ELb0ELb0ELb1ELb0ELb1ELb0ELb1ELb0EEENS1_21CollectiveEpilogueFwdINS6_IJS8_SA_S9_EEENS6_IJNS7_ILi1EEESI_SI_EEESC_SE_Li256ELb0ELb1ELb0ELb0EEENS1_19SingleTileSchedulerILb0ELb0ELb1ELi128EEEEEEEEEvNT_6ParamsE)
        /*0350*/ 	.word	0x00000004


	//----- nvinfo : EIATTR_FRAME_SIZE
	.align		4
.L_152:
        /*0354*/ 	.byte	0x04, 0x11
        /*0356*/ 	.short	(.L_154 - .L_153)
	.align		4
.L_153:
        /*0358*/ 	.word	index@(_ZN7cutlass13device_kernelIN5flash19enable_sm80_to_sm89INS1_16FlashAttnFwdSm80INS1_25CollectiveMainloopFwdSm80ILi8ELi1ELb0EN4cute5tupleIJNS5_1CILi128EEENS7_ILi64EEENS7_ILi192EEEEEELi192ENS_6half_tEfNS_4arch4Sm80ELb0ELb0ELb1ELb0ELb1ELb0ELb1ELb0EEENS1_21CollectiveEpilogueFwdINS6_IJS8_SA_S9_EEENS6_IJNS7_ILi1EEESI_SI_EEESC_SE_Li256ELb0ELb1ELb0ELb0EEENS1_19SingleTileSchedulerILb0ELb0ELb1ELi128EEEEEEEEEvNT_6ParamsE)
        /*035c*/ 	.word	0x00000000


	//----- nvinfo : EIATTR_MIN_STACK_SIZE
	.align		4
.L_154:
        /*0360*/ 	.byte	0x04, 0x12
        /*0362*/ 	.short	(.L_156 - .L_155)
	.align		4
.L_155:
        /*0364*/ 	.word	index@(_ZN7cutlass13device_kernelIN5flash19enable_sm80_to_sm89INS1_16FlashAttnFwdSm80INS1_25CollectiveMainloopFwdSm80ILi8ELi1ELb0EN4cute5tupleIJNS5_1CILi128EEENS7_ILi64EEENS7_ILi192EEEEEELi192ENS_6half_tEfNS_4arch4Sm80ELb0ELb0ELb1ELb0ELb1ELb0ELb1ELb0EEENS1_21CollectiveEpilogueFwdINS6_IJS8_SA_S9_EEENS6_IJNS7_ILi1EEESI_SI_EEESC_SE_Li256ELb0ELb1ELb0ELb0EEENS1_19SingleTileSchedulerILb0ELb0ELb1ELi128EEEEEEEEEvNT_6ParamsE)
        /*0368*/ 	.word	0x00000000


	//----- nvinfo : EIATTR_MIN_STACK_SIZE
	.align		4
.L_156:
        /*036c*/ 	.byte	0x04, 0x12
        /*036e*/ 	.short	(.L_158 - .L_157)
	.align		4
.L_157:
        /*0370*/ 	.word	index@(_ZN7cutlass13device_kernelIN5flash19enable_sm80_to_sm89INS1_16FlashAttnFwdSm80INS1_25CollectiveMainloopFwdSm80ILi8ELi1ELb0EN4cute5tupleIJNS5_1CILi128EEENS7_ILi64EEENS7_ILi192EEEEEELi192ENS_6half_tEfNS_4arch4Sm80ELb0ELb0ELb1ELb1ELb1ELb0ELb1ELb0EEENS1_21CollectiveEpilogueFwdINS6_IJS8_SA_S9_EEENS6_IJNS7_ILi1EEESI_SI_EEESC_SE_Li256ELb1ELb1ELb0ELb0EEENS1_19SingleTileSchedulerILb1ELb0ELb1ELi128EEEEEEEEEvNT_6ParamsE)
        /*0374*/ 	.word	0x00000000


	//----- nvinfo : EIATTR_MIN_STACK_SIZE
	.align		4
.L_158:
        /*0378*/ 	.byte	0x04, 0x12
        /*037a*/ 	.short	(.L_160 - .L_159)
	.align		4
.L_159:
        /*037c*/ 	.word	index@(_ZN7cutlass13device_kernelIN5flash19enable_sm80_to_sm89INS1_16FlashAttnFwdSm80INS1_25CollectiveMainloopFwdSm80ILi8ELi1ELb0EN4cute5tupleIJNS5_1CILi128EEENS7_ILi64EEENS7_ILi192EEEEEELi192ENS_6half_tEfNS_4arch4Sm80ELb0ELb0ELb1ELb1ELb1ELb1ELb1ELb0EEENS1_21CollectiveEpilogueFwdINS6_IJS8_SA_S9_EEENS6_IJNS7_ILi1EEESI_SI_EEESC_SE_Li256ELb1ELb1ELb0ELb0EEENS1_19SingleTileSchedulerILb1ELb0ELb1ELi128EEEEEEEEEvNT_6ParamsE)
        /*0380*/ 	.word	0x00000000


	//----- nvinfo : EIATTR_MIN_STACK_SIZE
	.align		4
.L_160:
        /*0384*/ 	.byte	0x04, 0x12
        /*0386*/ 	.short	(.L_162 - .L_161)
	.align		4
.L_161:
        /*0388*/ 	.word	index@(_ZN7cutlass13device_kernelIN5flash19enable_sm80_to_sm89INS1_16FlashAttnFwdSm80INS1_25CollectiveMainloopFwdSm80ILi8ELi1ELb0EN4cute5tupleIJNS5_1CILi128EEENS7_ILi64EEENS7_ILi192EEEEEELi192ENS_6half_tEfNS_4arch4Sm80ELb0ELb1ELb1ELb0ELb1ELb0ELb1ELb0EEENS1_21CollectiveEpilogueFwdINS6_IJS8_SA_S9_EEENS6_IJNS7_ILi1EEESI_SI_EEESC_SE_Li256ELb0ELb1ELb0ELb0EEENS1_19SingleTileSchedulerILb0ELb0ELb1ELi128EEEEEEEEEvNT_6ParamsE)
        /*038c*/ 	.word	0x00000000


	//----- nvinfo : EIATTR_MIN_STACK_SIZE
	.align		4
.L_162:
        /*0390*/ 	.byte	0x04, 0x12
        /*0392*/ 	.short	(.L_164 - .L_163)
	.align		4
.L_163:
        /*0394*/ 	.word	index@(_ZN7cutlass13device_kernelIN5flash19enable_sm80_to_sm89INS1_16FlashAttnFwdSm80INS1_25CollectiveMainloopFwdSm80ILi8ELi1ELb0EN4cute5tupleIJNS5_1CILi128EEENS7_ILi64EEENS7_ILi192EEEEEELi192ENS_6half_tEfNS_4arch4Sm80ELb0ELb1ELb1ELb1ELb1ELb0ELb1ELb0EEENS1_21CollectiveEpilogueFwdINS6_IJS8_SA_S9_EEENS6_IJNS7_ILi1EEESI_SI_EEESC_SE_Li256ELb1ELb1ELb0ELb0EEENS1_19SingleTileSchedulerILb1ELb0ELb1ELi128EEEEEEEEEvNT_6ParamsE)
        /*0398*/ 	.word	0x00000000


	//----- nvinfo : EIATTR_MIN_STACK_SIZE
	.align		4
.L_164:
        /*039c*/ 	.byte	0x04, 0x12
        /*039e*/ 	.short	(.L_166 - .L_165)
	.align		4
.L_165:
        /*03a0*/ 	.word	index@(_ZN7cutlass13device_kernelIN5flash19enable_sm80_to_sm89INS1_16FlashAttnFwdSm80INS1_25CollectiveMainloopFwdSm80ILi8ELi1ELb0EN4cute5tupleIJNS5_1CILi128EEENS7_ILi64EEENS7_ILi192EEEEEELi192ENS_6half_tEfNS_4arch4Sm80ELb0ELb1ELb1ELb1ELb1ELb1ELb1ELb0EEENS1_21CollectiveEpilogueFwdINS6_IJS8_SA_S9_EEENS6_IJNS7_ILi1EEESI_SI_EEESC_SE_Li256ELb1ELb1ELb0ELb0EEENS1_19SingleTileSchedulerILb1ELb0ELb1ELi128EEEEEEEEEvNT_6ParamsE)
        /*03a4*/ 	.word	0x00000000


	//----- nvinfo : EIATTR_MIN_STACK_SIZE
	.align		4
.L_166:
        /*03a8*/ 	.byte	0x04, 0x12
        /*03aa*/ 	.short	(.L_168 - .L_167)
	.align		4
.L_167:
        /*03ac*/ 	.word	index@(_ZN7cutlass13device_kernelIN5flash19enable_sm80_to_sm89INS1_16FlashAttnFwdSm80INS1_25CollectiveMainloopFwdSm80ILi8ELi1ELb0EN4cute5tupleIJNS5_1CILi128EEENS7_ILi64EEENS7_ILi192EEEEEELi192ENS_6half_tEfNS_4arch4Sm80ELb1ELb0ELb1ELb0ELb1ELb0ELb1ELb0EEENS1_21CollectiveEpilogueFwdINS6_IJS8_SA_S9_EEENS6_IJNS7_ILi1EEESI_SI_EEESC_SE_Li256ELb0ELb1ELb0ELb0EEENS1_30DynamicPersistentTileSchedulerILi256ELi256ELb0ELb1ELb0EEEEEEEEEvNT_6ParamsE)
        /*03b0*/ 	.word	0x00000000


	//----- nvinfo : EIATTR_MIN_STACK_SIZE
	.align		4
.L_168:
        /*03b4*/ 	.byte	0x04, 0x12
        /*03b6*/ 	.short	(.L_170 - .L_169)
	.align		4
.L_169:
        /*03b8*/ 	.word	index@(_ZN7cutlass13device_kernelIN5flash19enable_sm80_to_sm89INS1_16FlashAttnFwdSm80INS1_25CollectiveMainloopFwdSm80ILi8ELi1ELb0EN4cute5tupleIJNS5_1CILi128EEENS7_ILi64EEENS7_ILi192EEEEEELi192ENS_6half_tEfNS_4arch4Sm80ELb1ELb0ELb1ELb1ELb1ELb0ELb1ELb0EEENS1_21CollectiveEpilogueFwdINS6_IJS8_SA_S9_EEENS6_IJNS7_ILi1EEESI_SI_EEESC_SE_Li256ELb1ELb1ELb0ELb0EEENS1_19SingleTileSchedulerILb1ELb0ELb1ELi128EEEEEEEEEvNT_6ParamsE)
        /*03bc*/ 	.word	0x00000000


	//----- nvinfo : EIATTR_MIN_STACK_SIZE
	.align		4
.L_170:
        /*03c0*/ 	.byte	0x04, 0x12
        /*03c2*/ 	.short	(.L_172 - .L_171)
	.align		4
.L_171:
        /*03c4*/ 	.word	index@(_ZN7cutlass13device_kernelIN5flash19enable_sm80_to_sm89INS1_16FlashAttnFwdSm80INS1_25CollectiveMainloopFwdSm80ILi8ELi1ELb0EN4cute5tupleIJNS5_1CILi128EEENS7_ILi64EEENS7_ILi192EEEEEELi192ENS_6half_tEfNS_4arch4Sm80ELb1ELb0ELb1ELb1ELb1ELb1ELb1ELb0EEENS1_21CollectiveEpilogueFwdINS6_IJS8_SA_S9_EEENS6_IJNS7_ILi1EEESI_SI_EEESC_SE_Li256ELb1ELb1ELb0ELb0EEENS1_19SingleTileSchedulerILb1ELb0ELb1ELi128EEEEEEEEEvNT_6ParamsE)
        /*03c8*/ 	.word	0x00000000


	//----- nvinfo : EIATTR_MIN_STACK_SIZE
	.align		4
.L_172:
        /*03cc*/ 	.byte	0x04, 0x12
        /*03ce*/ 	.short	(.L_174 - .L_173)
	.align		4
.L_173:
        /*03d0*/ 	.word	index@(_ZN7cutlass13device_kernelIN5flash19enable_sm80_to_sm89INS1_16FlashAttnFwdSm80INS1_25CollectiveMainloopFwdSm80ILi8ELi2ELb0EN4cute5tupleIJNS5_1CILi128EEENS7_ILi64EEENS7_ILi192EEEEEELi192ENS_6half_tEfNS_4arch4Sm80ELb0ELb0ELb1ELb0ELb1ELb0ELb1ELb0EEENS1_21CollectiveEpilogueFwdINS6_IJS8_SA_S9_EEENS6_IJNS7_ILi1EEESI_SI_EEESC_SE_Li256ELb0ELb1ELb0ELb0EEENS1_19SingleTileSchedulerILb0ELb0ELb1ELi128EEEEEEEEEvNT_6ParamsE)
        /*03d4*/ 	.word	0x00000000


	//----- nvinfo : EIATTR_MIN_STACK_SIZE
	.align		4
.L_174:
        /*03d8*/ 	.byte	0x04, 0x12
        /*03da*/ 	.short	(.L_176 - .L_175)
	.align		4
.L_175:
        /*03dc*/ 	.word	index@(_ZN7cutlass13device_kernelIN5flash19enable_sm80_to_sm89INS1_16FlashAttnFwdSm80INS1_25CollectiveMainloopFwdSm80ILi8ELi2ELb0EN4cute5tupleIJNS5_1CILi128EEENS7_ILi64EEENS7_ILi192EEEEEELi192ENS_6half_tEfNS_4arch4Sm80ELb0ELb0ELb1ELb1ELb1ELb0ELb1ELb0EEENS1_21CollectiveEpilogueFwdINS6_IJS8_SA_S9_EEENS6_IJNS7_ILi1EEESI_SI_EEESC_SE_Li256ELb1ELb1ELb0ELb0EEENS1_19SingleTileSchedulerILb1ELb0ELb1ELi128EEEEEEEEEvNT_6ParamsE)
        /*03e0*/ 	.word	0x00000000


	//----- nvinfo : EIATTR_MIN_STACK_SIZE
	.align		4
.L_176:
        /*03e4*/ 	.byte	0x04, 0x12
        /*03e6*/ 	.short	(.L_178 - .L_177)
	.align		4
.L_177:
        /*03e8*/ 	.word	index@(_ZN7cutlass13device_kernelIN5flash19enable_sm80_to_sm89INS1_16FlashAttnFwdSm80INS1_25CollectiveMainloopFwdSm80ILi8ELi2ELb0EN4cute5tupleIJNS5_1CILi128EEENS7_ILi64EEENS7_ILi192EEEEEELi192ENS_6half_tEfNS_4arch4Sm80ELb0ELb0ELb1ELb1ELb1ELb1ELb1ELb0EEENS1_21CollectiveEpilogueFwdINS6_IJS8_SA_S9_EEENS6_IJNS7_ILi1EEESI_SI_EEESC_SE_Li256ELb1ELb1ELb0ELb0EEENS1_19SingleTileSchedulerILb1ELb0ELb1ELi128EEEEEEEEEvNT_6ParamsE)
        /*03ec*/ 	.word	0x00000000


	//----- nvinfo : EIATTR_MIN_STACK_SIZE
	.align		4
.L_178:
        /*03f0*/ 	.byte	0x04, 0x12
        /*03f2*/ 	.short	(.L_180 - .L_179)
	.align		4
.L_179:
        /*03f4*/ 	.word	index@(_ZN7cutlass13device_kernelIN5flash19enable_sm80_to_sm89INS1_16FlashAttnFwdSm80INS1_25CollectiveMainloopFwdSm80ILi8ELi2ELb0EN4cute5tupleIJNS5_1CILi128EEENS7_ILi64EEENS7_ILi192EEEEEELi192ENS_6half_tEfNS_4arch4Sm80ELb0ELb1ELb1ELb0ELb1ELb0ELb1ELb0EEENS1_21CollectiveEpilogueFwdINS6_IJS8_SA_S9_EEENS6_IJNS7_ILi1EEESI_SI_EEESC_SE_Li256ELb0ELb1ELb0ELb0EEENS1_19SingleTileSchedulerILb0ELb0ELb1ELi128EEEEEEEEEvNT_6ParamsE)
        /*03f8*/ 	.word	0x00000000


	//----- nvinfo : EIATTR_MIN_STACK_SIZE
	.align		4
.L_180:
        /*03fc*/ 	.byte	0x04, 0x12
        /*03fe*/ 	.short	(.L_182 - .L_181)
	.align		4
.L_181:
        /*0400*/ 	.word	index@(_ZN7cutlass13device_kernelIN5flash19enable_sm80_to_sm89INS1_16FlashAttnFwdSm80INS1_25CollectiveMainloopFwdSm80ILi8ELi2ELb0EN4cute5tupleIJNS5_1CILi128EEENS7_ILi64EEENS7_ILi192EEEEEELi192ENS_6half_tEfNS_4arch4Sm80ELb0ELb1ELb1ELb1ELb1ELb0ELb1ELb0EEENS1_21CollectiveEpilogueFwdINS6_IJS8_SA_S9_EEENS6_IJNS7_ILi1EEESI_SI_EEESC_SE_Li256ELb1ELb1ELb0ELb0EEENS1_19SingleTileSchedulerILb1ELb0ELb1ELi128EEEEEEEEEvNT_6ParamsE)
        /*0404*/ 	.word	0x00000000


	//----- nvinfo : EIATTR_MIN_STACK_SIZE
	.align		4
.L_182:
        /*0408*/ 	.byte	0x04, 0x12
        /*040a*/ 	.short	(.L_184 - .L_183)
	.align		4
.L_183:
        /*040c*/ 	.word	index@(_ZN7cutlass13device_kernelIN5flash19enable_sm80_to_sm89INS1_16FlashAttnFwdSm80INS1_25CollectiveMainloopFwdSm80ILi8ELi2ELb0EN4cute5tupleIJNS5_1CILi128EEENS7_ILi64EEENS7_ILi192EEEEEELi192ENS_6half_tEfNS_4arch4Sm80ELb0ELb1ELb1ELb1ELb1ELb1ELb1ELb0EEENS1_21CollectiveEpilogueFwdINS6_IJS8_SA_S9_EEENS6_IJNS7_ILi1EEESI_SI_EEESC_SE_Li256ELb1ELb1ELb0ELb0EEENS1_19SingleTileSchedulerILb1ELb0ELb1ELi128EEEEEEEEEvNT_6ParamsE)
        /*0410*/ 	.word	0x00000000


	//----- nvinfo : EIATTR_MIN_STACK_SIZE
	.align		4
.L_184:
        /*0414*/ 	.byte	0x04, 0x12
        /*0416*/ 	.short	(.L_186 - .L_185)
	.align		4
.L_185:
        /*0418*/ 	.word	index@(_ZN7cutlass13device_kernelIN5flash19enable_sm80_to_sm89INS1_16FlashAttnFwdSm80INS1_25CollectiveMainloopFwdSm80ILi8ELi2ELb0EN4cute5tupleIJNS5_1CILi128EEENS7_ILi64EEENS7_ILi192EEEEEELi192ENS_6half_tEfNS_4arch4Sm80ELb1ELb0ELb1ELb0ELb1ELb0ELb1ELb0EEENS1_21CollectiveEpilogueFwdINS6_IJS8_SA_S9_EEENS6_IJNS7_ILi1EEESI_SI_EEESC_SE_Li256ELb0ELb1ELb0ELb0EEENS1_30DynamicPersistentTileSchedulerILi256ELi256ELb0ELb1ELb0EEEEEEEEEvNT_6ParamsE)
        /*041c*/ 	.word	0x00000000


	//----- nvinfo : EIATTR_MIN_STACK_SIZE
	.align		4
.L_186:
        /*0420*/ 	.byte	0x04, 0x12
        /*0422*/ 	.short	(.L_188 - .L_187)
	.align		4
.L_187:
        /*0424*/ 	.word	index@(_ZN7cutlass13device_kernelIN5flash19enable_sm80_to_sm89INS1_16FlashAttnFwdSm80INS1_25CollectiveMainloopFwdSm80ILi8ELi2ELb0EN4cute5tupleIJNS5_1CILi128EEENS7_ILi64EEENS7_ILi192EEEEEELi192ENS_6half_tEfNS_4arch4Sm80ELb1ELb0ELb1ELb1ELb1ELb0ELb1ELb0EEENS1_21CollectiveEpilogueFwdINS6_IJS8_SA_S9_EEENS6_IJNS7_ILi1EEESI_SI_EEESC_SE_Li256ELb1ELb1ELb0ELb0EEENS1_19SingleTileSchedulerILb1ELb0ELb1ELi128EEEEEEEEEvNT_6ParamsE)
        /*0428*/ 	.word	0x00000000


	//----- nvinfo : EIATTR_MIN_STACK_SIZE
	.align		4
.L_188:
        /*042c*/ 	.byte	0x04, 0x12
        /*042e*/ 	.short	(.L_190 - .L_189)
	.align		4
.L_189:
        /*0430*/ 	.word	index@(_ZN7cutlass13device_kernelIN5flash19enable_sm80_to_sm89INS1_16FlashAttnFwdSm80INS1_25CollectiveMainloopFwdSm80ILi8ELi2ELb0EN4cute5tupleIJNS5_1CILi128EEENS7_ILi64EEENS7_ILi192EEEEEELi192ENS_6half_tEfNS_4arch4Sm80ELb1ELb0ELb1ELb1ELb1ELb1ELb1ELb0EEENS1_21CollectiveEpilogueFwdINS6_IJS8_SA_S9_EEENS6_IJNS7_ILi1EEESI_SI_EEESC_SE_Li256ELb1ELb1ELb0ELb0EEENS1_19SingleTileSchedulerILb1ELb0ELb1ELi128EEEEEEEEEvNT_6ParamsE)
        /*0434*/ 	.word	0x00000000


	//----- nvinfo : EIATTR_MIN_STACK_SIZE
	.align		4
.L_190:
        /*0438*/ 	.byte	0x04, 0x12
        /*043a*/ 	.short	(.L_192 - .L_191)
	.align		4
.L_191:
        /*043c*/ 	.word	index@(_ZN7cutlass13device_kernelIN5flash19enable_sm80_to_sm89INS1_16FlashAttnFwdSm80INS1_25CollectiveMainloopFwdSm80ILi8ELi1ELb0EN4cute5tupleIJNS5_1CILi128EEENS7_ILi64EEENS7_ILi192EEEEEELi192ENS_6half_tEfNS_4arch4Sm80ELb0ELb0ELb0ELb0ELb1ELb0ELb1ELb0EEENS1_21CollectiveEpilogueFwdINS6_IJS8_SA_S9_EEENS6_IJNS7_ILi1EEESI_SI_EEESC_SE_Li256ELb0ELb1ELb0ELb0EEENS1_19SingleTileSchedulerILb0ELb0ELb1ELi128EEEEEEEEEvNT_6ParamsE)
        /*0440*/ 	.word	0x00000000


	//----- nvinfo : EIATTR_MIN_STACK_SIZE
	.align		4
.L_192:
        /*0444*/ 	.byte	0x04, 0x12
        /*0446*/ 	.short	(.L_194 - .L_193)
	.align		4
.L_193:
        /*0448*/ 	.word	index@(_ZN7cutlass13device_kernelIN5flash19enable_sm80_to_sm89INS1_16FlashAttnFwdSm80INS1_25CollectiveMainloopFwdSm80ILi8ELi1ELb0EN4cute5tupleIJNS5_1CILi128EEENS7_ILi64EEENS7_ILi192EEEEEELi192ENS_6half_tEfNS_4arch4Sm80ELb0ELb0ELb0ELb1ELb1ELb0ELb1ELb0EEENS1_21CollectiveEpilogueFwdINS6_IJS8_SA_S9_EEENS6_IJNS7_ILi1EEESI_SI_EEESC_SE_Li256ELb1ELb1ELb0ELb0EEENS1_19SingleTileSchedulerILb1ELb0ELb1ELi128EEEEEEEEEvNT_6ParamsE)
        /*044c*/ 	.word	0x00000000


	//----- nvinfo : EIATTR_MIN_STACK_SIZE
	.align		4
.L_194:
        /*0450*/ 	.byte	0x04, 0x12
        /*0452*/ 	.short	(.L_196 - .L_195)
	.align		4
.L_195:
        /*0454*/ 	.word	index@(_ZN7cutlass13device_kernelIN5flash19enable_sm80_to_sm89INS1_16FlashAttnFwdSm80INS1_25CollectiveMainloopFwdSm80ILi8ELi1ELb0EN4cute5tupleIJNS5_1CILi128EEENS7_ILi64EEENS7_ILi192EEEEEELi192ENS_6half_tEfNS_4arch4Sm80ELb0ELb0ELb0ELb1ELb1ELb1ELb1ELb0EEENS1_21CollectiveEpilogueFwdINS6_IJS8_SA_S9_EEENS6_IJNS7_ILi1EEESI_SI_EEESC_SE_Li256ELb1ELb1ELb0ELb0EEENS1_19SingleTileSchedulerILb1ELb0ELb1ELi128EEEEEEEEEvNT_6ParamsE)
        /*0458*/ 	.word	0x00000000


	//----- nvinfo : EIATTR_MIN_STACK_SIZE
	.align		4
.L_196:
        /*045c*/ 	.byte	0x04, 0x12
        /*045e*/ 	.short	(.L_198 - .L_197)
	.align		4
.L_197:
        /*0460*/ 	.word	index@(_ZN7cutlass13device_kernelIN5flash19enable_sm80_to_sm89INS1_16FlashAttnFwdSm80INS1_25CollectiveMainloopFwdSm80ILi8ELi1ELb0EN4cute5tupleIJNS5_1CILi128EEENS7_ILi64EEENS7_ILi192EEEEEELi192ENS_6half_tEfNS_4arch4Sm80ELb0ELb1ELb0ELb0ELb1ELb0ELb1ELb0EEENS1_21CollectiveEpilogueFwdINS6_IJS8_SA_S9_EEENS6_IJNS7_ILi1EEESI_SI_EEESC_SE_Li256ELb0ELb1ELb0ELb0EEENS1_19SingleTileSchedulerILb0ELb0ELb1ELi128EEEEEEEEEvNT_6ParamsE)
        /*0464*/ 	.word	0x00000000


	//----- nvinfo : EIATTR_MIN_STACK_SIZE
	.align		4
.L_198:
        /*0468*/ 	.byte	0x04, 0x12
        /*046a*/ 	.short	(.L_200 - .L_199)
	.align		4
.L_199:
        /*046c*/ 	.word	index@(_ZN7cutlass13device_kernelIN5flash19enable_sm80_to_sm89INS1_16FlashAttnFwdSm80INS1_25CollectiveMainloopFwdSm80ILi8ELi1ELb0EN4cute5tupleIJNS5_1CILi128EEENS7_ILi64EEENS7_ILi192EEEEEELi192ENS_6half_tEfNS_4arch4Sm80ELb0ELb1ELb0ELb1ELb1ELb0ELb1ELb0EEENS1_21CollectiveEpilogueFwdINS6_IJS8_SA_S9_EEENS6_IJNS7_ILi1EEESI_SI_EEESC_SE_Li256ELb1ELb1ELb0ELb0EEENS1_19SingleTileSchedulerILb1ELb0ELb1ELi128EEEEEEEEEvNT_6ParamsE)
        /*0470*/ 	.word	0x00000000


	//----- nvinfo : EIATTR_MIN_STACK_SIZE
	.align		4
.L_200:
        /*0474*/ 	.byte	0x04, 0x12
        /*0476*/ 	.short	(.L_202 - .L_201)
	.align		4
.L_201:
        /*0478*/ 	.word	index@(_ZN7cutlass13device_kernelIN5flash19enable_sm80_to_sm89INS1_16FlashAttnFwdSm80INS1_25CollectiveMainloopFwdSm80ILi8ELi1ELb0EN4cute5tupleIJNS5_1CILi128EEENS7_ILi64EEENS7_ILi192EEEEEELi192ENS_6half_tEfNS_4arch4Sm80ELb0ELb1ELb0ELb1ELb1ELb1ELb1ELb0EEENS1_21CollectiveEpilogueFwdINS6_IJS8_SA_S9_EEENS6_IJNS7_ILi1EEESI_SI_EEESC_SE_Li256ELb1ELb1ELb0ELb0EEENS1_19SingleTileSchedulerILb1ELb0ELb1ELi128EEEEEEEEEvNT_6ParamsE)
        /*047c*/ 	.word	0x00000000


	//----- nvinfo : EIATTR_MIN_STACK_SIZE
	.align		4
.L_202:
        /*0480*/ 	.byte	0x04, 0x12
        /*0482*/ 	.short	(.L_204 - .L_203)
	.align		4
.L_203:
        /*0484*/ 	.word	index@(_ZN7cutlass13device_kernelIN5flash19enable_sm80_to_sm89INS1_16FlashAttnFwdSm80INS1_25CollectiveMainloopFwdSm80ILi8ELi1ELb0EN4cute5tupleIJNS5_1CILi128EEENS7_ILi64EEENS7_ILi192EEEEEELi192ENS_6half_tEfNS_4arch4Sm80ELb1ELb0ELb0ELb0ELb1ELb0ELb1ELb0EEENS1_21CollectiveEpilogueFwdINS6_IJS8_SA_S9_EEENS6_IJNS7_ILi1EEESI_SI_EEESC_SE_Li256ELb0ELb1ELb0ELb0EEENS1_30DynamicPersistentTileSchedulerILi256ELi256ELb0ELb1ELb0EEEEEEEEEvNT_6ParamsE)
        /*0488*/ 	.word	0x00000000


	//----- nvinfo : EIATTR_MIN_STACK_SIZE
	.align		4
.L_204:
        /*048c*/ 	.byte	0x04, 0x12
        /*048e*/ 	.short	(.L_206 - .L_205)
	.align		4
.L_205:
        /*0490*/ 	.word	index@(_ZN7cutlass13device_kernelIN5flash19enable_sm80_to_sm89INS1_16FlashAttnFwdSm80INS1_25CollectiveMainloopFwdSm80ILi8ELi1ELb0EN4cute5tupleIJNS5_1CILi128EEENS7_ILi64EEENS7_ILi192EEEEEELi192ENS_6half_tEfNS_4arch4Sm80ELb1ELb0ELb0ELb1ELb1ELb0ELb1ELb0EEENS1_21CollectiveEpilogueFwdINS6_IJS8_SA_S9_EEENS6_IJNS7_ILi1EEESI_SI_EEESC_SE_Li256ELb1ELb1ELb0ELb0EEENS1_19SingleTileSchedulerILb1ELb0ELb1ELi128EEEEEEEEEvNT_6ParamsE)
        /*0494*/ 	.word	0x00000000


	//----- nvinfo : EIATTR_MIN_STACK_SIZE
	.align		4
.L_206:
        /*0498*/ 	.byte	0x04, 0x12
        /*049a*/ 	.short	(.L_208 - .L_207)
	.align		4
.L_207:
        /*049c*/ 	.word	index@(_ZN7cutlass13device_kernelIN5flash19enable_sm80_to_sm89INS1_16FlashAttnFwdSm80INS1_25CollectiveMainloopFwdSm80ILi8ELi1ELb0EN4cute5tupleIJNS5_1CILi128EEENS7_ILi64EEENS7_ILi192EEEEEELi192ENS_6half_tEfNS_4arch4Sm80ELb1ELb0ELb0ELb1ELb1ELb1ELb1ELb0EEENS1_21CollectiveEpilogueFwdINS6_IJS8_SA_S9_EEENS6_IJNS7_ILi1EEESI_SI_EEESC_SE_Li256ELb1ELb1ELb0ELb0EEENS1_19SingleTileSchedulerILb1ELb0ELb1ELi128EEEEEEEEEvNT_6ParamsE)
        /*04a0*/ 	.word	0x00000000


	//----- nvinfo : EIATTR_MIN_STACK_SIZE
	.align		4
.L_208:
        /*04a4*/ 	.byte	0x04, 0x12
        /*04a6*/ 	.short	(.L_210 - .L_209)
	.align		4
.L_209:
        /*04a8*/ 	.word	index@(_ZN7cutlass13device_kernelIN5flash19enable_sm80_to_sm89INS1_16FlashAttnFwdSm80INS1_25CollectiveMainloopFwdSm80ILi8ELi2ELb0EN4cute5tupleIJNS5_1CILi128EEENS7_ILi64EEENS7_ILi192EEEEEELi192ENS_6half_tEfNS_4arch4Sm80ELb0ELb0ELb0ELb0ELb1ELb0ELb1ELb0EEENS1_21CollectiveEpilogueFwdINS6_IJS8_SA_S9_EEENS6_IJNS7_ILi1EEESI_SI_EEESC_SE_Li256ELb0ELb1ELb0ELb0EEENS1_19SingleTileSchedulerILb0ELb0ELb1ELi128EEEEEEEEEvNT_6ParamsE)
        /*04ac*/ 	.word	0x00000000


	//----- nvinfo : EIATTR_MIN_STACK_SIZE
	.align		4
.L_210:
        /*04b0*/ 	.byte	0x04, 0x12
        /*04b2*/ 	.short	(.L_212 - .L_211)
	.align		4
.L_211:
        /*04b4*/ 	.word	index@(_ZN7cutlass13device_kernelIN5flash19enable_sm80_to_sm89INS1_16FlashAttnFwdSm80INS1_25CollectiveMainloopFwdSm80ILi8ELi2ELb0EN4cute5tupleIJNS5_1CILi128EEENS7_ILi64EEENS7_ILi192EEEEEELi192ENS_6half_tEfNS_4arch4Sm80ELb0ELb0ELb0ELb1ELb1ELb0ELb1ELb0EEENS1_21CollectiveEpilogueFwdINS6_IJS8_SA_S9_EEENS6_IJNS7_ILi1EEESI_SI_EEESC_SE_Li256ELb1ELb1ELb0ELb0EEENS1_19SingleTileSchedulerILb1ELb0ELb1ELi128EEEEEEEEEvNT_6ParamsE)
        /*04b8*/ 	.word	0x00000000


	//----- nvinfo : EIATTR_MIN_STACK_SIZE
	.align		4
.L_212:
        /*04bc*/ 	.byte	0x04, 0x12
        /*04be*/ 	.short	(.L_214 - .L_213)
	.align		4
.L_213:
        /*04c0*/ 	.word	index@(_ZN7cutlass13device_kernelIN5flash19enable_sm80_to_sm89INS1_16FlashAttnFwdSm80INS1_25CollectiveMainloopFwdSm80ILi8ELi2ELb0EN4cute5tupleIJNS5_1CILi128EEENS7_ILi64EEENS7_ILi192EEEEEELi192ENS_6half_tEfNS_4arch4Sm80ELb0ELb0ELb0ELb1ELb1ELb1ELb1ELb0EEENS1_21CollectiveEpilogueFwdINS6_IJS8_SA_S9_EEENS6_IJNS7_ILi1EEESI_SI_EEESC_SE_Li256ELb1ELb1ELb0ELb0EEENS1_19SingleTileSchedulerILb1ELb0ELb1ELi128EEEEEEEEEvNT_6ParamsE)
        /*04c4*/ 	.word	0x00000000


	//----- nvinfo : EIATTR_MIN_STACK_SIZE
	.align		4
.L_214:
        /*04c8*/ 	.byte	0x04, 0x12
        /*04ca*/ 	.short	(.L_216 - .L_215)
	.align		4
.L_215:
        /*04cc*/ 	.word	index@(_ZN7cutlass13device_kernelIN5flash19enable_sm80_to_sm89INS1_16FlashAttnFwdSm80INS1_25CollectiveMainloopFwdSm80ILi8ELi2ELb0EN4cute5tupleIJNS5_1CILi128EEENS7_ILi64EEENS7_ILi192EEEEEELi192ENS_6half_tEfNS_4arch4Sm80ELb0ELb1ELb0ELb0ELb1ELb0ELb1ELb0EEENS1_21CollectiveEpilogueFwdINS6_IJS8_SA_S9_EEENS6_IJNS7_ILi1EEESI_SI_EEESC_SE_Li256ELb0ELb1ELb0ELb0EEENS1_19SingleTileSchedulerILb0ELb0ELb1ELi128EEEEEEEEEvNT_6ParamsE)
        /*04d0*/ 	.word	0x00000000


	//----- nvinfo : EIATTR_MIN_STACK_SIZE
	.align		4
.L_216:
        /*04d4*/ 	.byte	0x04, 0x12
        /*04d6*/ 	.short	(.L_218 - .L_217)
	.align		4
.L_217:
        /*04d8*/ 	.word	index@(_ZN7cutlass13device_kernelIN5flash19enable_sm80_to_sm89INS1_16FlashAttnFwdSm80INS1_25CollectiveMainloopFwdSm80ILi8ELi2ELb0EN4cute5tupleIJNS5_1CILi128EEENS7_ILi64EEENS7_ILi192EEEEEELi192ENS_6half_tEfNS_4arch4Sm80ELb0ELb1ELb0ELb1ELb1ELb0ELb1ELb0EEENS1_21CollectiveEpilogueFwdINS6_IJS8_SA_S9_EEENS6_IJNS7_ILi1EEESI_SI_EEESC_SE_Li256ELb1ELb1ELb0ELb0EEENS1_19SingleTileSchedulerILb1ELb0ELb1ELi128EEEEEEEEEvNT_6ParamsE)
        /*04dc*/ 	.word	0x00000000


	//----- nvinfo : EIATTR_MIN_STACK_SIZE
	.align		4
.L_218:
        /*04e0*/ 	.byte	0x04, 0x12
        /*04e2*/ 	.short	(.L_220 - .L_219)
	.align		4
.L_219:
        /*04e4*/ 	.word	index@(_ZN7cutlass13device_kernelIN5flash19enable_sm80_to_sm89INS1_16FlashAttnFwdSm80INS1_25CollectiveMainloopFwdSm80ILi8ELi2ELb0EN4cute5tupleIJNS5_1CILi128EEENS7_ILi64EEENS7_ILi192EEEEEELi192ENS_6half_tEfNS_4arch4Sm80ELb0ELb1ELb0ELb1ELb1ELb1ELb1ELb0EEENS1_21CollectiveEpilogueFwdINS6_IJS8_SA_S9_EEENS6_IJNS7_ILi1EEESI_SI_EEESC_SE_Li256ELb1ELb1ELb0ELb0EEENS1_19SingleTileSchedulerILb1ELb0ELb1ELi128EEEEEEEEEvNT_6ParamsE)
        /*04e8*/ 	.word	0x00000000


	//----- nvinfo : EIATTR_MIN_STACK_SIZE
	.align		4
.L_220:
        /*04ec*/ 	.byte	0x04, 0x12
        /*04ee*/ 	.short	(.L_222 - .L_221)
	.align		4
.L_221:
        /*04f0*/ 	.word	index@(_ZN7cutlass13device_kernelIN5flash19enable_sm80_to_sm89INS1_16FlashAttnFwdSm80INS1_25CollectiveMainloopFwdSm80ILi8ELi2ELb0EN4cute5tupleIJNS5_1CILi128EEENS7_ILi64EEENS7_ILi192EEEEEELi192ENS_6half_tEfNS_4arch4Sm80ELb1ELb0ELb0ELb0ELb1ELb0ELb1ELb0EEENS1_21CollectiveEpilogueFwdINS6_IJS8_SA_S9_EEENS6_IJNS7_ILi1EEESI_SI_EEESC_SE_Li256ELb0ELb1ELb0ELb0EEENS1_30DynamicPersistentTileSchedulerILi256ELi256ELb0ELb1ELb0EEEEEEEEEvNT_6ParamsE)
        /*04f4*/ 	.word	0x00000000


	//----- nvinfo : EIATTR_MIN_STACK_SIZE
	.align		4
.L_222:
        /*04f8*/ 	.byte	0x04, 0x12
        /*04fa*/ 	.short	(.L_224 - .L_223)
	.align		4
.L_223:
        /*04fc*/ 	.word	index@(_ZN7cutlass13device_kernelIN5flash19enable_sm80_to_sm89INS1_16FlashAttnFwdSm80INS1_25CollectiveMainloopFwdSm80ILi8ELi2ELb0EN4cute5tupleIJNS5_1CILi128EEENS7_ILi64EEENS7_ILi192EEEEEELi192ENS_6half_tEfNS_4arch4Sm80ELb1ELb0ELb0ELb1ELb1ELb0ELb1ELb0EEENS1_21CollectiveEpilogueFwdINS6_IJS8_SA_S9_EEENS6_IJNS7_ILi1EEESI_SI_EEESC_SE_Li256ELb1ELb1ELb0ELb0EEENS1_19SingleTileSchedulerILb1ELb0ELb1ELi128EEEEEEEEEvNT_6ParamsE)
        /*0500*/ 	.word	0x00000000


	//----- nvinfo : EIATTR_MIN_STACK_SIZE
	.align		4
.L_224:
        /*0504*/ 	.byte	0x04, 0x12
        /*0506*/ 	.short	(.L_226 - .L_225)
	.align		4
.L_225:
        /*0508*/ 	.word	index@(_ZN7cutlass13device_kernelIN5flash19enable_sm80_to_sm89INS1_16FlashAttnFwdSm80INS1_25CollectiveMainloopFwdSm80ILi8ELi2ELb0EN4cute5tupleIJNS5_1CILi128EEENS7_ILi64EEENS7_ILi192EEEEEELi192ENS_6half_tEfNS_4arch4Sm80ELb1ELb0ELb0ELb1ELb1ELb1ELb1ELb0EEENS1_21CollectiveEpilogueFwdINS6_IJS8_SA_S9_EEENS6_IJNS7_ILi1EEESI_SI_EEESC_SE_Li256ELb1ELb1ELb0ELb0EEENS1_19SingleTileSchedulerILb1ELb0ELb1ELi128EEEEEEEEEvNT_6ParamsE)
        /*050c*/ 	.word	0x00000000
.L_226:


//--------------------- .nv.compat                --------------------------
	.section	.nv.compat,"",@"SHT_CUDA_COMPAT_INFO"
	.align	4
        /*0000*/ 	.byte	0x02, 0x09, 0x01, 0x00, 0x02, 0x02, 0x01, 0x00, 0x02, 0x05, 0x05, 0x00, 0x03, 0x07, 0x01, 0x01
        /*0010*/ 	.byte	0x02, 0x03, 0x00, 0x00, 0x02, 0x06, 0x01, 0x00, 0x04, 0x0b, 0x08, 0x00, 0x00, 0x00, 0x00, 0x00
        /*0020*/ 	.byte	0x00, 0x00, 0x00, 0x00


//--------------------- .nv.info._ZN7cutlass13device_kernelIN5flash19enable_sm80_to_sm89INS1_16FlashAttnFwdSm80INS1_25CollectiveMainloopFwdSm80ILi8ELi1ELb0EN4cute5tupleIJNS5_1CILi128EEENS7_ILi64EEENS7_ILi192EEEEEELi192ENS_6half_tEfNS_4arch4Sm80ELb0ELb0ELb1ELb0ELb1ELb0ELb1ELb0EEENS1_21CollectiveEpilogueFwdINS6_IJS8_SA_S9_EEENS6_IJNS7_ILi1EEESI_SI_EEESC_SE_Li256ELb0ELb1ELb0ELb0EEENS1_19SingleTileSchedulerILb0ELb0ELb1ELi128EEEEEEEEEvNT_6ParamsE --------------------------
	.section	.nv.info._ZN7cutlass13device_kernelIN5flash19enable_sm80_to_sm89INS1_16FlashAttnFwdSm80INS1_25CollectiveMainloopFwdSm80ILi8ELi1ELb0EN4cute5tupleIJNS5_1CILi128EEENS7_ILi64EEENS7_ILi192EEEEEELi192ENS_6half_tEfNS_4arch4Sm80ELb0ELb0ELb1ELb0ELb1ELb0ELb1ELb0EEENS1_21CollectiveEpilogueFwdINS6_IJS8_SA_S9_EEENS6_IJNS7_ILi1EEESI_SI_EEESC_SE_Li256ELb0ELb1ELb0ELb0EEENS1_19SingleTileSchedulerILb0ELb0ELb1ELi128EEEEEEEEEvNT_6ParamsE,"",@"SHT_CUDA_INFO"
	.sectionflags	@""
	.align	4


	//----- nvinfo : EIATTR_CUDA_API_VERSION
	.align		4
        /*0000*/ 	.byte	0x04, 0x37
        /*0002*/ 	.short	(.L_228 - .L_227)
.L_227:
        /*0004*/ 	.word	0x00000082


	//----- nvinfo : EIATTR_KPARAM_INFO
	.align		4
.L_228:
        /*0008*/ 	.byte	0x04, 0x17
        /*000a*/ 	.short	(.L_230 - .L_229)
.L_229:
        /*000c*/ 	.word	0x00000000
        /*0010*/ 	.short	0x0000
        /*0012*/ 	.short	0x0000
        /*0014*/ 	.byte	0x00, 0xf0, 0x61, 0x10


	//----- nvinfo : EIATTR_SPARSE_MMA_MASK
	.align		4
.L_230:
        /*0018*/ 	.byte	0x03, 0x50
        /*001a*/ 	.short	0x0000


	//----- nvinfo : EIATTR_MAXREG_COUNT
	.align		4
        /*001c*/ 	.byte	0x03, 0x1b
        /*001e*/ 	.short	0x00ff


	//----- nvinfo : EIATTR_MERCURY_ISA_VERSION
	.align		4
        /*0020*/ 	.byte	0x03, 0x5f
        /*0022*/ 	.short	0x0101


	//----- nvinfo : EIATTR_EXIT_INSTR_OFFSETS
	.align		4
        /*0024*/ 	.byte	0x04, 0x1c
        /*0026*/ 	.short	(.L_232 - .L_231)


	//   ....[0]....
.L_231:
        /*0028*/ 	.word	0x00000010


	//----- nvinfo : EIATTR_MAX_THREADS
	.align		4
.L_232:
        /*002c*/ 	.byte	0x04, 0x05
        /*002e*/ 	.short	(.L_234 - .L_233)
.L_233:
        /*0030*/ 	.word	0x00000100
        /*0034*/ 	.word	0x00000001
        /*0038*/ 	.word	0x00000001


	//----- nvinfo : EIATTR_CBANK_PARAM_SIZE
	.align		4
.L_234:
        /*003c*/ 	.byte	0x03, 0x19
        /*003e*/ 	.short	0x0418


	//----- nvinfo : EIATTR_PARAM_CBANK
	.align		4
        /*0040*/ 	.byte	0x04, 0x0a
        /*0042*/ 	.short	(.L_236 - .L_235)
	.align		4
.L_235:
        /*0044*/ 	.word	index@(.nv.constant0._ZN7cutlass13device_kernelIN5flash19enable_sm80_to_sm89INS1_16FlashAttnFwdSm80INS1_25CollectiveMainloopFwdSm80ILi8ELi1ELb0EN4cute5tupleIJNS5_1CILi128EEENS7_ILi64EEENS7_ILi192EEEEEELi192ENS_6half_tEfNS_4arch4Sm80ELb0ELb0ELb1ELb0ELb1ELb0ELb1ELb0EEENS1_21CollectiveEpilogueFwdINS6_IJS8_SA_S9_EEENS6_IJNS7_ILi1EEESI_SI_EEESC_SE_Li256ELb0ELb1ELb0ELb0EEENS1_19SingleTileSchedulerILb0ELb0ELb1ELi128EEEEEEEEEvNT_6ParamsE)
        /*0048*/ 	.short	0x0210
        /*004a*/ 	.short	0x0418


	//----- nvinfo : EIATTR_SW_WAR
	.align		4
.L_236:
        /*004c*/ 	.byte	0x04, 0x36
        /*004e*/ 	.short	(.L_238 - .L_237)
.L_237:
        /*0050*/ 	.word	0x00000008
.L_238:


//--------------------- .nv.info._ZN7cutlass13device_kernelIN5flash19enable_sm80_to_sm89INS1_16FlashAttnFwdSm80INS1_25CollectiveMainloopFwdSm80ILi8ELi1ELb0EN4cute5tupleIJNS5_1CILi128EEENS7_ILi64EEENS7_ILi192EEEEEELi192ENS_6half_tEfNS_4arch4Sm80ELb0ELb0ELb1ELb1ELb1ELb0ELb1ELb0EEENS1_21CollectiveEpilogueFwdINS6_IJS8_SA_S9_EEENS6_IJNS7_ILi1EEESI_SI_EEESC_SE_Li256ELb1ELb1ELb0ELb0EEENS1_19SingleTileSchedulerILb1ELb0ELb1ELi128EEEEEEEEEvNT_6ParamsE --------------------------
	.section	.nv.info._ZN7cutlass13device_kernelIN5flash19enable_sm80_to_sm89INS1_16FlashAttnFwdSm80INS1_25CollectiveMainloopFwdSm80ILi8ELi1ELb0EN4cute5tupleIJNS5_1CILi128EEENS7_ILi64EEENS7_ILi192EEEEEELi192ENS_6half_tEfNS_4arch4Sm80ELb0ELb0ELb1ELb1ELb1ELb0ELb1ELb0EEENS1_21CollectiveEpilogueFwdINS6_IJS8_SA_S9_EEENS6_IJNS7_ILi1EEESI_SI_EEESC_SE_Li256ELb1ELb1ELb0ELb0EEENS1_19SingleTileSchedulerILb1ELb0ELb1ELi128EEEEEEEEEvNT_6ParamsE,"",@"SHT_CUDA_INFO"
	.sectionflags	@""
	.align	4


	//----- nvinfo : EIATTR_CUDA_API_VERSION
	.align		4
        /*0000*/ 	.byte	0x04, 0x37
        /*0002*/ 	.short	(.L_240 - .L_239)
.L_239:
        /*0004*/ 	.word	0x00000082


	//----- nvinfo : EIATTR_KPARAM_INFO
	.align		4
.L_240:
        /*0008*/ 	.byte	0x04, 0x17
        /*000a*/ 	.short	(.L_242 - .L_241)
.L_241:
        /*000c*/ 	.word	0x00000000
        /*0010*/ 	.short	0x0000
        /*0012*/ 	.short	0x0000
        /*0014*/ 	.byte	0x00, 0xf0, 0x61, 0x10


	//----- nvinfo : EIATTR_SPARSE_MMA_MASK
	.align		4
.L_242:
        /*0018*/ 	.byte	0x03, 0x50
        /*001a*/ 	.short	0x0000


	//----- nvinfo : EIATTR_MAXREG_COUNT
	.align		4
        /*001c*/ 	.byte	0x03, 0x1b
        /*001e*/ 	.short	0x00ff


	//----- nvinfo : EIATTR_MERCURY_ISA_VERSION
	.align		4
        /*0020*/ 	.byte	0x03, 0x5f
        /*0022*/ 	.short	0x0101


	//----- nvinfo : EIATTR_EXIT_INSTR_OFFSETS
	.align		4
        /*0024*/ 	.byte	0x04, 0x1c
        /*0026*/ 	.short	(.L_244 - .L_243)


	//   ....[0]....
.L_243:
        /*0028*/ 	.word	0x00000010


	//----- nvinfo : EIATTR_MAX_THREADS
	.align		4
.L_244:
        /*002c*/ 	.byte	0x04, 0x05
        /*002e*/ 	.short	(.L_246 - .L_245)
.L_245:
        /*0030*/ 	.word	0x00000100
        /*0034*/ 	.word	0x00000001
        /*0038*/ 	.word	0x00000001


	//----- nvinfo : EIATTR_CBANK_PARAM_SIZE
	.align		4
.L_246:
        /*003c*/ 	.byte	0x03, 0x19
        /*003e*/ 	.short	0x0418


	//----- nvinfo : EIATTR_PARAM_CBANK
	.align		4
        /*0040*/ 	.byte	0x04, 0x0a
        /*0042*/ 	.short	(.L_248 - .L_247)
	.align		4
.L_247:
        /*0044*/ 	.word	index@(.nv.constant0._ZN7cutlass13device_kernelIN5flash19enable_sm80_to_sm89INS1_16FlashAttnFwdSm80INS1_25CollectiveMainloopFwdSm80ILi8ELi1ELb0EN4cute5tupleIJNS5_1CILi128EEENS7_ILi64EEENS7_ILi192EEEEEELi192ENS_6half_tEfNS_4arch4Sm80ELb0ELb0ELb1ELb1ELb1ELb0ELb1ELb0EEENS1_21CollectiveEpilogueFwdINS6_IJS8_SA_S9_EEENS6_IJNS7_ILi1EEESI_SI_EEESC_SE_Li256ELb1ELb1ELb0ELb0EEENS1_19SingleTileSchedulerILb1ELb0ELb1ELi128EEEEEEEEEvNT_6ParamsE)
        /*0048*/ 	.short	0x0210
        /*004a*/ 	.short	0x0418


	//----- nvinfo : EIATTR_SW_WAR
	.align		4
.L_248:
        /*004c*/ 	.byte	0x04, 0x36
        /*004e*/ 	.short	(.L_250 - .L_249)
.L_249:
        /*0050*/ 	.word	0x00000008
.L_250:


//--------------------- .nv.info._ZN7cutlass13device_kernelIN5flash19enable_sm80_to_sm89INS1_16FlashAttnFwdSm80INS1_25CollectiveMainloopFwdSm80ILi8ELi1ELb0EN4cute5tupleIJNS5_1CILi128EEENS7_ILi64EEENS7_ILi192EEEEEELi192ENS_6half_tEfNS_4arch4Sm80ELb0ELb0ELb1ELb1ELb1ELb1ELb1ELb0EEENS1_21CollectiveEpilogueFwdINS6_IJS8_SA_S9_EEENS6_IJNS7_ILi1EEESI_SI_EEESC_SE_Li256ELb1ELb1ELb0ELb0EEENS1_19SingleTileSchedulerILb1ELb0ELb1ELi128EEEEEEEEEvNT_6ParamsE --------------------------
	.section	.nv.info._ZN7cutlass13device_kernelIN5flash19enable_sm80_to_sm89INS1_16FlashAttnFwdSm80INS1_25CollectiveMainloopFwdSm80ILi8ELi1ELb0EN4cute5tupleIJNS5_1CILi128EEENS7_ILi64EEENS7_ILi192EEEEEELi192ENS_6half_tEfNS_4arch4Sm80ELb0ELb0ELb1ELb1ELb1ELb1ELb1ELb0EEENS1_21CollectiveEpilogueFwdINS6_IJS8_SA_S9_EEENS6_IJNS7_ILi1EEESI_SI_EEESC_SE_Li256ELb1ELb1ELb0ELb0EEENS1_19SingleTileSchedulerILb1ELb0ELb1ELi128EEEEEEEEEvNT_6ParamsE,"",@"SHT_CUDA_INFO"
	.sectionflags	@""
	.align	4


	//----- nvinfo : EIATTR_CUDA_API_VERSION
	.align		4
        /*0000*/ 	.byte	0x04, 0x37
        /*0002*/ 	.short	(.L_252 - .L_251)
.L_251:
        /*0004*/ 	.word	0x00000082


	//----- nvinfo : EIATTR_KPARAM_INFO
	.align		4
.L_252:
        /*0008*/ 	.byte	0x04, 0x17
        /*000a*/ 	.short	(.L_254 - .L_253)
.L_253:
        /*000c*/ 	.word	0x00000000
        /*0010*/ 	.short	0x0000
        /*0012*/ 	.short	0x0000
        /*0014*/ 	.byte	0x00, 0xf0, 0x61, 0x10


	//----- nvinfo : EIATTR_SPARSE_MMA_MASK
	.align		4
.L_254:
        /*0018*/ 	.byte	0x03, 0x50
        /*001a*/ 	.short	0x0000


	//----- nvinfo : EIATTR_MAXREG_COUNT
	.align		4
        /*001c*/ 	.byte	0x03, 0x1b
        /*001e*/ 	.short	0x00ff


	//----- nvinfo : EIATTR_MERCURY_ISA_VERSION
	.align		4
        /*0020*/ 	.byte	0x03, 0x5f
        /*0022*/ 	.short	0x0101


	//----- nvinfo : EIATTR_EXIT_INSTR_OFFSETS
	.align		4
        /*0024*/ 	.byte	0x04, 0x1c
        /*0026*/ 	.short	(.L_256 - .L_255)


	//   ....[0]....
.L_255:
        /*0028*/ 	.word	0x00000010


	//----- nvinfo : EIATTR_MAX_THREADS
	.align		4
.L_256:
        /*002c*/ 	.byte	0x04, 0x05
        /*002e*/ 	.short	(.L_258 - .L_257)
.L_257:
        /*0030*/ 	.word	0x00000100
        /*0034*/ 	.word	0x00000001
        /*0038*/ 	.word	0x00000001


	//----- nvinfo : EIATTR_CBANK_PARAM_SIZE
	.align		4
.L_258:
        /*003c*/ 	.byte	0x03, 0x19
        /*003e*/ 	.short	0x0418


	//----- nvinfo : EIATTR_PARAM_CBANK
	.align		4
        /*0040*/ 	.byte	0x04, 0x0a
        /*0042*/ 	.short	(.L_260 - .L_259)
	.align		4
.L_259:
        /*0044*/ 	.word	index@(.nv.constant0._ZN7cutlass13device_kernelIN5flash19enable_sm80_to_sm89INS1_16FlashAttnFwdSm80INS1_25CollectiveMainloopFwdSm80ILi8ELi1ELb0EN4cute5tupleIJNS5_1CILi128EEENS7_ILi64EEENS7_ILi192EEEEEELi192ENS_6half_tEfNS_4arch4Sm80ELb0ELb0ELb1ELb1ELb1ELb1ELb1ELb0EEENS1_21CollectiveEpilogueFwdINS6_IJS8_SA_S9_EEENS6_IJNS7_ILi1EEESI_SI_EEESC_SE_Li256ELb1ELb1ELb0ELb0EEENS1_19SingleTileSchedulerILb1ELb0ELb1ELi128EEEEEEEEEvNT_6ParamsE)
        /*0048*/ 	.short	0x0210
        /*004a*/ 	.short	0x0418


	//----- nvinfo : EIATTR_SW_WAR
	.align		4
.L_260:
        /*004c*/ 	.byte	0x04, 0x36
        /*004e*/ 	.short	(.L_262 - .L_261)
.L_261:
        /*0050*/ 	.word	0x00000008
.L_262:


//--------------------- .nv.info._ZN7cutlass13device_kernelIN5flash19enable_sm80_to_sm89INS1_16FlashAttnFwdSm80INS1_25CollectiveMainloopFwdSm80ILi8ELi1ELb0EN4cute5tupleIJNS5_1CILi128EEENS7_ILi64EEENS7_ILi192EEEEEELi192ENS_6half_tEfNS_4arch4Sm80ELb0ELb1ELb1ELb0ELb1ELb0ELb1ELb0EEENS1_21CollectiveEpilogueFwdINS6_IJS8_SA_S9_EEENS6_IJNS7_ILi1EEESI_SI_EEESC_SE_Li256ELb0ELb1ELb0ELb0EEENS1_19SingleTileSchedulerILb0ELb0ELb1ELi128EEEEEEEEEvNT_6ParamsE --------------------------
	.section	.nv.info._ZN7cutlass13device_kernelIN5flash19enable_sm80_to_sm89INS1_16FlashAttnFwdSm80INS1_25CollectiveMainloopFwdSm80ILi8ELi1ELb0EN4cute5tupleIJNS5_1CILi128EEENS7_ILi64EEENS7_ILi192EEEEEELi192ENS_6half_tEfNS_4arch4Sm80ELb0ELb1ELb1ELb0ELb1ELb0ELb1ELb0EEENS1_21CollectiveEpilogueFwdINS6_IJS8_SA_S9_EEENS6_IJNS7_ILi1EEESI_SI_EEESC_SE_Li256ELb0ELb1ELb0ELb0EEENS1_19SingleTileSchedulerILb0ELb0ELb1ELi128EEEEEEEEEvNT_6ParamsE,"",@"SHT_CUDA_INFO"
	.sectionflags	@""
	.align	4


	//----- nvinfo : EIATTR_CUDA_API_VERSION
	.align		4
        /*0000*/ 	.byte	0x04, 0x37
        /*0002*/ 	.short	(.L_264 - .L_263)
.L_263:
        /*0004*/ 	.word	0x00000082


	//----- nvinfo : EIATTR_KPARAM_INFO
	.align		4
.L_264:
        /*0008*/ 	.byte	0x04, 0x17
        /*000a*/ 	.short	(.L_266 - .L_265)
.L_265:
        /*000c*/ 	.word	0x00000000
        /*0010*/ 	.short	0x0000
        /*0012*/ 	.short	0x0000
        /*0014*/ 	.byte	0x00, 0xf0, 0x61, 0x10


	//----- nvinfo : EIATTR_SPARSE_MMA_MASK
	.align		4
.L_266:
        /*0018*/ 	.byte	0x03, 0x50
        /*001a*/ 	.short	0x0000


	//----- nvinfo : EIATTR_MAXREG_COUNT
	.align		4
        /*001c*/ 	.byte	0x03, 0x1b
        /*001e*/ 	.short	0x00ff


	//----- nvinfo : EIATTR_MERCURY_ISA_VERSION
	.align		4
        /*0020*/ 	.byte	0x03, 0x5f
        /*0022*/ 	.short	0x0101


	//----- nvinfo : EIATTR_EXIT_INSTR_OFFSETS
	.align		4
        /*0024*/ 	.byte	0x04, 0x1c
        /*0026*/ 	.short	(.L_268 - .L_267)


	//   ....[0]....
.L_267:
        /*0028*/ 	.word	0x00000010


	//----- nvinfo : EIATTR_MAX_THREADS
	.align		4
.L_268:
        /*002c*/ 	.byte	0x04, 0x05
        /*002e*/ 	.short	(.L_270 - .L_269)
.L_269:
        /*0030*/ 	.word	0x00000100
        /*0034*/ 	.word	0x00000001
        /*0038*/ 	.word	0x00000001


	//----- nvinfo : EIATTR_CBANK_PARAM_SIZE
	.align		4
.L_270:
        /*003c*/ 	.byte	0x03, 0x19
        /*003e*/ 	.short	0x0418


	//----- nvinfo : EIATTR_PARAM_CBANK
	.align		4
        /*0040*/ 	.byte	0x04, 0x0a
        /*0042*/ 	.short	(.L_272 - .L_271)
	.align		4
.L_271:
        /*0044*/ 	.word	index@(.nv.constant0._ZN7cutlass13device_kernelIN5flash19enable_sm80_to_sm89INS1_16FlashAttnFwdSm80INS1_25CollectiveMainloopFwdSm80ILi8ELi1ELb0EN4cute5tupleIJNS5_1CILi128EEENS7_ILi64EEENS7_ILi192EEEEEELi192ENS_6half_tEfNS_4arch4Sm80ELb0ELb1ELb1ELb0ELb1ELb0ELb1ELb0EEENS1_21CollectiveEpilogueFwdINS6_IJS8_SA_S9_EEENS6_IJNS7_ILi1EEESI_SI_EEESC_SE_Li256ELb0ELb1ELb0ELb0EEENS1_19SingleTileSchedulerILb0ELb0ELb1ELi128EEEEEEEEEvNT_6ParamsE)
        /*0048*/ 	.short	0x0210
        /*004a*/ 	.short	0x0418


	//----- nvinfo : EIATTR_SW_WAR
	.align		4
.L_272:
        /*004c*/ 	.byte	0x04, 0x36
        /*004e*/ 	.short	(.L_274 - .L_273)
.L_273:
        /*0050*/ 	.word	0x00000008
.L_274:


//--------------------- .nv.info._ZN7cutlass13device_kernelIN5flash19enable_sm80_to_sm89INS1_16FlashAttnFwdSm80INS1_25CollectiveMainloopFwdSm80ILi8ELi1ELb0EN4cute5tupleIJNS5_1CILi128EEENS7_ILi64EEENS7_ILi192EEEEEELi192ENS_6half_tEfNS_4arch4Sm80ELb0ELb1ELb1ELb1ELb1ELb0ELb1ELb0EEENS1_21CollectiveEpilogueFwdINS6_IJS8_SA_S9_EEENS6_IJNS7_ILi1EEESI_SI_EEESC_SE_Li256ELb1ELb1ELb0ELb0EEENS1_19SingleTileSchedulerILb1ELb0ELb1ELi128EEEEEEEEEvNT_6ParamsE --------------------------
	.section	.nv.info._ZN7cutlass13device_kernelIN5flash19enable_sm80_to_sm89INS1_16FlashAttnFwdSm80INS1_25CollectiveMainloopFwdSm80ILi8ELi1ELb0EN4cute5tupleIJNS5_1CILi128EEENS7_ILi64EEENS7_ILi192EEEEEELi192ENS_6half_tEfNS_4arch4Sm80ELb0ELb1ELb1ELb1ELb1ELb0ELb1ELb0EEENS1_21CollectiveEpilogueFwdINS6_IJS8_SA_S9_EEENS6_IJNS7_ILi1EEESI_SI_EEESC_SE_Li256ELb1ELb1ELb0ELb0EEENS1_19SingleTileSchedulerILb1ELb0ELb1ELi128EEEEEEEEEvNT_6ParamsE,"",@"SHT_CUDA_INFO"
	.sectionflags	@""
	.align	4


	//----- nvinfo : EIATTR_CUDA_API_VERSION
	.align		4
        /*0000*/ 	.byte	0x04, 0x37
        /*0002*/ 	.short	(.L_276 - .L_275)
.L_275:
        /*0004*/ 	.word	0x00000082


	//----- nvinfo : EIATTR_KPARAM_INFO
	.align		4
.L_276:
        /*0008*/ 	.byte	0x04, 0x17
        /*000a*/ 	.short	(.L_278 - .L_277)
.L_277:
        /*000c*/ 	.word	0x00000000
        /*0010*/ 	.short	0x0000
        /*0012*/ 	.short	0x0000
        /*0014*/ 	.byte	0x00, 0xf0, 0x61, 0x10


	//----- nvinfo : EIATTR_SPARSE_MMA_MASK
	.align		4
.L_278:
        /*0018*/ 	.byte	0x03, 0x50
        /*001a*/ 	.short	0x0000


	//----- nvinfo : EIATTR_MAXREG_COUNT
	.align		4
        /*001c*/ 	.byte	0x03, 0x1b
        /*001e*/ 	.short	0x00ff


	//----- nvinfo : EIATTR_MERCURY_ISA_VERSION
	.align		4
        /*0020*/ 	.byte	0x03, 0x5f
        /*0022*/ 	.short	0x0101


	//----- nvinfo : EIATTR_EXIT_INSTR_OFFSETS
	.align		4
        /*0024*/ 	.byte	0x04, 0x1c
        /*0026*/ 	.short	(.L_280 - .L_279)


	//   ....[0]....
.L_279:
        /*0028*/ 	.word	0x00000010


	//----- nvinfo : EIATTR_MAX_THREADS
	.align		4
.L_280:
        /*002c*/ 	.byte	0x04, 0x05
        /*002e*/ 	.short	(.L_282 - .L_281)
.L_281:
        /*0030*/ 	.word	0x00000100
        /*0034*/ 	.word	0x00000001
        /*0038*/ 	.word	0x00000001


	//----- nvinfo : EIATTR_CBANK_PARAM_SIZE
	.align		4
.L_282:
        /*003c*/ 	.byte	0x03, 0x19
        /*003e*/ 	.short	0x0418


	//----- nvinfo : EIATTR_PARAM_CBANK
	.align		4
        /*0040*/ 	.byte	0x04, 0x0a
        /*0042*/ 	.short	(.L_284 - .L_283)
	.align		4
.L_283:
        /*0044*/ 	.word	index@(.nv.constant0._ZN7cutlass13device_kernelIN5flash19enable_sm80_to_sm89INS1_16FlashAttnFwdSm80INS1_25CollectiveMainloopFwdSm80ILi8ELi1ELb0EN4cute5tupleIJNS5_1CILi128EEENS7_ILi64EEENS7_ILi192EEEEEELi192ENS_6half_tEfNS_4arch4Sm80ELb0ELb1ELb1ELb1ELb1ELb0ELb1ELb0EEENS1_21CollectiveEpilogueFwdINS6_IJS8_SA_S9_EEENS6_IJNS7_ILi1EEESI_SI_EEESC_SE_Li256ELb1ELb1ELb0ELb0EEENS1_19SingleTileSchedulerILb1ELb0ELb1ELi128EEEEEEEEEvNT_6ParamsE)
        /*0048*/ 	.short	0x0210
        /*004a*/ 	.short	0x0418


	//----- nvinfo : EIATTR_SW_WAR
	.align		4
.L_284:
        /*004c*/ 	.byte	0x04, 0x36
        /*004e*/ 	.short	(.L_286 - .L_285)
.L_285:
        /*0050*/ 	.word	0x00000008
.L_286:


//--------------------- .nv.info._ZN7cutlass13device_kernelIN5flash19enable_sm80_to_sm89INS1_16FlashAttnFwdSm80INS1_25CollectiveMainloopFwdSm80ILi8ELi1ELb0EN4cute5tupleIJNS5_1CILi128EEENS7_ILi64EEENS7_ILi192EEEEEELi192ENS_6half_tEfNS_4arch4Sm80ELb0ELb1ELb1ELb1ELb1ELb1ELb1ELb0EEENS1_21CollectiveEpilogueFwdINS6_IJS8_SA_S9_EEENS6_IJNS7_ILi1EEESI_SI_EEESC_SE_Li256ELb1ELb1ELb0ELb0EEENS1_19SingleTileSchedulerILb1ELb0ELb1ELi128EEEEEEEEEvNT_6ParamsE --------------------------
	.section	.nv.info._ZN7cutlass13device_kernelIN5flash19enable_sm80_to_sm89INS1_16FlashAttnFwdSm80INS1_25CollectiveMainloopFwdSm80ILi8ELi1ELb0EN4cute5tupleIJNS5_1CILi128EEENS7_ILi64EEENS7_ILi192EEEEEELi192ENS_6half_tEfNS_4arch4Sm80ELb0ELb1ELb1ELb1ELb1ELb1ELb1ELb0EEENS1_21CollectiveEpilogueFwdINS6_IJS8_SA_S9_EEENS6_IJNS7_ILi1EEESI_SI_EEESC_SE_Li256ELb1ELb1ELb0ELb0EEENS1_19SingleTileSchedulerILb1ELb0ELb1ELi128EEEEEEEEEvNT_6ParamsE,"",@"SHT_CUDA_INFO"
	.sectionflags	@""
	.align	4


	//----- nvinfo : EIATTR_CUDA_API_VERSION
	.align		4
        /*0000*/ 	.byte	0x04, 0x37
        /*0002*/ 	.short	(.L_288 - .L_287)
.L_287:
        /*0004*/ 	.word	0x00000082


	//----- nvinfo : EIATTR_KPARAM_INFO
	.align		4
.L_288:
        /*0008*/ 	.byte	0x04, 0x17
        /*000a*/ 	.short	(.L_290 - .L_289)
.L_289:
        /*000c*/ 	.word	0x00000000
        /*0010*/ 	.short	0x0000
        /*0012*/ 	.short	0x0000
        /*0014*/ 	.byte	0x00, 0xf0, 0x61, 0x10


	//----- nvinfo : EIATTR_SPARSE_MMA_MASK
	.align		4
.L_290:
        /*0018*/ 	.byte	0x03, 0x50
        /*001a*/ 	.short	0x0000


	//----- nvinfo : EIATTR_MAXREG_COUNT
	.align		4
        /*001c*/ 	.byte	0x03, 0x1b
        /*001e*/ 	.short	0x00ff


	//----- nvinfo : EIATTR_MERCURY_ISA_VERSION
	.align		4
        /*0020*/ 	.byte	0x03, 0x5f
        /*0022*/ 	.short	0x0101


	//----- nvinfo : EIATTR_EXIT_INSTR_OFFSETS
	.align		4
        /*0024*/ 	.byte	0x04, 0x1c
        /*0026*/ 	.short	(.L_292 - .L_291)


	//   ....[0]....
.L_291:
        /*0028*/ 	.word	0x00000010


	//----- nvinfo : EIATTR_MAX_THREADS
	.align		4
.L_292:
        /*002c*/ 	.byte	0x04, 0x05
        /*002e*/ 	.short	(.L_294 - .L_293)
.L_293:
        /*0030*/ 	.word	0x00000100
        /*0034*/ 	.word	0x00000001
        /*0038*/ 	.word	0x00000001


	//----- nvinfo : EIATTR_CBANK_PARAM_SIZE
	.align		4
.L_294:
        /*003c*/ 	.byte	0x03, 0x19
        /*003e*/ 	.short	0x0418


	//----- nvinfo : EIATTR_PARAM_CBANK
	.align		4
        /*0040*/ 	.byte	0x04, 0x0a
        /*0042*/ 	.short	(.L_296 - .L_295)
	.align		4
.L_295:
        /*0044*/ 	.word	index@(.nv.constant0._ZN7cutlass13device_kernelIN5flash19enable_sm80_to_sm89INS1_16FlashAttnFwdSm80INS1_25CollectiveMainloopFwdSm80ILi8ELi1ELb0EN4cute5tupleIJNS5_1CILi128EEENS7_ILi64EEENS7_ILi192EEEEEELi192ENS_6half_tEfNS_4arch4Sm80ELb0ELb1ELb1ELb1ELb1ELb1ELb1ELb0EEENS1_21CollectiveEpilogueFwdINS6_IJS8_SA_S9_EEENS6_IJNS7_ILi1EEESI_SI_EEESC_SE_Li256ELb1ELb1ELb0ELb0EEENS1_19SingleTileSchedulerILb1ELb0ELb1ELi128EEEEEEEEEvNT_6ParamsE)
        /*0048*/ 	.short	0x0210
        /*004a*/ 	.short	0x0418


	//----- nvinfo : EIATTR_SW_WAR
	.align		4
.L_296:
        /*004c*/ 	.byte	0x04, 0x36
        /*004e*/ 	.short	(.L_298 - .L_297)
.L_297:
        /*0050*/ 	.word	0x00000008
.L_298:


//--------------------- .nv.info._ZN7cutlass13device_kernelIN5flash19enable_sm80_to_sm89INS1_16FlashAttnFwdSm80INS1_25CollectiveMainloopFwdSm80ILi8ELi1ELb0EN4cute5tupleIJNS5_1CILi128EEENS7_ILi64EEENS7_ILi192EEEEEELi192ENS_6half_tEfNS_4arch4Sm80ELb1ELb0ELb1ELb0ELb1ELb0ELb1ELb0EEENS1_21CollectiveEpilogueFwdINS6_IJS8_SA_S9_EEENS6_IJNS7_ILi1EEESI_SI_EEESC_SE_Li256ELb0ELb1ELb0ELb0EEENS1_30DynamicPersistentTileSchedulerILi256ELi256ELb0ELb1ELb0EEEEEEEEEvNT_6ParamsE --------------------------
	.section	.nv.info._ZN7cutlass13device_kernelIN5flash19enable_sm80_to_sm89INS1_16FlashAttnFwdSm80INS1_25CollectiveMainloopFwdSm80ILi8ELi1ELb0EN4cute5tupleIJNS5_1CILi128EEENS7_ILi64EEENS7_ILi192EEEEEELi192ENS_6half_tEfNS_4arch4Sm80ELb1ELb0ELb1ELb0ELb1ELb0ELb1ELb0EEENS1_21CollectiveEpilogueFwdINS6_IJS8_SA_S9_EEENS6_IJNS7_ILi1EEESI_SI_EEESC_SE_Li256ELb0ELb1ELb0ELb0EEENS1_30DynamicPersistentTileSchedulerILi256ELi256ELb0ELb1ELb0EEEEEEEEEvNT_6ParamsE,"",@"SHT_CUDA_INFO"
	.sectionflags	@""
	.align	4


	//----- nvinfo : EIATTR_CUDA_API_VERSION
	.align		4
        /*0000*/ 	.byte	0x04, 0x37
        /*0002*/ 	.short	(.L_300 - .L_299)
.L_299:
        /*0004*/ 	.word	0x00000082


	//----- nvinfo : EIATTR_KPARAM_INFO
	.align		4
.L_300:
        /*0008*/ 	.byte	0x04, 0x17
        /*000a*/ 	.short	(.L_302 - .L_301)
.L_301:
        /*000c*/ 	.word	0x00000000
        /*0010*/ 	.short	0x0000
        /*0012*/ 	.short	0x0000
        /*0014*/ 	.byte	0x00, 0xf0, 0xa1, 0x10


	//----- nvinfo : EIATTR_SPARSE_MMA_MASK
	.align		4
.L_302:
        /*0018*/ 	.byte	0x03, 0x50
        /*001a*/ 	.short	0x0000


	//----- nvinfo : EIATTR_MAXREG_COUNT
	.align		4
        /*001c*/ 	.byte	0x03, 0x1b
        /*001e*/ 	.short	0x00ff


	//----- nvinfo : EIATTR_MERCURY_ISA_VERSION
	.align		4
        /*0020*/ 	.byte	0x03, 0x5f
        /*0022*/ 	.short	0x0101


	//----- nvinfo : EIATTR_EXIT_INSTR_OFFSETS
	.align		4
        /*0024*/ 	.byte	0x04, 0x1c
        /*0026*/ 	.short	(.L_304 - .L_303)


	//   ....[0]....
.L_303:
        /*0028*/ 	.word	0x00000010


	//----- nvinfo : EIATTR_MAX_THREADS
	.align		4
.L_304:
        /*002c*/ 	.byte	0x04, 0x05
        /*002e*/ 	.short	(.L_306 - .L_305)
.L_305:
        /*0030*/ 	.word	0x00000100
        /*0034*/ 	.word	0x00000001
        /*0038*/ 	.word	0x00000001


	//----- nvinfo : EIATTR_CBANK_PARAM_SIZE
	.align		4
.L_306:
        /*003c*/ 	.byte	0x03, 0x19
        /*003e*/ 	.short	0x0428


	//----- nvinfo : EIATTR_PARAM_CBANK
	.align		4
        /*0040*/ 	.byte	0x04, 0x0a
        /*0042*/ 	.short	(.L_308 - .L_307)
	.align		4
.L_307:
        /*0044*/ 	.word	index@(.nv.constant0._ZN7cutlass13device_kernelIN5flash19enable_sm80_to_sm89INS1_16FlashAttnFwdSm80INS1_25CollectiveMainloopFwdSm80ILi8ELi1ELb0EN4cute5tupleIJNS5_1CILi128EEENS7_ILi64EEENS7_ILi192EEEEEELi192ENS_6half_tEfNS_4arch4Sm80ELb1ELb0ELb1ELb0ELb1ELb0ELb1ELb0EEENS1_21CollectiveEpilogueFwdINS6_IJS8_SA_S9_EEENS6_IJNS7_ILi1EEESI_SI_EEESC_SE_Li256ELb0ELb1ELb0ELb0EEENS1_30DynamicPersistentTileSchedulerILi256ELi256ELb0ELb1ELb0EEEEEEEEEvNT_6ParamsE)
        /*0048*/ 	.short	0x0210
        /*004a*/ 	.short	0x0428


	//----- nvinfo : EIATTR_SW_WAR
	.align		4
.L_308:
        /*004c*/ 	.byte	0x04, 0x36
        /*004e*/ 	.short	(.L_310 - .L_309)
.L_309:
        /*0050*/ 	.word	0x00000008
.L_310:


//--------------------- .nv.info._ZN7cutlass13device_kernelIN5flash19enable_sm80_to_sm89INS1_16FlashAttnFwdSm80INS1_25CollectiveMainloopFwdSm80ILi8ELi1ELb0EN4cute5tupleIJNS5_1CILi128EEENS7_ILi64EEENS7_ILi192EEEEEELi192ENS_6half_tEfNS_4arch4Sm80ELb1ELb0ELb1ELb1ELb1ELb0ELb1ELb0EEENS1_21CollectiveEpilogueFwdINS6_IJS8_SA_S9_EEENS6_IJNS7_ILi1EEESI_SI_EEESC_SE_Li256ELb1ELb1ELb0ELb0EEENS1_19SingleTileSchedulerILb1ELb0ELb1ELi128EEEEEEEEEvNT_6ParamsE --------------------------
	.section	.nv.info._ZN7cutlass13device_kernelIN5flash19enable_sm80_to_sm89INS1_16FlashAttnFwdSm80INS1_25CollectiveMainloopFwdSm80ILi8ELi1ELb0EN4cute5tupleIJNS5_1CILi128EEENS7_ILi64EEENS7_ILi192EEEEEELi192ENS_6half_tEfNS_4arch4Sm80ELb1ELb0ELb1ELb1ELb1ELb0ELb1ELb0EEENS1_21CollectiveEpilogueFwdINS6_IJS8_SA_S9_EEENS6_IJNS7_ILi1EEESI_SI_EEESC_SE_Li256ELb1ELb1ELb0ELb0EEENS1_19SingleTileSchedulerILb1ELb0ELb1ELi128EEEEEEEEEvNT_6ParamsE,"",@"SHT_CUDA_INFO"
	.sectionflags	@""
	.align	4


	//----- nvinfo : EIATTR_CUDA_API_VERSION
	.align		4
        /*0000*/ 	.byte	0x04, 0x37
        /*0002*/ 	.short	(.L_312 - .L_311)
.L_311:
        /*0004*/ 	.word	0x00000082


	//----- nvinfo : EIATTR_KPARAM_INFO
	.align		4
.L_312:
        /*0008*/ 	.byte	0x04, 0x17
        /*000a*/ 	.short	(.L_314 - .L_313)
.L_313:
        /*000c*/ 	.word	0x00000000
        /*0010*/ 	.short	0x0000
        /*0012*/ 	.short	0x0000
        /*0014*/ 	.byte	0x00, 0xf0, 0x61, 0x10


	//----- nvinfo : EIATTR_SPARSE_MMA_MASK
	.align		4
.L_314:
        /*0018*/ 	.byte	0x03, 0x50
        /*001a*/ 	.short	0x0000


	//----- nvinfo : EIATTR_MAXREG_COUNT
	.align		4
        /*001c*/ 	.byte	0x03, 0x1b
        /*001e*/ 	.short	0x00ff


	//----- nvinfo : EIATTR_MERCURY_ISA_VERSION
	.align		4
        /*0020*/ 	.byte	0x03, 0x5f
        /*0022*/ 	.short	0x0101


	//----- nvinfo : EIATTR_EXIT_INSTR_OFFSETS
	.align		4
        /*0024*/ 	.byte	0x04, 0x1c
        /*0026*/ 	.short	(.L_316 - .L_315)


	//   ....[0]....
.L_315:
        /*0028*/ 	.word	0x00000010


	//----- nvinfo : EIATTR_MAX_THREADS
	.align		4
.L_316:
        /*002c*/ 	.byte	0x04, 0x05
        /*002e*/ 	.short	(.L_318 - .L_317)
.L_317:
        /*0030*/ 	.word	0x00000100
        /*0034*/ 	.word	0x00000001
        /*0038*/ 	.word	0x00000001


	//----- nvinfo : EIATTR_CBANK_PARAM_SIZE
	.align		4
.L_318:
        /*003c*/ 	.byte	0x03, 0x19
        /*003e*/ 	.short	0x0418


	//----- nvinfo : EIATTR_PARAM_CBANK
	.align		4
        /*0040*/ 	.byte	0x04, 0x0a
        /*0042*/ 	.short	(.L_320 - .L_319)
	.align		4
.L_319:
        /*0044*/ 	.word	index@(.nv.constant0._ZN7cutlass13device_kernelIN5flash19enable_sm80_to_sm89INS1_16FlashAttnFwdSm80INS1_25CollectiveMainloopFwdSm80ILi8ELi1ELb0EN4cute5tupleIJNS5_1CILi128EEENS7_ILi64EEENS7_ILi192EEEEEELi192ENS_6half_tEfNS_4arch4Sm80ELb1ELb0ELb1ELb1ELb1ELb0ELb1ELb0EEENS1_21CollectiveEpilogueFwdINS6_IJS8_SA_S9_EEENS6_IJNS7_ILi1EEESI_SI_EEESC_SE_Li256ELb1ELb1ELb0ELb0EEENS1_19SingleTileSchedulerILb1ELb0ELb1ELi128EEEEEEEEEvNT_6ParamsE)
        /*0048*/ 	.short	0x0210
        /*004a*/ 	.short	0x0418


	//----- nvinfo : EIATTR_SW_WAR
	.align		4
.L_320:
        /*004c*/ 	.byte	0x04, 0x36
        /*004e*/ 	.short	(.L_322 - .L_321)
.L_321:
        /*0050*/ 	.word	0x00000008
.L_322:


//--------------------- .nv.info._ZN7cutlass13device_kernelIN5flash19enable_sm80_to_sm89INS1_16FlashAttnFwdSm80INS1_25CollectiveMainloopFwdSm80ILi8ELi1ELb0EN4cute5tupleIJNS5_1CILi128EEENS7_ILi64EEENS7_ILi192EEEEEELi192ENS_6half_tEfNS_4arch4Sm80ELb1ELb0ELb1ELb1ELb1ELb1ELb1ELb0EEENS1_21CollectiveEpilogueFwdINS6_IJS8_SA_S9_EEENS6_IJNS7_ILi1EEESI_SI_EEESC_SE_Li256ELb1ELb1ELb0ELb0EEENS1_19SingleTileSchedulerILb1ELb0ELb1ELi128EEEEEEEEEvNT_6ParamsE --------------------------
	.section	.nv.info._ZN7cutlass13device_kernelIN5flash19enable_sm80_to_sm89INS1_16FlashAttnFwdSm80INS1_25CollectiveMainloopFwdSm80ILi8ELi1ELb0EN4cute5tupleIJNS5_1CILi128EEENS7_ILi64EEENS7_ILi192EEEEEELi192ENS_6half_tEfNS_4arch4Sm80ELb1ELb0ELb1ELb1ELb1ELb1ELb1ELb0EEENS1_21CollectiveEpilogueFwdINS6_IJS8_SA_S9_EEENS6_IJNS7_ILi1EEESI_SI_EEESC_SE_Li256ELb1ELb1ELb0ELb0EEENS1_19SingleTileSchedulerILb1ELb0ELb1ELi128EEEEEEEEEvNT_6ParamsE,"",@"SHT_CUDA_INFO"
	.sectionflags	@""
	.align	4


	//----- nvinfo : EIATTR_CUDA_API_VERSION
	.align		4
        /*0000*/ 	.byte	0x04, 0x37
        /*0002*/ 	.short	(.L_324 - .L_323)
.L_323:
        /*0004*/ 	.word	0x00000082


	//----- nvinfo : EIATTR_KPARAM_INFO
	.align		4
.L_324:
        /*0008*/ 	.byte	0x04, 0x17
        /*000a*/ 	.short	(.L_326 - .L_325)
.L_325:
        /*000c*/ 	.word	0x00000000
        /*0010*/ 	.short	0x0000
        /*0012*/ 	.short	0x0000
        /*0014*/ 	.byte	0x00, 0xf0, 0x61, 0x10


	//----- nvinfo : EIATTR_SPARSE_MMA_MASK
	.align		4
.L_326:
        /*0018*/ 	.byte	0x03, 0x50
        /*001a*/ 	.short	0x0000


	//----- nvinfo : EIATTR_MAXREG_COUNT
	.align		4
        /*001c*/ 	.byte	0x03, 0x1b
        /*001e*/ 	.short	0x00ff


	//----- nvinfo : EIATTR_MERCURY_ISA_VERSION
	.align		4
        /*0020*/ 	.byte	0x03, 0x5f
        /*0022*/ 	.short	0x0101


	//----- nvinfo : EIATTR_EXIT_INSTR_OFFSETS
	.align		4
        /*0024*/ 	.byte	0x04, 0x1c
        /*0026*/ 	.short	(.L_328 - .L_327)


	//   ....[0]....
.L_327:
        /*0028*/ 	.word	0x00000010


	//----- nvinfo : EIATTR_MAX_THREADS
	.align		4
.L_328:
        /*002c*/ 	.byte	0x04, 0x05
        /*002e*/ 	.short	(.L_330 - .L_329)
.L_329:
        /*0030*/ 	.word	0x00000100
        /*0034*/ 	.word	0x00000001
        /*0038*/ 	.word	0x00000001


	//----- nvinfo : EIATTR_CBANK_PARAM_SIZE
	.align		4
.L_330:
        /*003c*/ 	.byte	0x03, 0x19
        /*003e*/ 	.short	0x0418


	//----- nvinfo : EIATTR_PARAM_CBANK
	.align		4
        /*0040*/ 	.byte	0x04, 0x0a
        /*0042*/ 	.short	(.L_332 - .L_331)
	.align		4
.L_331:
        /*0044*/ 	.word	index@(.nv.constant0._ZN7cutlass13device_kernelIN5flash19enable_sm80_to_sm89INS1_16FlashAttnFwdSm80INS1_25CollectiveMainloopFwdSm80ILi8ELi1ELb0EN4cute5tupleIJNS5_1CILi128EEENS7_ILi64EEENS7_ILi192EEEEEELi192ENS_6half_tEfNS_4arch4Sm80ELb1ELb0ELb1ELb1ELb1ELb1ELb1ELb0EEENS1_21CollectiveEpilogueFwdINS6_IJS8_SA_S9_EEENS6_IJNS7_ILi1EEESI_SI_EEESC_SE_Li256ELb1ELb1ELb0ELb0EEENS1_19SingleTileSchedulerILb1ELb0ELb1ELi128EEEEEEEEEvNT_6ParamsE)
        /*0048*/ 	.short	0x0210
        /*004a*/ 	.short	0x0418


	//----- nvinfo : EIATTR_SW_WAR
	.align		4
.L_332:
        /*004c*/ 	.byte	0x04, 0x36
        /*004e*/ 	.short	(.L_334 - .L_333)
.L_333:
        /*0050*/ 	.word	0x00000008
.L_334:


//--------------------- .nv.info._ZN7cutlass13device_kernelIN5flash19enable_sm80_to_sm89INS1_16FlashAttnFwdSm80INS1_25CollectiveMainloopFwdSm80ILi8ELi2ELb0EN4cute5tupleIJNS5_1CILi128EEENS7_ILi64EEENS7_ILi192EEEEEELi192ENS_6half_tEfNS_4arch4Sm80ELb0ELb0ELb1ELb0ELb1ELb0ELb1ELb0EEENS1_21CollectiveEpilogueFwdINS6_IJS8_SA_S9_EEENS6_IJNS7_ILi1EEESI_SI_EEESC_SE_Li256ELb0ELb1ELb0ELb0EEENS1_19SingleTileSchedulerILb0ELb0ELb1ELi128EEEEEEEEEvNT_6ParamsE --------------------------
	.section	.nv.info._ZN7cutlass13device_kernelIN5flash19enable_sm80_to_sm89INS1_16FlashAttnFwdSm80INS1_25CollectiveMainloopFwdSm80ILi8ELi2ELb0EN4cute5tupleIJNS5_1CILi128EEENS7_ILi64EEENS7_ILi192EEEEEELi192ENS_6half_tEfNS_4arch4Sm80ELb0ELb0ELb1ELb0ELb1ELb0ELb1ELb0EEENS1_21CollectiveEpilogueFwdINS6_IJS8_SA_S9_EEENS6_IJNS7_ILi1EEESI_SI_EEESC_SE_Li256ELb0ELb1ELb0ELb0EEENS1_19SingleTileSchedulerILb0ELb0ELb1ELi128EEEEEEEEEvNT_6ParamsE,"",@"SHT_CUDA_INFO"
	.sectionflags	@""
	.align	4


	//----- nvinfo : EIATTR_CUDA_API_VERSION
	.align		4
        /*0000*/ 	.byte	0x04, 0x37
        /*0002*/ 	.short	(.L_336 - .L_335)
.L_335:
        /*0004*/ 	.word	0x00000082


	//----- nvinfo : EIATTR_KPARAM_INFO
	.align		4
.L_336:
        /*0008*/ 	.byte	0x04, 0x17
        /*000a*/ 	.short	(.L_338 - .L_337)
.L_337:
        /*000c*/ 	.word	0x00000000
        /*0010*/ 	.short	0x0000
        /*0012*/ 	.short	0x0000
        /*0014*/ 	.byte	0x00, 0xf0, 0x61, 0x10


	//----- nvinfo : EIATTR_SPARSE_MMA_MASK
	.align		4
.L_338:
        /*0018*/ 	.byte	0x03, 0x50
        /*001a*/ 	.short	0x0000


	//----- nvinfo : EIATTR_MAXREG_COUNT
	.align		4
        /*001c*/ 	.byte	0x03, 0x1b
        /*001e*/ 	.short	0x00ff


	//----- nvinfo : EIATTR_MERCURY_ISA_VERSION
	.align		4
        /*0020*/ 	.byte	0x03, 0x5f
        /*0022*/ 	.short	0x0101


	//----- nvinfo : EIATTR_EXIT_INSTR_OFFSETS
	.align		4
        /*0024*/ 	.byte	0x04, 0x1c
        /*0026*/ 	.short	(.L_340 - .L_339)


	//   ....[0]....
.L_339:
        /*0028*/ 	.word	0x00000010


	//----- nvinfo : EIATTR_MAX_THREADS
	.align		4
.L_340:
        /*002c*/ 	.byte	0x04, 0x05
        /*002e*/ 	.short	(.L_342 - .L_341)
.L_341:
        /*0030*/ 	.word	0x00000100
        /*0034*/ 	.word	0x00000001
        /*0038*/ 	.word	0x00000001


	//----- nvinfo : EIATTR_CBANK_PARAM_SIZE
	.align		4
.L_342:
        /*003c*/ 	.byte	0x03, 0x19
        /*003e*/ 	.short	0x0418


	//----- nvinfo : EIATTR_PARAM_CBANK
	.align		4
        /*0040*/ 	.byte	0x04, 0x0a
        /*0042*/ 	.short	(.L_344 - .L_343)
	.align		4
.L_343:
        /*0044*/ 	.word	index@(.nv.constant0._ZN7cutlass13device_kernelIN5flash19enable_sm80_to_sm89INS1_16FlashAttnFwdSm80INS1_25CollectiveMainloopFwdSm80ILi8ELi2ELb0EN4cute5tupleIJNS5_1CILi128EEENS7_ILi64EEENS7_ILi192EEEEEELi192ENS_6half_tEfNS_4arch4Sm80ELb0ELb0ELb1ELb0ELb1ELb0ELb1ELb0EEENS1_21CollectiveEpilogueFwdINS6_IJS8_SA_S9_EEENS6_IJNS7_ILi1EEESI_SI_EEESC_SE_Li256ELb0ELb1ELb0ELb0EEENS1_19SingleTileSchedulerILb0ELb0ELb1ELi128EEEEEEEEEvNT_6ParamsE)
        /*0048*/ 	.short	0x0210
        /*004a*/ 	.short	0x0418


	//----- nvinfo : EIATTR_SW_WAR
	.align		4
.L_344:
        /*004c*/ 	.byte	0x04, 0x36
        /*004e*/ 	.short	(.L_346 - .L_345)
.L_345:
        /*0050*/ 	.word	0x00000008
.L_346:


//--------------------- .nv.info._ZN7cutlass13device_kernelIN5flash19enable_sm80_to_sm89INS1_16FlashAttnFwdSm80INS1_25CollectiveMainloopFwdSm80ILi8ELi2ELb0EN4cute5tupleIJNS5_1CILi128EEENS7_ILi64EEENS7_ILi192EEEEEELi192ENS_6half_tEfNS_4arch4Sm80ELb0ELb0ELb1ELb1ELb1ELb0ELb1ELb0EEENS1_21CollectiveEpilogueFwdINS6_IJS8_SA_S9_EEENS6_IJNS7_ILi1EEESI_SI_EEESC_SE_Li256ELb1ELb1ELb0ELb0EEENS1_19SingleTileSchedulerILb1ELb0ELb1ELi128EEEEEEEEEvNT_6ParamsE --------------------------
	.section	.nv.info._ZN7cutlass13device_kernelIN5flash19enable_sm80_to_sm89INS1_16FlashAttnFwdSm80INS1_25CollectiveMainloopFwdSm80ILi8ELi2ELb0EN4cute5tupleIJNS5_1CILi128EEENS7_ILi64EEENS7_ILi192EEEEEELi192ENS_6half_tEfNS_4arch4Sm80ELb0ELb0ELb1ELb1ELb1ELb0ELb1ELb0EEENS1_21CollectiveEpilogueFwdINS6_IJS8_SA_S9_EEENS6_IJNS7_ILi1EEESI_SI_EEESC_SE_Li256ELb1ELb1ELb0ELb0EEENS1_19SingleTileSchedulerILb1ELb0ELb1ELi128EEEEEEEEEvNT_6ParamsE,"",@"SHT_CUDA_INFO"
	.sectionflags	@""
	.align	4


	//----- nvinfo : EIATTR_CUDA_API_VERSION
	.align		4
        /*0000*/ 	.byte	0x04, 0x37
        /*0002*/ 	.short	(.L_348 - .L_347)
.L_347:
        /*0004*/ 	.word	0x00000082


	//----- nvinfo : EIATTR_KPARAM_INFO
	.align		4
.L_348:
        /*0008*/ 	.byte	0x04, 0x17
        /*000a*/ 	.short	(.L_350 - .L_349)
.L_349:
        /*000c*/ 	.word	0x00000000
        /*0010*/ 	.short	0x0000
        /*0012*/ 	.short	0x0000
        /*0014*/ 	.byte	0x00, 0xf0, 0x61, 0x10


	//----- nvinfo : EIATTR_SPARSE_MMA_MASK
	.align		4
.L_350:
        /*0018*/ 	.byte	0x03, 0x50
        /*001a*/ 	.short	0x0000


	//----- nvinfo : EIATTR_MAXREG_COUNT
	.align		4
        /*001c*/ 	.byte	0x03, 0x1b
        /*001e*/ 	.short	0x00ff


	//----- nvinfo : EIATTR_MERCURY_ISA_VERSION
	.align		4
        /*0020*/ 	.byte	0x03, 0x5f
        /*0022*/ 	.short	0x0101


	//----- nvinfo : EIATTR_EXIT_INSTR_OFFSETS
	.align		4
        /*0024*/ 	.byte	0x04, 0x1c
        /*0026*/ 	.short	(.L_352 - .L_351)


	//   ....[0]....
.L_351:
        /*0028*/ 	.word	0x00000010


	//----- nvinfo : EIATTR_MAX_THREADS
	.align		4
.L_352:
        /*002c*/ 	.byte	0x04, 0x05
        /*002e*/ 	.short	(.L_354 - .L_353)
.L_353:
        /*0030*/ 	.word	0x00000100
        /*0034*/ 	.word	0x00000001
        /*0038*/ 	.word	0x00000001


	//----- nvinfo : EIATTR_CBANK_PARAM_SIZE
	.align		4
.L_354:
        /*003c*/ 	.byte	0x03, 0x19
        /*003e*/ 	.short	0x0418


	//----- nvinfo : EIATTR_PARAM_CBANK
	.align		4
        /*0040*/ 	.byte	0x04, 0x0a
        /*0042*/ 	.short	(.L_356 - .L_355)
	.align		4
.L_355:
        /*0044*/ 	.word	index@(.nv.constant0._ZN7cutlass13device_kernelIN5flash19enable_sm80_to_sm89INS1_16FlashAttnFwdSm80INS1_25CollectiveMainloopFwdSm80ILi8ELi2ELb0EN4cute5tupleIJNS5_1CILi128EEENS7_ILi64EEENS7_ILi192EEEEEELi192ENS_6half_tEfNS_4arch4Sm80ELb0ELb0ELb1ELb1ELb1ELb0ELb1ELb0EEENS1_21CollectiveEpilogueFwdINS6_IJS8_SA_S9_EEENS6_IJNS7_ILi1EEESI_SI_EEESC_SE_Li256ELb1ELb1ELb0ELb0EEENS1_19SingleTileSchedulerILb1ELb0ELb1ELi128EEEEEEEEEvNT_6ParamsE)
        /*0048*/ 	.short	0x0210
        /*004a*/ 	.short	0x0418


	//----- nvinfo : EIATTR_SW_WAR
	.align		4
.L_356:
        /*004c*/ 	.byte	0x04, 0x36
        /*004e*/ 	.short	(.L_358 - .L_357)
.L_357:
        /*0050*/ 	.word	0x00000008
.L_358:


//--------------------- .nv.info._ZN7cutlass13device_kernelIN5flash19enable_sm80_to_sm89INS1_16FlashAttnFwdSm80INS1_25CollectiveMainloopFwdSm80ILi8ELi2ELb0EN4cute5tupleIJNS5_1CILi128EEENS7_ILi64EEENS7_ILi192EEEEEELi192ENS_6half_tEfNS_4arch4Sm80ELb0ELb0ELb1ELb1ELb1ELb1ELb1ELb0EEENS1_21CollectiveEpilogueFwdINS6_IJS8_SA_S9_EEENS6_IJNS7_ILi1EEESI_SI_EEESC_SE_Li256ELb1ELb1ELb0ELb0EEENS1_19SingleTileSchedulerILb1ELb0ELb1ELi128EEEEEEEEEvNT_6ParamsE --------------------------
	.section	.nv.info._ZN7cutlass13device_kernelIN5flash19enable_sm80_to_sm89INS1_16FlashAttnFwdSm80INS1_25CollectiveMainloopFwdSm80ILi8ELi2ELb0EN4cute5tupleIJNS5_1CILi128EEENS7_ILi64EEENS7_ILi192EEEEEELi192ENS_6half_tEfNS_4arch4Sm80ELb0ELb0ELb1ELb1ELb1ELb1ELb1ELb0EEENS1_21CollectiveEpilogueFwdINS6_IJS8_SA_S9_EEENS6_IJNS7_ILi1EEESI_SI_EEESC_SE_Li256ELb1ELb1ELb0ELb0EEENS1_19SingleTileSchedulerILb1ELb0ELb1ELi128EEEEEEEEEvNT_6ParamsE,"",@"SHT_CUDA_INFO"
	.sectionflags	@""
	.align	4


	//----- nvinfo : EIATTR_CUDA_API_VERSION
	.align		4
        /*0000*/ 	.byte	0x04, 0x37
        /*0002*/ 	.short	(.L_360 - .L_359)
.L_359:
        /*0004*/ 	.word	0x00000082


	//----- nvinfo : EIATTR_KPARAM_INFO
	.align		4
.L_360:
        /*0008*/ 	.byte	0x04, 0x17
        /*000a*/ 	.short	(.L_362 - .L_361)
.L_361:
        /*000c*/ 	.word	0x00000000
        /*0010*/ 	.short	0x0000
        /*0012*/ 	.short	0x0000
        /*0014*/ 	.byte	0x00, 0xf0, 0x61, 0x10


	//----- nvinfo : EIATTR_SPARSE_MMA_MASK
	.align		4
.L_362:
        /*0018*/ 	.byte	0x03, 0x50
        /*001a*/ 	.short	0x0000


	//----- nvinfo : EIATTR_MAXREG_COUNT
	.align		4
        /*001c*/ 	.byte	0x03, 0x1b
        /*001e*/ 	.short	0x00ff


	//----- nvinfo : EIATTR_MERCURY_ISA_VERSION
	.align		4
        /*0020*/ 	.byte	0x03, 0x5f
        /*0022*/ 	.short	0x0101


	//----- nvinfo : EIATTR_EXIT_INSTR_OFFSETS
	.align		4
        /*0024*/ 	.byte	0x04, 0x1c
        /*0026*/ 	.short	(.L_364 - .L_363)


	//   ....[0]....
.L_363:
        /*0028*/ 	.word	0x00000010


	//----- nvinfo : EIATTR_MAX_THREADS
	.align		4
.L_364:
        /*002c*/ 	.byte	0x04, 0x05
        /*002e*/ 	.short	(.L_366 - .L_365)
.L_365:
        /*0030*/ 	.word	0x00000100
        /*0034*/ 	.word	0x00000001
        /*0038*/ 	.word	0x00000001


	//----- nvinfo : EIATTR_CBANK_PARAM_SIZE
	.align		4
.L_366:
        /*003c*/ 	.byte	0x03, 0x19
        /*003e*/ 	.short	0x0418


	//----- nvinfo : EIATTR_PARAM_CBANK
	.align		4
        /*0040*/ 	.byte	0x04, 0x0a
        /*0042*/ 	.short	(.L_368 - .L_367)
	.align		4
.L_367:
        /*0044*/ 	.word	index@(.nv.constant0._ZN7cutlass13device_kernelIN5flash19enable_sm80_to_sm89INS1_16FlashAttnFwdSm80INS1_25CollectiveMainloopFwdSm80ILi8ELi2ELb0EN4cute5tupleIJNS5_1CILi128EEENS7_ILi64EEENS7_ILi192EEEEEELi192ENS_6half_tEfNS_4arch4Sm80ELb0ELb0ELb1ELb1ELb1ELb1ELb1ELb0EEENS1_21CollectiveEpilogueFwdINS6_IJS8_SA_S9_EEENS6_IJNS7_ILi1EEESI_SI_EEESC_SE_Li256ELb1ELb1ELb0ELb0EEENS1_19SingleTileSchedulerILb1ELb0ELb1ELi128EEEEEEEEEvNT_6ParamsE)
        /*0048*/ 	.short	0x0210
        /*004a*/ 	.short	0x0418


	//----- nvinfo : EIATTR_SW_WAR
	.align		4
.L_368:
        /*004c*/ 	.byte	0x04, 0x36
        /*004e*/ 	.short	(.L_370 - .L_369)
.L_369:
        /*0050*/ 	.word	0x00000008
.L_370:


//--------------------- .nv.info._ZN7cutlass13device_kernelIN5flash19enable_sm80_to_sm89INS1_16FlashAttnFwdSm80INS1_25CollectiveMainloopFwdSm80ILi8ELi2ELb0EN4cute5tupleIJNS5_1CILi128EEENS7_ILi64EEENS7_ILi192EEEEEELi192ENS_6half_tEfNS_4arch4Sm80ELb0ELb1ELb1ELb0ELb1ELb0ELb1ELb0EEENS1_21CollectiveEpilogueFwdINS6_IJS8_SA_S9_EEENS6_IJNS7_ILi1EEESI_SI_EEESC_SE_Li256ELb0ELb1ELb0ELb0EEENS1_19SingleTileSchedulerILb0ELb0ELb1ELi128EEEEEEEEEvNT_6ParamsE --------------------------
	.section	.nv.info._ZN7cutlass13device_kernelIN5flash19enable_sm80_to_sm89INS1_16FlashAttnFwdSm80INS1_25CollectiveMainloopFwdSm80ILi8ELi2ELb0EN4cute5tupleIJNS5_1CILi128EEENS7_ILi64EEENS7_ILi192EEEEEELi192ENS_6half_tEfNS_4arch4Sm80ELb0ELb1ELb1ELb0ELb1ELb0ELb1ELb0EEENS1_21CollectiveEpilogueFwdINS6_IJS8_SA_S9_EEENS6_IJNS7_ILi1EEESI_SI_EEESC_SE_Li256ELb0ELb1ELb0ELb0EEENS1_19SingleTileSchedulerILb0ELb0ELb1ELi128EEEEEEEEEvNT_6ParamsE,"",@"SHT_CUDA_INFO"
	.sectionflags	@""
	.align	4


	//----- nvinfo : EIATTR_CUDA_API_VERSION
	.align		4
        /*0000*/ 	.byte	0x04, 0x37
        /*0002*/ 	.short	(.L_372 - .L_371)
.L_371:
        /*0004*/ 	.word	0x00000082


	//----- nvinfo : EIATTR_KPARAM_INFO
	.align		4
.L_372:
        /*0008*/ 	.byte	0x04, 0x17
        /*000a*/ 	.short	(.L_374 - .L_373)
.L_373:
        /*000c*/ 	.word	0x00000000
        /*0010*/ 	.short	0x0000
        /*0012*/ 	.short	0x0000
        /*0014*/ 	.byte	0x00, 0xf0, 0x61, 0x10


	//----- nvinfo : EIATTR_SPARSE_MMA_MASK
	.align		4
.L_374:
        /*0018*/ 	.byte	0x03, 0x50
        /*001a*/ 	.short	0x0000


	//----- nvinfo : EIATTR_MAXREG_COUNT
	.align		4
        /*001c*/ 	.byte	0x03, 0x1b
        /*001e*/ 	.short	0x00ff


	//----- nvinfo : EIATTR_MERCURY_ISA_VERSION
	.align		4
        /*0020*/ 	.byte	0x03, 0x5f
        /*0022*/ 	.short	0x0101


	//----- nvinfo : EIATTR_EXIT_INSTR_OFFSETS
	.align		4
        /*0024*/ 	.byte	0x04, 0x1c
        /*0026*/ 	.short	(.L_376 - .L_375)


	//   ....[0]....
.L_375:
        /*0028*/ 	.word	0x00000010


	//----- nvinfo : EIATTR_MAX_THREADS
	.align		4
.L_376:
        /*002c*/ 	.byte	0x04, 0x05
        /*002e*/ 	.short	(.L_378 - .L_377)
.L_377:
        /*0030*/ 	.word	0x00000100
        /*0034*/ 	.word	0x00000001
        /*0038*/ 	.word	0x00000001


	//----- nvinfo : EIATTR_CBANK_PARAM_SIZE
	.align		4
.L_378:
        /*003c*/ 	.byte	0x03, 0x19
        /*003e*/ 	.short	0x0418


	//----- nvinfo : EIATTR_PARAM_CBANK
	.align		4
        /*0040*/ 	.byte	0x04, 0x0a
        /*0042*/ 	.short	(.L_380 - .L_379)
	.align		4
.L_379:
        /*0044*/ 	.word	index@(.nv.constant0._ZN7cutlass13device_kernelIN5flash19enable_sm80_to_sm89INS1_16FlashAttnFwdSm80INS1_25CollectiveMainloopFwdSm80ILi8ELi2ELb0EN4cute5tupleIJNS5_1CILi128EEENS7_ILi64EEENS7_ILi192EEEEEELi192ENS_6half_tEfNS_4arch4Sm80ELb0ELb1ELb1ELb0ELb1ELb0ELb1ELb0EEENS1_21CollectiveEpilogueFwdINS6_IJS8_SA_S9_EEENS6_IJNS7_ILi1EEESI_SI_EEESC_SE_Li256ELb0ELb1ELb0ELb0EEENS1_19SingleTileSchedulerILb0ELb0ELb1ELi128EEEEEEEEEvNT_6ParamsE)
        /*0048*/ 	.short	0x0210
        /*004a*/ 	.short	0x0418


	//----- nvinfo : EIATTR_SW_WAR
	.align		4
.L_380:
        /*004c*/ 	.byte	0x04, 0x36
        /*004e*/ 	.short	(.L_382 - .L_381)
.L_381:
        /*0050*/ 	.word	0x00000008
.L_382:


//--------------------- .nv.info._ZN7cutlass13device_kernelIN5flash19enable_sm80_to_sm89INS1_16FlashAttnFwdSm80INS1_25CollectiveMainloopFwdSm80ILi8ELi2ELb0EN4cute5tupleIJNS5_1CILi128EEENS7_ILi64EEENS7_ILi192EEEEEELi192ENS_6half_tEfNS_4arch4Sm80ELb0ELb1ELb1ELb1ELb1ELb0ELb1ELb0EEENS1_21CollectiveEpilogueFwdINS6_IJS8_SA_S9_EEENS6_IJNS7_ILi1EEESI_SI_EEESC_SE_Li256ELb1ELb1ELb0ELb0EEENS1_19SingleTileSchedulerILb1ELb0ELb1ELi128EEEEEEEEEvNT_6ParamsE --------------------------
	.section	.nv.info._ZN7cutlass13device_kernelIN5flash19enable_sm80_to_sm89INS1_16FlashAttnFwdSm80INS1_25CollectiveMainloopFwdSm80ILi8ELi2ELb0EN4cute5tupleIJNS5_1CILi128EEENS7_ILi64EEENS7_ILi192EEEEEELi192ENS_6half_tEfNS_4arch4Sm80ELb0ELb1ELb1ELb1ELb1ELb0ELb1ELb0EEENS1_21CollectiveEpilogueFwdINS6_IJS8_SA_S9_EEENS6_IJNS7_ILi1EEESI_SI_EEESC_SE_Li256ELb1ELb1ELb0ELb0EEENS1_19SingleTileSchedulerILb1ELb0ELb1ELi128EEEEEEEEEvNT_6ParamsE,"",@"SHT_CUDA_INFO"
	.sectionflags	@""
	.align	4


	//----- nvinfo : EIATTR_CUDA_API_VERSION
	.align		4
        /*0000*/ 	.byte	0x04, 0x37
        /*0002*/ 	.short	(.L_384 - .L_383)
.L_383:
        /*0004*/ 	.word	0x00000082


	//----- nvinfo : EIATTR_KPARAM_INFO
	.align		4
.L_384:
        /*0008*/ 	.byte	0x04, 0x17
        /*000a*/ 	.short	(.L_386 - .L_385)
.L_385:
        /*000c*/ 	.word	0x00000000
        /*0010*/ 	.short	0x0000
        /*0012*/ 	.short	0x0000
        /*0014*/ 	.byte	0x00, 0xf0, 0x61, 0x10


	//----- nvinfo : EIATTR_SPARSE_MMA_MASK
	.align		4
.L_386:
        /*0018*/ 	.byte	0x03, 0x50
        /*001a*/ 	.short	0x0000


	//----- nvinfo : EIATTR_MAXREG_COUNT
	.align		4
        /*001c*/ 	.byte	0x03, 0x1b
        /*001e*/ 	.short	0x00ff


	//----- nvinfo : EIATTR_MERCURY_ISA_VERSION
	.align		4
        /*0020*/ 	.byte	0x03, 0x5f
        /*0022*/ 	.short	0x0101


	//----- nvinfo : EIATTR_EXIT_INSTR_OFFSETS
	.align		4
        /*0024*/ 	.byte	0x04, 0x1c
        /*0026*/ 	.short	(.L_388 - .L_387)


	//   ....[0]....
.L_387:
        /*0028*/ 	.word	0x00000010


	//----- nvinfo : EIATTR_MAX_THREADS
	.align		4
.L_388:
        /*002c*/ 	.byte	0x04, 0x05
        /*002e*/ 	.short	(.L_390 - .L_389)
.L_389:
        /*0030*/ 	.word	0x00000100
        /*0034*/ 	.word	0x00000001
        /*0038*/ 	.word	0x00000001


	//----- nvinfo : EIATTR_CBANK_PARAM_SIZE
	.align		4
.L_390:
        /*003c*/ 	.byte	0x03, 0x19
        /*003e*/ 	.short	0x0418


	//----- nvinfo : EIATTR_PARAM_CBANK
	.align		4
        /*0040*/ 	.byte	0x04, 0x0a
        /*0042*/ 	.short	(.L_392 - .L_391)
	.align		4
.L_391:
        /*0044*/ 	.word	index@(.nv.constant0._ZN7cutlass13device_kernelIN5flash19enable_sm80_to_sm89INS1_16FlashAttnFwdSm80INS1_25CollectiveMainloopFwdSm80ILi8ELi2ELb0EN4cute5tupleIJNS5_1CILi128EEENS7_ILi64EEENS7_ILi192EEEEEELi192ENS_6half_tEfNS_4arch4Sm80ELb0ELb1ELb1ELb1ELb1ELb0ELb1ELb0EEENS1_21CollectiveEpilogueFwdINS6_IJS8_SA_S9_EEENS6_IJNS7_ILi1EEESI_SI_EEESC_SE_Li256ELb1ELb1ELb0ELb0EEENS1_19SingleTileSchedulerILb1ELb0ELb1ELi128EEEEEEEEEvNT_6ParamsE)
        /*0048*/ 	.short	0x0210
        /*004a*/ 	.short	0x0418


	//----- nvinfo : EIATTR_SW_WAR
	.align		4
.L_392:
        /*004c*/ 	.byte	0x04, 0x36
        /*004e*/ 	.short	(.L_394 - .L_393)
.L_393:
        /*0050*/ 	.word	0x00000008
.L_394:


//--------------------- .nv.info._ZN7cutlass13device_kernelIN5flash19enable_sm80_to_sm89INS1_16FlashAttnFwdSm80INS1_25CollectiveMainloopFwdSm80ILi8ELi2ELb0EN4cute5tupleIJNS5_1CILi128EEENS7_ILi64EEENS7_ILi192EEEEEELi192ENS_6half_tEfNS_4arch4Sm80ELb0ELb1ELb1ELb1ELb1ELb1ELb1ELb0EEENS1_21CollectiveEpilogueFwdINS6_IJS8_SA_S9_EEENS6_IJNS7_ILi1EEESI_SI_EEESC_SE_Li256ELb1ELb1ELb0ELb0EEENS1_19SingleTileSchedulerILb1ELb0ELb1ELi128EEEEEEEEEvNT_6ParamsE --------------------------
	.section	.nv.info._ZN7cutlass13device_kernelIN5flash19enable_sm80_to_sm89INS1_16FlashAttnFwdSm80INS1_25CollectiveMainloopFwdSm80ILi8ELi2ELb0EN4cute5tupleIJNS5_1CILi128EEENS7_ILi64EEENS7_ILi192EEEEEELi192ENS_6half_tEfNS_4arch4Sm80ELb0ELb1ELb1ELb1ELb1ELb1ELb1ELb0EEENS1_21CollectiveEpilogueFwdINS6_IJS8_SA_S9_EEENS6_IJNS7_ILi1EEESI_SI_EEESC_SE_Li256ELb1ELb1ELb0ELb0EEENS1_19SingleTileSchedulerILb1ELb0ELb1ELi128EEEEEEEEEvNT_6ParamsE,"",@"SHT_CUDA_INFO"
	.sectionflags	@""
	.align	4


	//----- nvinfo : EIATTR_CUDA_API_VERSION
	.align		4
        /*0000*/ 	.byte	0x04, 0x37
        /*0002*/ 	.short	(.L_396 - .L_395)
.L_395:
        /*0004*/ 	.word	0x00000082


	//----- nvinfo : EIATTR_KPARAM_INFO
	.align		4
.L_396:
        /*0008*/ 	.byte	0x04, 0x17
        /*000a*/ 	.short	(.L_398 - .L_397)
.L_397:
        /*000c*/ 	.word	0x00000000
        /*0010*/ 	.short	0x0000
        /*0012*/ 	.short	0x0000
        /*0014*/ 	.byte	0x00, 0xf0, 0x61, 0x10


	//----- nvinfo : EIATTR_SPARSE_MMA_MASK
	.align		4
.L_398:
        /*0018*/ 	.byte	0x03, 0x50
        /*001a*/ 	.short	0x0000


	//----- nvinfo : EIATTR_MAXREG_COUNT
	.align		4
        /*001c*/ 	.byte	0x03, 0x1b
        /*001e*/ 	.short	0x00ff


	//----- nvinfo : EIATTR_MERCURY_ISA_VERSION
	.align		4
        /*0020*/ 	.byte	0x03, 0x5f
        /*0022*/ 	.short	0x0101


	//----- nvinfo : EIATTR_EXIT_INSTR_OFFSETS
	.align		4
        /*0024*/ 	.byte	0x04, 0x1c
        /*0026*/ 	.short	(.L_400 - .L_399)


	//   ....[0]....
.L_399:
        /*0028*/ 	.word	0x00000010


	//----- nvinfo : EIATTR_MAX_THREADS
	.align		4
.L_400:
        /*002c*/ 	.byte	0x04, 0x05
        /*002e*/ 	.short	(.L_402 - .L_401)
.L_401:
        /*0030*/ 	.word	0x00000100
        /*0034*/ 	.word	0x00000001
        /*0038*/ 	.word	0x00000001


	//----- nvinfo : EIATTR_CBANK_PARAM_SIZE
	.align		4
.L_402:
        /*003c*/ 	.byte	0x03, 0x19
        /*003e*/ 	.short	0x0418


	//----- nvinfo : EIATTR_PARAM_CBANK
	.align		4
        /*0040*/ 	.byte	0x04, 0x0a
        /*0042*/ 	.short	(.L_404 - .L_403)
	.align		4
.L_403:
        /*0044*/ 	.word	index@(.nv.constant0._ZN7cutlass13device_kernelIN5flash19enable_sm80_to_sm89INS1_16FlashAttnFwdSm80INS1_25CollectiveMainloopFwdSm80ILi8ELi2ELb0EN4cute5tupleIJNS5_1CILi128EEENS7_ILi64EEENS7_ILi192EEEEEELi192ENS_6half_tEfNS_4arch4Sm80ELb0ELb1ELb1ELb1ELb1ELb1ELb1ELb0EEENS1_21CollectiveEpilogueFwdINS6_IJS8_SA_S9_EEENS6_IJNS7_ILi1EEESI_SI_EEESC_SE_Li256ELb1ELb1ELb0ELb0EEENS1_19SingleTileSchedulerILb1ELb0ELb1ELi128EEEEEEEEEvNT_6ParamsE)
        /*0048*/ 	.short	0x0210
        /*004a*/ 	.short	0x0418


	//----- nvinfo : EIATTR_SW_WAR
	.align		4
.L_404:
        /*004c*/ 	.byte	0x04, 0x36
        /*004e*/ 	.short	(.L_406 - .L_405)
.L_405:
        /*0050*/ 	.word	0x00000008
.L_406:


//--------------------- .nv.info._ZN7cutlass13device_kernelIN5flash19enable_sm80_to_sm89INS1_16FlashAttnFwdSm80INS1_25CollectiveMainloopFwdSm80ILi8ELi2ELb0EN4cute5tupleIJNS5_1CILi128EEENS7_ILi64EEENS7_ILi192EEEEEELi192ENS_6half_tEfNS_4arch4Sm80ELb1ELb0ELb1ELb0ELb1ELb0ELb1ELb0EEENS1_21CollectiveEpilogueFwdINS6_IJS8_SA_S9_EEENS6_IJNS7_ILi1EEESI_SI_EEESC_SE_Li256ELb0ELb1ELb0ELb0EEENS1_30DynamicPersistentTileSchedulerILi256ELi256ELb0ELb1ELb0EEEEEEEEEvNT_6ParamsE --------------------------
	.section	.nv.info._ZN7cutlass13device_kernelIN5flash19enable_sm80_to_sm89INS1_16FlashAttnFwdSm80INS1_25CollectiveMainloopFwdSm80ILi8ELi2ELb0EN4cute5tupleIJNS5_1CILi128EEENS7_ILi64EEENS7_ILi192EEEEEELi192ENS_6half_tEfNS_4arch4Sm80ELb1ELb0ELb1ELb0ELb1ELb0ELb1ELb0EEENS1_21CollectiveEpilogueFwdINS6_IJS8_SA_S9_EEENS6_IJNS7_ILi1EEESI_SI_EEESC_SE_Li256ELb0ELb1ELb0ELb0EEENS1_30DynamicPersistentTileSchedulerILi256ELi256ELb0ELb1ELb0EEEEEEEEEvNT_6ParamsE,"",@"SHT_CUDA_INFO"
	.sectionflags	@""
	.align	4


	//----- nvinfo : EIATTR_CUDA_API_VERSION
	.align		4
        /*0000*/ 	.byte	0x04, 0x37
        /*0002*/ 	.short	(.L_408 - .L_407)
.L_407:
        /*0004*/ 	.word	0x00000082


	//----- nvinfo : EIATTR_KPARAM_INFO
	.align		4
.L_408:
        /*0008*/ 	.byte	0x04, 0x17
        /*000a*/ 	.short	(.L_410 - .L_409)
.L_409:
        /*000c*/ 	.word	0x00000000
        /*0010*/ 	.short	0x0000
        /*0012*/ 	.short	0x0000
        /*0014*/ 	.byte	0x00, 0xf0, 0xa1, 0x10


	//----- nvinfo : EIATTR_SPARSE_MMA_MASK
	.align		4
.L_410:
        /*0018*/ 	.byte	0x03, 0x50
        /*001a*/ 	.short	0x0000


	//----- nvinfo : EIATTR_MAXREG_COUNT
	.align		4
        /*001c*/ 	.byte	0x03, 0x1b
        /*001e*/ 	.short	0x00ff


	//----- nvinfo : EIATTR_MERCURY_ISA_VERSION
	.align		4
        /*0020*/ 	.byte	0x03, 0x5f
        /*0022*/ 	.short	0x0101


	//----- nvinfo : EIATTR_EXIT_INSTR_OFFSETS
	.align		4
        /*0024*/ 	.byte	0x04, 0x1c
        /*0026*/ 	.short	(.L_412 - .L_411)


	//   ....[0]....
.L_411:
        /*0028*/ 	.word	0x00000010


	//----- nvinfo : EIATTR_MAX_THREADS
	.align		4
.L_412:
        /*002c*/ 	.byte	0x04, 0x05
        /*002e*/ 	.short	(.L_414 - .L_413)
.L_413:
        /*0030*/ 	.word	0x00000100
        /*0034*/ 	.word	0x00000001
        /*0038*/ 	.word	0x00000001


	//----- nvinfo : EIATTR_CBANK_PARAM_SIZE
	.align		4
.L_414:
        /*003c*/ 	.byte	0x03, 0x19
        /*003e*/ 	.short	0x0428


	//----- nvinfo : EIATTR_PARAM_CBANK
	.align		4
        /*0040*/ 	.byte	0x04, 0x0a
        /*0042*/ 	.short	(.L_416 - .L_415)
	.align		4
.L_415:
        /*0044*/ 	.word	index@(.nv.constant0._ZN7cutlass13device_kernelIN5flash19enable_sm80_to_sm89INS1_16FlashAttnFwdSm80INS1_25CollectiveMainloopFwdSm80ILi8ELi2ELb0EN4cute5tupleIJNS5_1CILi128EEENS7_ILi64EEENS7_ILi192EEEEEELi192ENS_6half_tEfNS_4arch4Sm80ELb1ELb0ELb1ELb0ELb1ELb0ELb1ELb0EEENS1_21CollectiveEpilogueFwdINS6_IJS8_SA_S9_EEENS6_IJNS7_ILi1EEESI_SI_EEESC_SE_Li256ELb0ELb1ELb0ELb0EEENS1_30DynamicPersistentTileSchedulerILi256ELi256ELb0ELb1ELb0EEEEEEEEEvNT_6ParamsE)
        /*0048*/ 	.short	0x0210
        /*004a*/ 	.short	0x0428


	//----- nvinfo : EIATTR_SW_WAR
	.align		4
.L_416:
        /*004c*/ 	.byte	0x04, 0x36
        /*004e*/ 	.short	(.L_418 - .L_417)
.L_417:
        /*0050*/ 	.word	0x00000008
.L_418:


//--------------------- .nv.info._ZN7cutlass13device_kernelIN5flash19enable_sm80_to_sm89INS1_16FlashAttnFwdSm80INS1_25CollectiveMainloopFwdSm80ILi8ELi2ELb0EN4cute5tupleIJNS5_1CILi128EEENS7_ILi64EEENS7_ILi192EEEEEELi192ENS_6half_tEfNS_4arch4Sm80ELb1ELb0ELb1ELb1ELb1ELb0ELb1ELb0EEENS1_21CollectiveEpilogueFwdINS6_IJS8_SA_S9_EEENS6_IJNS7_ILi1EEESI_SI_EEESC_SE_Li256ELb1ELb1ELb0ELb0EEENS1_19SingleTileSchedulerILb1ELb0ELb1ELi128EEEEEEEEEvNT_6ParamsE --------------------------
	.section	.nv.info._ZN7cutlass13device_kernelIN5flash19enable_sm80_to_sm89INS1_16FlashAttnFwdSm80INS1_25CollectiveMainloopFwdSm80ILi8ELi2ELb0EN4cute5tupleIJNS5_1CILi128EEENS7_ILi64EEENS7_ILi192EEEEEELi192ENS_6half_tEfNS_4arch4Sm80ELb1ELb0ELb1ELb1ELb1ELb0ELb1ELb0EEENS1_21CollectiveEpilogueFwdINS6_IJS8_SA_S9_EEENS6_IJNS7_ILi1EEESI_SI_EEESC_SE_Li256ELb1ELb1ELb0ELb0EEENS1_19SingleTileSchedulerILb1ELb0ELb1ELi128EEEEEEEEEvNT_6ParamsE,"",@"SHT_CUDA_INFO"
	.sectionflags	@""
	.align	4


	//----- nvinfo : EIATTR_CUDA_API_VERSION
	.align		4
        /*0000*/ 	.byte	0x04, 0x37
        /*0002*/ 	.short	(.L_420 - .L_419)
.L_419:
        /*0004*/ 	.word	0x00000082


	//----- nvinfo : EIATTR_KPARAM_INFO
	.align		4
.L_420:
        /*0008*/ 	.byte	0x04, 0x17
        /*000a*/ 	.short	(.L_422 - .L_421)
.L_421:
        /*000c*/ 	.word	0x00000000
        /*0010*/ 	.short	0x0000
        /*0012*/ 	.short	0x0000
        /*0014*/ 	.byte	0x00, 0xf0, 0x61, 0x10


	//----- nvinfo : EIATTR_SPARSE_MMA_MASK
	.align		4
.L_422:
        /*0018*/ 	.byte	0x03, 0x50
        /*001a*/ 	.short	0x0000


	//----- nvinfo : EIATTR_MAXREG_COUNT
	.align		4
        /*001c*/ 	.byte	0x03, 0x1b
        /*001e*/ 	.short	0x00ff


	//----- nvinfo : EIATTR_MERCURY_ISA_VERSION
	.align		4
        /*0020*/ 	.byte	0x03, 0x5f
        /*0022*/ 	.short	0x0101


	//----- nvinfo : EIATTR_EXIT_INSTR_OFFSETS
	.align		4
        /*0024*/ 	.byte	0x04, 0x1c
        /*0026*/ 	.short	(.L_424 - .L_423)


	//   ....[0]....
.L_423:
        /*0028*/ 	.word	0x00000010


	//----- nvinfo : EIATTR_MAX_THREADS
	.align		4
.L_424:
        /*002c*/ 	.byte	0x04, 0x05
        /*002e*/ 	.short	(.L_426 - .L_425)
.L_425:
        /*0030*/ 	.word	0x00000100
        /*0034*/ 	.word	0x00000001
        /*0038*/ 	.word	0x00000001


	//----- nvinfo : EIATTR_CBANK_PARAM_SIZE
	.align		4
.L_426:
        /*003c*/ 	.byte	0x03, 0x19
        /*003e*/ 	.short	0x0418


	//----- nvinfo : EIATTR_PARAM_CBANK
	.align		4
        /*0040*/ 	.byte	0x04, 0x0a
        /*0042*/ 	.short	(.L_428 - .L_427)
	.align		4
.L_427:
        /*0044*/ 	.word	index@(.nv.constant0._ZN7cutlass13device_kernelIN5flash19enable_sm80_to_sm89INS1_16FlashAttnFwdSm80INS1_25CollectiveMainloopFwdSm80ILi8ELi2ELb0EN4cute5tupleIJNS5_1CILi128EEENS7_ILi64EEENS7_ILi192EEEEEELi192ENS_6half_tEfNS_4arch4Sm80ELb1ELb0ELb1ELb1ELb1ELb0ELb1ELb0EEENS1_21CollectiveEpilogueFwdINS6_IJS8_SA_S9_EEENS6_IJNS7_ILi1EEESI_SI_EEESC_SE_Li256ELb1ELb1ELb0ELb0EEENS1_19SingleTileSchedulerILb1ELb0ELb1ELi128EEEEEEEEEvNT_6ParamsE)
        /*0048*/ 	.short	0x0210
        /*004a*/ 	.short	0x0418


	//----- nvinfo : EIATTR_SW_WAR
	.align		4
.L_428:
        /*004c*/ 	.byte	0x04, 0x36
        /*004e*/ 	.short	(.L_430 - .L_429)
.L_429:
        /*0050*/ 	.word	0x00000008
.L_430:


//--------------------- .nv.info._ZN7cutlass13device_kernelIN5flash19enable_sm80_to_sm89INS1_16FlashAttnFwdSm80INS1_25CollectiveMainloopFwdSm80ILi8ELi2ELb0EN4cute5tupleIJNS5_1CILi128EEENS7_ILi64EEENS7_ILi192EEEEEELi192ENS_6half_tEfNS_4arch4Sm80ELb1ELb0ELb1ELb1ELb1ELb1ELb1ELb0EEENS1_21CollectiveEpilogueFwdINS6_IJS8_SA_S9_EEENS6_IJNS7_ILi1EEESI_SI_EEESC_SE_Li256ELb1ELb1ELb0ELb0EEENS1_19SingleTileSchedulerILb1ELb0ELb1ELi128EEEEEEEEEvNT_6ParamsE --------------------------
	.section	.nv.info._ZN7cutlass13device_kernelIN5flash19enable_sm80_to_sm89INS1_16FlashAttnFwdSm80INS1_25CollectiveMainloopFwdSm80ILi8ELi2ELb0EN4cute5tupleIJNS5_1CILi128EEENS7_ILi64EEENS7_ILi192EEEEEELi192ENS_6half_tEfNS_4arch4Sm80ELb1ELb0ELb1ELb1ELb1ELb1ELb1ELb0EEENS1_21CollectiveEpilogueFwdINS6_IJS8_SA_S9_EEENS6_IJNS7_ILi1EEESI_SI_EEESC_SE_Li256ELb1ELb1ELb0ELb0EEENS1_19SingleTileSchedulerILb1ELb0ELb1ELi128EEEEEEEEEvNT_6ParamsE,"",@"SHT_CUDA_INFO"
	.sectionflags	@""
	.align	4


	//----- nvinfo : EIATTR_CUDA_API_VERSION
	.align		4
        /*0000*/ 	.byte	0x04, 0x37
        /*0002*/ 	.short	(.L_432 - .L_431)
.L_431:
        /*0004*/ 	.word	0x00000082


	//----- nvinfo : EIATTR_KPARAM_INFO
	.align		4
.L_432:
        /*0008*/ 	.byte	0x04, 0x17
        /*000a*/ 	.short	(.L_434 - .L_433)
.L_433:
        /*000c*/ 	.word	0x00000000
        /*0010*/ 	.short	0x0000
        /*0012*/ 	.short	0x0000
        /*0014*/ 	.byte	0x00, 0xf0, 0x61, 0x10


	//----- nvinfo : EIATTR_SPARSE_MMA_MASK
	.align		4
.L_434:
        /*0018*/ 	.byte	0x03, 0x50
        /*001a*/ 	.short	0x0000


	//----- nvinfo : EIATTR_MAXREG_COUNT
	.align		4
        /*001c*/ 	.byte	0x03, 0x1b
        /*001e*/ 	.short	0x00ff


	//----- nvinfo : EIATTR_MERCURY_ISA_VERSION
	.align		4
        /*0020*/ 	.byte	0x03, 0x5f
        /*0022*/ 	.short	0x0101


	//----- nvinfo : EIATTR_EXIT_INSTR_OFFSETS
	.align		4
        /*0024*/ 	.byte	0x04, 0x1c
        /*0026*/ 	.short	(.L_436 - .L_435)


	//   ....[0]....
.L_435:
        /*0028*/ 	.word	0x00000010


	//----- nvinfo : EIATTR_MAX_THREADS
	.align		4
.L_436:
        /*002c*/ 	.byte	0x04, 0x05
        /*002e*/ 	.short	(.L_438 - .L_437)
.L_437:
        /*0030*/ 	.word	0x00000100
        /*0034*/ 	.word	0x00000001
        /*0038*/ 	.word	0x00000001


	//----- nvinfo : EIATTR_CBANK_PARAM_SIZE
	.align		4
.L_438:
        /*003c*/ 	.byte	0x03, 0x19
        /*003e*/ 	.short	0x0418


	//----- nvinfo : EIATTR_PARAM_CBANK
	.align		4
        /*0040*/ 	.byte	0x04, 0x0a
        /*0042*/ 	.short	(.L_440 - .L_439)
	.align		4
.L_439:
        /*0044*/ 	.word	index@(.nv.constant0._ZN7cutlass13device_kernelIN5flash19enable_sm80_to_sm89INS1_16FlashAttnFwdSm80INS1_25CollectiveMainloopFwdSm80ILi8ELi2ELb0EN4cute5tupleIJNS5_1CILi128EEENS7_ILi64EEENS7_ILi192EEEEEELi192ENS_6half_tEfNS_4arch4Sm80ELb1ELb0ELb1ELb1ELb1ELb1ELb1ELb0EEENS1_21CollectiveEpilogueFwdINS6_IJS8_SA_S9_EEENS6_IJNS7_ILi1EEESI_SI_EEESC_SE_Li256ELb1ELb1ELb0ELb0EEENS1_19SingleTileSchedulerILb1ELb0ELb1ELi128EEEEEEEEEvNT_6ParamsE)
        /*0048*/ 	.short	0x0210
        /*004a*/ 	.short	0x0418


	//----- nvinfo : EIATTR_SW_WAR
	.align		4
.L_440:
        /*004c*/ 	.byte	0x04, 0x36
        /*004e*/ 	.short	(.L_442 - .L_441)
.L_441:
        /*0050*/ 	.word	0x00000008
.L_442:


//--------------------- .nv.info._ZN7cutlass13device_kernelIN5flash19enable_sm80_to_sm89INS1_16FlashAttnFwdSm80INS1_25CollectiveMainloopFwdSm80ILi8ELi1ELb0EN4cute5tupleIJNS5_1CILi128EEENS7_ILi64EEENS7_ILi192EEEEEELi192ENS_6half_tEfNS_4arch4Sm80ELb0ELb0ELb0ELb0ELb1ELb0ELb1ELb0EEENS1_21CollectiveEpilogueFwdINS6_IJS8_SA_S9_EEENS6_IJNS7_ILi1EEESI_SI_EEESC_SE_Li256ELb0ELb1ELb0ELb0EEENS1_19SingleTileSchedulerILb0ELb0ELb1ELi128EEEEEEEEEvNT_6ParamsE --------------------------
	.section	.nv.info._ZN7cutlass13device_kernelIN5flash19enable_sm80_to_sm89INS1_16FlashAttnFwdSm80INS1_25CollectiveMainloopFwdSm80ILi8ELi1ELb0EN4cute5tupleIJNS5_1CILi128EEENS7_ILi64EEENS7_ILi192EEEEEELi192ENS_6half_tEfNS_4arch4Sm80ELb0ELb0ELb0ELb0ELb1ELb0ELb1ELb0EEENS1_21CollectiveEpilogueFwdINS6_IJS8_SA_S9_EEENS6_IJNS7_ILi1EEESI_SI_EEESC_SE_Li256ELb0ELb1ELb0ELb0EEENS1_19SingleTileSchedulerILb0ELb0ELb1ELi128EEEEEEEEEvNT_6ParamsE,"",@"SHT_CUDA_INFO"
	.sectionflags	@""
	.align	4


	//----- nvinfo : EIATTR_CUDA_API_VERSION
	.align		4
        /*0000*/ 	.byte	0x04, 0x37
        /*0002*/ 	.short	(.L_444 - .L_443)
.L_443:
        /*0004*/ 	.word	0x00000082


	//----- nvinfo : EIATTR_KPARAM_INFO
	.align		4
.L_444:
        /*0008*/ 	.byte	0x04, 0x17
        /*000a*/ 	.short	(.L_446 - .L_445)
.L_445:
        /*000c*/ 	.word	0x00000000
        /*0010*/ 	.short	0x0000
        /*0012*/ 	.short	0x0000
        /*0014*/ 	.byte	0x00, 0xf0, 0x61, 0x10


	//----- nvinfo : EIATTR_SPARSE_MMA_MASK
	.align		4
.L_446:
        /*0018*/ 	.byte	0x03, 0x50
        /*001a*/ 	.short	0x0000


	//----- nvinfo : EIATTR_MAXREG_COUNT
	.align		4
        /*001c*/ 	.byte	0x03, 0x1b
        /*001e*/ 	.short	0x00ff


	//----- nvinfo : EIATTR_MERCURY_ISA_VERSION
	.align		4
        /*0020*/ 	.byte	0x03, 0x5f
        /*0022*/ 	.short	0x0101


	//----- nvinfo : EIATTR_EXIT_INSTR_OFFSETS
	.align		4
        /*0024*/ 	.byte	0x04, 0x1c
        /*0026*/ 	.short	(.L_448 - .L_447)


	//   ....[0]....
.L_447:
        /*0028*/ 	.word	0x00000010


	//----- nvinfo : EIATTR_MAX_THREADS
	.align		4
.L_448:
        /*002c*/ 	.byte	0x04, 0x05
        /*002e*/ 	.short	(.L_450 - .L_449)
.L_449:
        /*0030*/ 	.word	0x00000100
        /*0034*/ 	.word	0x00000001
        /*0038*/ 	.word	0x00000001


	//----- nvinfo : EIATTR_CBANK_PARAM_SIZE
	.align		4
.L_450:
        /*003c*/ 	.byte	0x03, 0x19
        /*003e*/ 	.short	0x0418


	//----- nvinfo : EIATTR_PARAM_CBANK
	.align		4
        /*0040*/ 	.byte	0x04, 0x0a
        /*0042*/ 	.short	(.L_452 - .L_451)
	.align		4
.L_451:
        /*0044*/ 	.word	index@(.nv.constant0._ZN7cutlass13device_kernelIN5flash19enable_sm80_to_sm89INS1_16FlashAttnFwdSm80INS1_25CollectiveMainloopFwdSm80ILi8ELi1ELb0EN4cute5tupleIJNS5_1CILi128EEENS7_ILi64EEENS7_ILi192EEEEEELi192ENS_6half_tEfNS_4arch4Sm80ELb0ELb0ELb0ELb0ELb1ELb0ELb1ELb0EEENS1_21CollectiveEpilogueFwdINS6_IJS8_SA_S9_EEENS6_IJNS7_ILi1EEESI_SI_EEESC_SE_Li256ELb0ELb1ELb0ELb0EEENS1_19SingleTileSchedulerILb0ELb0ELb1ELi128EEEEEEEEEvNT_6ParamsE)
        /*0048*/ 	.short	0x0210
        /*004a*/ 	.short	0x0418


	//----- nvinfo : EIATTR_SW_WAR
	.align		4
.L_452:
        /*004c*/ 	.byte	0x04, 0x36
        /*004e*/ 	.short	(.L_454 - .L_453)
.L_453:
        /*0050*/ 	.word	0x00000008
.L_454:


//--------------------- .nv.info._ZN7cutlass13device_kernelIN5flash19enable_sm80_to_sm89INS1_16FlashAttnFwdSm80INS1_25CollectiveMainloopFwdSm80ILi8ELi1ELb0EN4cute5tupleIJNS5_1CILi128EEENS7_ILi64EEENS7_ILi192EEEEEELi192ENS_6half_tEfNS_4arch4Sm80ELb0ELb0ELb0ELb1ELb1ELb0ELb1ELb0EEENS1_21CollectiveEpilogueFwdINS6_IJS8_SA_S9_EEENS6_IJNS7_ILi1EEESI_SI_EEESC_SE_Li256ELb1ELb1ELb0ELb0EEENS1_19SingleTileSchedulerILb1ELb0ELb1ELi128EEEEEEEEEvNT_6ParamsE --------------------------
	.section	.nv.info._ZN7cutlass13device_kernelIN5flash19enable_sm80_to_sm89INS1_16FlashAttnFwdSm80INS1_25CollectiveMainloopFwdSm80ILi8ELi1ELb0EN4cute5tupleIJNS5_1CILi128EEENS7_ILi64EEENS7_ILi192EEEEEELi192ENS_6half_tEfNS_4arch4Sm80ELb0ELb0ELb0ELb1ELb1ELb0ELb1ELb0EEENS1_21CollectiveEpilogueFwdINS6_IJS8_SA_S9_EEENS6_IJNS7_ILi1EEESI_SI_EEESC_SE_Li256ELb1ELb1ELb0ELb0EEENS1_19SingleTileSchedulerILb1ELb0ELb1ELi128EEEEEEEEEvNT_6ParamsE,"",@"SHT_CUDA_INFO"
	.sectionflags	@""
	.align	4


	//----- nvinfo : EIATTR_CUDA_API_VERSION
	.align		4
        /*0000*/ 	.byte	0x04, 0x37
        /*0002*/ 	.short	(.L_456 - .L_455)
.L_455:
        /*0004*/ 	.word	0x00000082


	//----- nvinfo : EIATTR_KPARAM_INFO
	.align		4
.L_456:
        /*0008*/ 	.byte	0x04, 0x17
        /*000a*/ 	.short	(.L_458 - .L_457)
.L_457:
        /*000c*/ 	.word	0x00000000
        /*0010*/ 	.short	0x0000
        /*0012*/ 	.short	0x0000
        /*0014*/ 	.byte	0x00, 0xf0, 0x61, 0x10


	//----- nvinfo : EIATTR_SPARSE_MMA_MASK
	.align		4
.L_458:
        /*0018*/ 	.byte	0x03, 0x50
        /*001a*/ 	.short	0x0000


	//----- nvinfo : EIATTR_MAXREG_COUNT
	.align		4
        /*001c*/ 	.byte	0x03, 0x1b
        /*001e*/ 	.short	0x00ff


	//----- nvinfo : EIATTR_MERCURY_ISA_VERSION
	.align		4
        /*0020*/ 	.byte	0x03, 0x5f
        /*0022*/ 	.short	0x0101


	//----- nvinfo : EIATTR_EXIT_INSTR_OFFSETS
	.align		4
        /*0024*/ 	.byte	0x04, 0x1c
        /*0026*/ 	.short	(.L_460 - .L_459)


	//   ....[0]....
.L_459:
        /*0028*/ 	.word	0x00000010


	//----- nvinfo : EIATTR_MAX_THREADS
	.align		4
.L_460:
        /*002c*/ 	.byte	0x04, 0x05
        /*002e*/ 	.short	(.L_462 - .L_461)
.L_461:
        /*0030*/ 	.word	0x00000100
        /*0034*/ 	.word	0x00000001
        /*0038*/ 	.word	0x00000001


	//----- nvinfo : EIATTR_CBANK_PARAM_SIZE
	.align		4
.L_462:
        /*003c*/ 	.byte	0x03, 0x19
        /*003e*/ 	.short	0x0418


	//----- nvinfo : EIATTR_PARAM_CBANK
	.align		4
        /*0040*/ 	.byte	0x04, 0x0a
        /*0042*/ 	.short	(.L_464 - .L_463)
	.align		4
.L_463:
        /*0044*/ 	.word	index@(.nv.constant0._ZN7cutlass13device_kernelIN5flash19enable_sm80_to_sm89INS1_16FlashAttnFwdSm80INS1_25CollectiveMainloopFwdSm80ILi8ELi1ELb0EN4cute5tupleIJNS5_1CILi128EEENS7_ILi64EEENS7_ILi192EEEEEELi192ENS_6half_tEfNS_4arch4Sm80ELb0ELb0ELb0ELb1ELb1ELb0ELb1ELb0EEENS1_21CollectiveEpilogueFwdINS6_IJS8_SA_S9_EEENS6_IJNS7_ILi1EEESI_SI_EEESC_SE_Li256ELb1ELb1ELb0ELb0EEENS1_19SingleTileSchedulerILb1ELb0ELb1ELi128EEEEEEEEEvNT_6ParamsE)
        /*0048*/ 	.short	0x0210
        /*004a*/ 	.short	0x0418


	//----- nvinfo : EIATTR_SW_WAR
	.align		4
.L_464:
        /*004c*/ 	.byte	0x04, 0x36
        /*004e*/ 	.short	(.L_466 - .L_465)
.L_465:
        /*0050*/ 	.word	0x00000008
.L_466:


//--------------------- .nv.info._ZN7cutlass13device_kernelIN5flash19enable_sm80_to_sm89INS1_16FlashAttnFwdSm80INS1_25CollectiveMainloopFwdSm80ILi8ELi1ELb0EN4cute5tupleIJNS5_1CILi128EEENS7_ILi64EEENS7_ILi192EEEEEELi192ENS_6half_tEfNS_4arch4Sm80ELb0ELb0ELb0ELb1ELb1ELb1ELb1ELb0EEENS1_21CollectiveEpilogueFwdINS6_IJS8_SA_S9_EEENS6_IJNS7_ILi1EEESI_SI_EEESC_SE_Li256ELb1ELb1ELb0ELb0EEENS1_19SingleTileSchedulerILb1ELb0ELb1ELi128EEEEEEEEEvNT_6ParamsE --------------------------
	.section	.nv.info._ZN7cutlass13device_kernelIN5flash19enable_sm80_to_sm89INS1_16FlashAttnFwdSm80INS1_25CollectiveMainloopFwdSm80ILi8ELi1ELb0EN4cute5tupleIJNS5_1CILi128EEENS7_ILi64EEENS7_ILi192EEEEEELi192ENS_6half_tEfNS_4arch4Sm80ELb0ELb0ELb0ELb1ELb1ELb1ELb1ELb0EEENS1_21CollectiveEpilogueFwdINS6_IJS8_SA_S9_EEENS6_IJNS7_ILi1EEESI_SI_EEESC_SE_Li256ELb1ELb1ELb0ELb0EEENS1_19SingleTileSchedulerILb1ELb0ELb1ELi128EEEEEEEEEvNT_6ParamsE,"",@"SHT_CUDA_INFO"
	.sectionflags	@""
	.align	4


	//----- nvinfo : EIATTR_CUDA_API_VERSION
	.align		4
        /*0000*/ 	.byte	0x04, 0x37
        /*0002*/ 	.short	(.L_468 - .L_467)
.L_467:
        /*0004*/ 	.word	0x00000082


	//----- nvinfo : EIATTR_KPARAM_INFO
	.align		4
.L_468:
        /*0008*/ 	.byte	0x04, 0x17
        /*000a*/ 	.short	(.L_470 - .L_469)
.L_469:
        /*000c*/ 	.word	0x00000000
        /*0010*/ 	.short	0x0000
        /*0012*/ 	.short	0x0000
        /*0014*/ 	.byte	0x00, 0xf0, 0x61, 0x10


	//----- nvinfo : EIATTR_SPARSE_MMA_MASK
	.align		4
.L_470:
        /*0018*/ 	.byte	0x03, 0x50
        /*001a*/ 	.short	0x0000


	//----- nvinfo : EIATTR_MAXREG_COUNT
	.align		4
        /*001c*/ 	.byte	0x03, 0x1b
        /*001e*/ 	.short	0x00ff


	//----- nvinfo : EIATTR_MERCURY_ISA_VERSION
	.align		4
        /*0020*/ 	.byte	0x03, 0x5f
        /*0022*/ 	.short	0x0101


	//----- nvinfo : EIATTR_EXIT_INSTR_OFFSETS
	.align		4
        /*0024*/ 	.byte	0x04, 0x1c
        /*0026*/ 	.short	(.L_472 - .L_471)


	//   ....[0]....
.L_471:
        /*0028*/ 	.word	0x00000010


	//----- nvinfo : EIATTR_MAX_THREADS
	.align		4
.L_472:
        /*002c*/ 	.byte	0x04, 0x05
        /*002e*/ 	.short	(.L_474 - .L_473)
.L_473:
        /*0030*/ 	.word	0x00000100
        /*0034*/ 	.word	0x00000001
        /*0038*/ 	.word	0x00000001


	//----- nvinfo : EIATTR_CBANK_PARAM_SIZE
	.align		4
.L_474:
        /*003c*/ 	.byte	0x03, 0x19
        /*003e*/ 	.short	0x0418


	//----- nvinfo : EIATTR_PARAM_CBANK
	.align		4
        /*0040*/ 	.byte	0x04, 0x0a
        /*0042*/ 	.short	(.L_476 - .L_475)
	.align		4
.L_475:
        /*0044*/ 	.word	index@(.nv.constant0._ZN7cutlass13device_kernelIN5flash19enable_sm80_to_sm89INS1_16FlashAttnFwdSm80INS1_25CollectiveMainloopFwdSm80ILi8ELi1ELb0EN4cute5tupleIJNS5_1CILi128EEENS7_ILi64EEENS7_ILi192EEEEEELi192ENS_6half_tEfNS_4arch4Sm80ELb0ELb0ELb0ELb1ELb1ELb1ELb1ELb0EEENS1_21CollectiveEpilogueFwdINS6_IJS8_SA_S9_EEENS6_IJNS7_ILi1EEESI_SI_EEESC_SE_Li256ELb1ELb1ELb0ELb0EEENS1_19SingleTileSchedulerILb1ELb0ELb1ELi128EEEEEEEEEvNT_6ParamsE)
        /*0048*/ 	.short	0x0210
        /*004a*/ 	.short	0x0418


	//----- nvinfo : EIATTR_SW_WAR
	.align		4
.L_476:
        /*004c*/ 	.byte	0x04, 0x36
        /*004e*/ 	.short	(.L_478 - .L_477)
.L_477:
        /*0050*/ 	.word	0x00000008
.L_478:


//--------------------- .nv.info._ZN7cutlass13device_kernelIN5flash19enable_sm80_to_sm89INS1_16FlashAttnFwdSm80INS1_25CollectiveMainloopFwdSm80ILi8ELi1ELb0EN4cute5tupleIJNS5_1CILi128EEENS7_ILi64EEENS7_ILi192EEEEEELi192ENS_6half_tEfNS_4arch4Sm80ELb0ELb1ELb0ELb0ELb1ELb0ELb1ELb0EEENS1_21CollectiveEpilogueFwdINS6_IJS8_SA_S9_EEENS6_IJNS7_ILi1EEESI_SI_EEESC_SE_Li256ELb0ELb1ELb0ELb0EEENS1_19SingleTileSchedulerILb0ELb0ELb1ELi128EEEEEEEEEvNT_6ParamsE --------------------------
	.section	.nv.info._ZN7cutlass13device_kernelIN5flash19enable_sm80_to_sm89INS1_16FlashAttnFwdSm80INS1_25CollectiveMainloopFwdSm80ILi8ELi1ELb0EN4cute5tupleIJNS5_1CILi128EEENS7_ILi64EEENS7_ILi192EEEEEELi192ENS_6half_tEfNS_4arch4Sm80ELb0ELb1ELb0ELb0ELb1ELb0ELb1ELb0EEENS1_21CollectiveEpilogueFwdINS6_IJS8_SA_S9_EEENS6_IJNS7_ILi1EEESI_SI_EEESC_SE_Li256ELb0ELb1ELb0ELb0EEENS1_19SingleTileSchedulerILb0ELb0ELb1ELi128EEEEEEEEEvNT_6ParamsE,"",@"SHT_CUDA_INFO"
	.sectionflags	@""
	.align	4


	//----- nvinfo : EIATTR_CUDA_API_VERSION
	.align		4
        /*0000*/ 	.byte	0x04, 0x37
        /*0002*/ 	.short	(.L_480 - .L_479)
.L_479:
        /*0004*/ 	.word	0x00000082


	//----- nvinfo : EIATTR_KPARAM_INFO
	.align		4
.L_480:
        /*0008*/ 	.byte	0x04, 0x17
        /*000a*/ 	.short	(.L_482 - .L_481)
.L_481:
        /*000c*/ 	.word	0x00000000
        /*0010*/ 	.short	0x0000
        /*0012*/ 	.short	0x0000
        /*0014*/ 	.byte	0x00, 0xf0, 0x61, 0x10


	//----- nvinfo : EIATTR_SPARSE_MMA_MASK
	.align		4
.L_482:
        /*0018*/ 	.byte	0x03, 0x50
        /*001a*/ 	.short	0x0000


	//----- nvinfo : EIATTR_MAXREG_COUNT
	.align		4
        /*001c*/ 	.byte	0x03, 0x1b
        /*001e*/ 	.short	0x00ff


	//----- nvinfo : EIATTR_MERCURY_ISA_VERSION
	.align		4
        /*0020*/ 	.byte	0x03, 0x5f
        /*0022*/ 	.short	0x0101


	//----- nvinfo : EIATTR_EXIT_INSTR_OFFSETS
	.align		4
        /*0024*/ 	.byte	0x04, 0x1c
        /*0026*/ 	.short	(.L_484 - .L_483)


	//   ....[0]....
.L_483:
        /*0028*/ 	.word	0x00000010


	//----- nvinfo : EIATTR_MAX_THREADS
	.align		4
.L_484:
        /*002c*/ 	.byte	0x04, 0x05
        /*002e*/ 	.short	(.L_486 - .L_485)
.L_485:
        /*0030*/ 	.word	0x00000100
        /*0034*/ 	.word	0x00000001
        /*0038*/ 	.word	0x00000001


	//----- nvinfo : EIATTR_CBANK_PARAM_SIZE
	.align		4
.L_486:
        /*003c*/ 	.byte	0x03, 0x19
        /*003e*/ 	.short	0x0418


	//----- nvinfo : EIATTR_PARAM_CBANK
	.align		4
        /*0040*/ 	.byte	0x04, 0x0a
        /*0042*/ 	.short	(.L_488 - .L_487)
	.align		4
.L_487:
        /*0044*/ 	.word	index@(.nv.constant0._ZN7cutlass13device_kernelIN5flash19enable_sm80_to_sm89INS1_16FlashAttnFwdSm80INS1_25CollectiveMainloopFwdSm80ILi8ELi1ELb0EN4cute5tupleIJNS5_1CILi128EEENS7_ILi64EEENS7_ILi192EEEEEELi192ENS_6half_tEfNS_4arch4Sm80ELb0ELb1ELb0ELb0ELb1ELb0ELb1ELb0EEENS1_21CollectiveEpilogueFwdINS6_IJS8_SA_S9_EEENS6_IJNS7_ILi1EEESI_SI_EEESC_SE_Li256ELb0ELb1ELb0ELb0EEENS1_19SingleTileSchedulerILb0ELb0ELb1ELi128EEEEEEEEEvNT_6ParamsE)
        /*0048*/ 	.short	0x0210
        /*004a*/ 	.short	0x0418


	//----- nvinfo : EIATTR_SW_WAR
	.align		4
.L_488:
        /*004c*/ 	.byte	0x04, 0x36
        /*004e*/ 	.short	(.L_490 - .L_489)
.L_489:
        /*0050*/ 	.word	0x00000008
.L_490:


//--------------------- .nv.info._ZN7cutlass13device_kernelIN5flash19enable_sm80_to_sm89INS1_16FlashAttnFwdSm80INS1_25CollectiveMainloopFwdSm80ILi8ELi1ELb0EN4cute5tupleIJNS5_1CILi128EEENS7_ILi64EEENS7_ILi192EEEEEELi192ENS_6half_tEfNS_4arch4Sm80ELb0ELb1ELb0ELb1ELb1ELb0ELb1ELb0EEENS1_21CollectiveEpilogueFwdINS6_IJS8_SA_S9_EEENS6_IJNS7_ILi1EEESI_SI_EEESC_SE_Li256ELb1ELb1ELb0ELb0EEENS1_19SingleTileSchedulerILb1ELb0ELb1ELi128EEEEEEEEEvNT_6ParamsE --------------------------
	.section	.nv.info._ZN7cutlass13device_kernelIN5flash19enable_sm80_to_sm89INS1_16FlashAttnFwdSm80INS1_25CollectiveMainloopFwdSm80ILi8ELi1ELb0EN4cute5tupleIJNS5_1CILi128EEENS7_ILi64EEENS7_ILi192EEEEEELi192ENS_6half_tEfNS_4arch4Sm80ELb0ELb1ELb0ELb1ELb1ELb0ELb1ELb0EEENS1_21CollectiveEpilogueFwdINS6_IJS8_SA_S9_EEENS6_IJNS7_ILi1EEESI_SI_EEESC_SE_Li256ELb1ELb1ELb0ELb0EEENS1_19SingleTileSchedulerILb1ELb0ELb1ELi128EEEEEEEEEvNT_6ParamsE,"",@"SHT_CUDA_INFO"
	.sectionflags	@""
	.align	4


	//----- nvinfo : EIATTR_CUDA_API_VERSION
	.align		4
        /*0000*/ 	.byte	0x04, 0x37
        /*0002*/ 	.short	(.L_492 - .L_491)
.L_491:
        /*0004*/ 	.word	0x00000082


	//----- nvinfo : EIATTR_KPARAM_INFO
	.align		4
.L_492:
        /*0008*/ 	.byte	0x04, 0x17
        /*000a*/ 	.short	(.L_494 - .L_493)
.L_493:
        /*000c*/ 	.word	0x00000000
        /*0010*/ 	.short	0x0000
        /*0012*/ 	.short	0x0000
        /*0014*/ 	.byte	0x00, 0xf0, 0x61, 0x10


	//----- nvinfo : EIATTR_SPARSE_MMA_MASK
	.align		4
.L_494:
        /*0018*/ 	.byte	0x03, 0x50
        /*001a*/ 	.short	0x0000


	//----- nvinfo : EIATTR_MAXREG_COUNT
	.align		4
        /*001c*/ 	.byte	0x03, 0x1b
        /*001e*/ 	.short	0x00ff


	//----- nvinfo : EIATTR_MERCURY_ISA_VERSION
	.align		4
        /*0020*/ 	.byte	0x03, 0x5f
        /*0022*/ 	.short	0x0101


	//----- nvinfo : EIATTR_EXIT_INSTR_OFFSETS
	.align		4
        /*0024*/ 	.byte	0x04, 0x1c
        /*0026*/ 	.short	(.L_496 - .L_495)


	//   ....[0]....
.L_495:
        /*0028*/ 	.word	0x00000010


	//----- nvinfo : EIATTR_MAX_THREADS
	.align		4
.L_496:
        /*002c*/ 	.byte	0x04, 0x05
        /*002e*/ 	.short	(.L_498 - .L_497)
.L_497:
        /*0030*/ 	.word	0x00000100
        /*0034*/ 	.word	0x00000001
        /*0038*/ 	.word	0x00000001


	//----- nvinfo : EIATTR_CBANK_PARAM_SIZE
	.align		4
.L_498:
        /*003c*/ 	.byte	0x03, 0x19
        /*003e*/ 	.short	0x0418


	//----- nvinfo : EIATTR_PARAM_CBANK
	.align		4
        /*0040*/ 	.byte	0x04, 0x0a
        /*0042*/ 	.short	(.L_500 - .L_499)
	.align		4
.L_499:
        /*0044*/ 	.word	index@(.nv.constant0._ZN7cutlass13device_kernelIN5flash19enable_sm80_to_sm89INS1_16FlashAttnFwdSm80INS1_25CollectiveMainloopFwdSm80ILi8ELi1ELb0EN4cute5tupleIJNS5_1CILi128EEENS7_ILi64EEENS7_ILi192EEEEEELi192ENS_6half_tEfNS_4arch4Sm80ELb0ELb1ELb0ELb1ELb1ELb0ELb1ELb0EEENS1_21CollectiveEpilogueFwdINS6_IJS8_SA_S9_EEENS6_IJNS7_ILi1EEESI_SI_EEESC_SE_Li256ELb1ELb1ELb0ELb0EEENS1_19SingleTileSchedulerILb1ELb0ELb1ELi128EEEEEEEEEvNT_6ParamsE)
        /*0048*/ 	.short	0x0210
        /*004a*/ 	.short	0x0418


	//----- nvinfo : EIATTR_SW_WAR
	.align		4
.L_500:
        /*004c*/ 	.byte	0x04, 0x36
        /*004e*/ 	.short	(.L_502 - .L_501)
.L_501:
        /*0050*/ 	.word	0x00000008
.L_502:


//--------------------- .nv.info._ZN7cutlass13device_kernelIN5flash19enable_sm80_to_sm89INS1_16FlashAttnFwdSm80INS1_25CollectiveMainloopFwdSm80ILi8ELi1ELb0EN4cute5tupleIJNS5_1CILi128EEENS7_ILi64EEENS7_ILi192EEEEEELi192ENS_6half_tEfNS_4arch4Sm80ELb0ELb1ELb0ELb1ELb1ELb1ELb1ELb0EEENS1_21CollectiveEpilogueFwdINS6_IJS8_SA_S9_EEENS6_IJNS7_ILi1EEESI_SI_EEESC_SE_Li256ELb1ELb1ELb0ELb0EEENS1_19SingleTileSchedulerILb1ELb0ELb1ELi128EEEEEEEEEvNT_6ParamsE --------------------------
	.section	.nv.info._ZN7cutlass13device_kernelIN5flash19enable_sm80_to_sm89INS1_16FlashAttnFwdSm80INS1_25CollectiveMainloopFwdSm80ILi8ELi1ELb0EN4cute5tupleIJNS5_1CILi128EEENS7_ILi64EEENS7_ILi192EEEEEELi192ENS_6half_tEfNS_4arch4Sm80ELb0ELb1ELb0ELb1ELb1ELb1ELb1ELb0EEENS1_21CollectiveEpilogueFwdINS6_IJS8_SA_S9_EEENS6_IJNS7_ILi1EEESI_SI_EEESC_SE_Li256ELb1ELb1ELb0ELb0EEENS1_19SingleTileSchedulerILb1ELb0ELb1ELi128EEEEEEEEEvNT_6ParamsE,"",@"SHT_CUDA_INFO"
	.sectionflags	@""
	.align	4


	//----- nvinfo : EIATTR_CUDA_API_VERSION
	.align		4
        /*0000*/ 	.byte	0x04, 0x37
        /*0002*/ 	.short	(.L_504 - .L_503)
.L_503:
        /*0004*/ 	.word	0x00000082


	//----- nvinfo : EIATTR_KPARAM_INFO
	.align		4
.L_504:
        /*0008*/ 	.byte	0x04, 0x17
        /*000a*/ 	.short	(.L_506 - .L_505)
.L_505:
        /*000c*/ 	.word	0x00000000
        /*0010*/ 	.short	0x0000
        /*0012*/ 	.short	0x0000
        /*0014*/ 	.byte	0x00, 0xf0, 0x61, 0x10


	//----- nvinfo : EIATTR_SPARSE_MMA_MASK
	.align		4
.L_506:
        /*0018*/ 	.byte	0x03, 0x50
        /*001a*/ 	.short	0x0000


	//----- nvinfo : EIATTR_MAXREG_COUNT
	.align		4
        /*001c*/ 	.byte	0x03, 0x1b
        /*001e*/ 	.short	0x00ff


	//----- nvinfo : EIATTR_MERCURY_ISA_VERSION
	.align		4
        /*0020*/ 	.byte	0x03, 0x5f
        /*0022*/ 	.short	0x0101


	//----- nvinfo : EIATTR_EXIT_INSTR_OFFSETS
	.align		4
        /*0024*/ 	.byte	0x04, 0x1c
        /*0026*/ 	.short	(.L_508 - .L_507)


	//   ....[0]....
.L_507:
        /*0028*/ 	.word	0x00000010


	//----- nvinfo : EIATTR_MAX_THREADS
	.align		4
.L_508:
        /*002c*/ 	.byte	0x04, 0x05
        /*002e*/ 	.short	(.L_510 - .L_509)
.L_509:
        /*0030*/ 	.word	0x00000100
        /*0034*/ 	.word	0x00000001
        /*0038*/ 	.word	0x00000001


	//----- nvinfo : EIATTR_CBANK_PARAM_SIZE
	.align		4
.L_510:
        /*003c*/ 	.byte	0x03, 0x19
        /*003e*/ 	.short	0x0418


	//----- nvinfo : EIATTR_PARAM_CBANK
	.align		4
        /*0040*/ 	.byte	0x04, 0x0a
        /*0042*/ 	.short	(.L_512 - .L_511)
	.align		4
.L_511:
        /*0044*/ 	.word	index@(.nv.constant0._ZN7cutlass13device_kernelIN5flash19enable_sm80_to_sm89INS1_16FlashAttnFwdSm80INS1_25CollectiveMainloopFwdSm80ILi8ELi1ELb0EN4cute5tupleIJNS5_1CILi128EEENS7_ILi64EEENS7_ILi192EEEEEELi192ENS_6half_tEfNS_4arch4Sm80ELb0ELb1ELb0ELb1ELb1ELb1ELb1ELb0EEENS1_21CollectiveEpilogueFwdINS6_IJS8_SA_S9_EEENS6_IJNS7_ILi1EEESI_SI_EEESC_SE_Li256ELb1ELb1ELb0ELb0EEENS1_19SingleTileSchedulerILb1ELb0ELb1ELi128EEEEEEEEEvNT_6ParamsE)
        /*0048*/ 	.short	0x0210
        /*004a*/ 	.short	0x0418


	//----- nvinfo : EIATTR_SW_WAR
	.align		4
.L_512:
        /*004c*/ 	.byte	0x04, 0x36
        /*004e*/ 	.short	(.L_514 - .L_513)
.L_513:
        /*0050*/ 	.word	0x00000008
.L_514:


//--------------------- .nv.info._ZN7cutlass13device_kernelIN5flash19enable_sm80_to_sm89INS1_16FlashAttnFwdSm80INS1_25CollectiveMainloopFwdSm80ILi8ELi1ELb0EN4cute5tupleIJNS5_1CILi128EEENS7_ILi64EEENS7_ILi192EEEEEELi192ENS_6half_tEfNS_4arch4Sm80ELb1ELb0ELb0ELb0ELb1ELb0ELb1ELb0EEENS1_21CollectiveEpilogueFwdINS6_IJS8_SA_S9_EEENS6_IJNS7_ILi1EEESI_SI_EEESC_SE_Li256ELb0ELb1ELb0ELb0EEENS1_30DynamicPersistentTileSchedulerILi256ELi256ELb0ELb1ELb0EEEEEEEEEvNT_6ParamsE --------------------------
	.section	.nv.info._ZN7cutlass13device_kernelIN5flash19enable_sm80_to_sm89INS1_16FlashAttnFwdSm80INS1_25CollectiveMainloopFwdSm80ILi8ELi1ELb0EN4cute5tupleIJNS5_1CILi128EEENS7_ILi64EEENS7_ILi192EEEEEELi192ENS_6half_tEfNS_4arch4Sm80ELb1ELb0ELb0ELb0ELb1ELb0ELb1ELb0EEENS1_21CollectiveEpilogueFwdINS6_IJS8_SA_S9_EEENS6_IJNS7_ILi1EEESI_SI_EEESC_SE_Li256ELb0ELb1ELb0ELb0EEENS1_30DynamicPersistentTileSchedulerILi256ELi256ELb0ELb1ELb0EEEEEEEEEvNT_6ParamsE,"",@"SHT_CUDA_INFO"
	.sectionflags	@""
	.align	4


	//----- nvinfo : EIATTR_CUDA_API_VERSION
	.align		4
        /*0000*/ 	.byte	0x04, 0x37
        /*0002*/ 	.short	(.L_516 - .L_515)
.L_515:
        /*0004*/ 	.word	0x00000082


	//----- nvinfo : EIATTR_KPARAM_INFO
	.align		4
.L_516:
        /*0008*/ 	.byte	0x04, 0x17
        /*000a*/ 	.short	(.L_518 - .L_517)
.L_517:
        /*000c*/ 	.word	0x00000000
        /*0010*/ 	.short	0x0000
        /*0012*/ 	.short	0x0000
        /*0014*/ 	.byte	0x00, 0xf0, 0xa1, 0x10


	//----- nvinfo : EIATTR_SPARSE_MMA_MASK
	.align		4
.L_518:
        /*0018*/ 	.byte	0x03, 0x50
        /*001a*/ 	.short	0x0000


	//----- nvinfo : EIATTR_MAXREG_COUNT
	.align		4
        /*001c*/ 	.byte	0x03, 0x1b
        /*001e*/ 	.short	0x00ff


	//----- nvinfo : EIATTR_MERCURY_ISA_VERSION
	.align		4
        /*0020*/ 	.byte	0x03, 0x5f
        /*0022*/ 	.short	0x0101


	//----- nvinfo : EIATTR_EXIT_INSTR_OFFSETS
	.align		4
        /*0024*/ 	.byte	0x04, 0x1c
        /*0026*/ 	.short	(.L_520 - .L_519)


	//   ....[0]....
.L_519:
        /*0028*/ 	.word	0x00000010


	//----- nvinfo : EIATTR_MAX_THREADS
	.align		4
.L_520:
        /*002c*/ 	.byte	0x04, 0x05
        /*002e*/ 	.short	(.L_522 - .L_521)
.L_521:
        /*0030*/ 	.word	0x00000100
        /*0034*/ 	.word	0x00000001
        /*0038*/ 	.word	0x00000001


	//----- nvinfo : EIATTR_CBANK_PARAM_SIZE
	.align		4
.L_522:
        /*003c*/ 	.byte	0x03, 0x19
        /*003e*/ 	.short	0x0428


	//----- nvinfo : EIATTR_PARAM_CBANK
	.align		4
        /*0040*/ 	.byte	0x04, 0x0a
        /*0042*/ 	.short	(.L_524 - .L_523)
	.align		4
.L_523:
        /*0044*/ 	.word	index@(.nv.constant0._ZN7cutlass13device_kernelIN5flash19enable_sm80_to_sm89INS1_16FlashAttnFwdSm80INS1_25CollectiveMainloopFwdSm80ILi8ELi1ELb0EN4cute5tupleIJNS5_1CILi128EEENS7_ILi64EEENS7_ILi192EEEEEELi192ENS_6half_tEfNS_4arch4Sm80ELb1ELb0ELb0ELb0ELb1ELb0ELb1ELb0EEENS1_21CollectiveEpilogueFwdINS6_IJS8_SA_S9_EEENS6_IJNS7_ILi1EEESI_SI_EEESC_SE_Li256ELb0ELb1ELb0ELb0EEENS1_30DynamicPersistentTileSchedulerILi256ELi256ELb0ELb1ELb0EEEEEEEEEvNT_6ParamsE)
        /*0048*/ 	.short	0x0210
        /*004a*/ 	.short	0x0428


	//----- nvinfo : EIATTR_SW_WAR
	.align		4
.L_524:
        /*004c*/ 	.byte	0x04, 0x36
        /*004e*/ 	.short	(.L_526 - .L_525)
.L_525:
        /*0050*/ 	.word	0x00000008
.L_526:


//--------------------- .nv.info._ZN7cutlass13device_kernelIN5flash19enable_sm80_to_sm89INS1_16FlashAttnFwdSm80INS1_25CollectiveMainloopFwdSm80ILi8ELi1ELb0EN4cute5tupleIJNS5_1CILi128EEENS7_ILi64EEENS7_ILi192EEEEEELi192ENS_6half_tEfNS_4arch4Sm80ELb1ELb0ELb0ELb1ELb1ELb0ELb1ELb0EEENS1_21CollectiveEpilogueFwdINS6_IJS8_SA_S9_EEENS6_IJNS7_ILi1EEESI_SI_EEESC_SE_Li256ELb1ELb1ELb0ELb0EEENS1_19SingleTileSchedulerILb1ELb0ELb1ELi128EEEEEEEEEvNT_6ParamsE --------------------------
	.section	.nv.info._ZN7cutlass13device_kernelIN5flash19enable_sm80_to_sm89INS1_16FlashAttnFwdSm80INS1_25CollectiveMainloopFwdSm80ILi8ELi1ELb0EN4cute5tupleIJNS5_1CILi128EEENS7_ILi64EEENS7_ILi192EEEEEELi192ENS_6half_tEfNS_4arch4Sm80ELb1ELb0ELb0ELb1ELb1ELb0ELb1ELb0EEENS1_21CollectiveEpilogueFwdINS6_IJS8_SA_S9_EEENS6_IJNS7_ILi1EEESI_SI_EEESC_SE_Li256ELb1ELb1ELb0ELb0EEENS1_19SingleTileSchedulerILb1ELb0ELb1ELi128EEEEEEEEEvNT_6ParamsE,"",@"SHT_CUDA_INFO"
	.sectionflags	@""
	.align	4


	//----- nvinfo : EIATTR_CUDA_API_VERSION
	.align		4
        /*0000*/ 	.byte	0x04, 0x37
        /*0002*/ 	.short	(.L_528 - .L_527)
.L_527:
        /*0004*/ 	.word	0x00000082


	//----- nvinfo : EIATTR_KPARAM_INFO
	.align		4
.L_528:
        /*0008*/ 	.byte	0x04, 0x17
        /*000a*/ 	.short	(.L_530 - .L_529)
.L_529:
        /*000c*/ 	.word	0x00000000
        /*0010*/ 	.short	0x0000
        /*0012*/ 	.short	0x0000
        /*0014*/ 	.byte	0x00, 0xf0, 0x61, 0x10


	//----- nvinfo : EIATTR_SPARSE_MMA_MASK
	.align		4
.L_530:
        /*0018*/ 	.byte	0x03, 0x50
        /*001a*/ 	.short	0x0000


	//----- nvinfo : EIATTR_MAXREG_COUNT
	.align		4
        /*001c*/ 	.byte	0x03, 0x1b
        /*001e*/ 	.short	0x00ff


	//----- nvinfo : EIATTR_MERCURY_ISA_VERSION
	.align		4
        /*0020*/ 	.byte	0x03, 0x5f
        /*0022*/ 	.short	0x0101


	//----- nvinfo : EIATTR_EXIT_INSTR_OFFSETS
	.align		4
        /*0024*/ 	.byte	0x04, 0x1c
        /*0026*/ 	.short	(.L_532 - .L_531)


	//   ....[0]....
.L_531:
        /*0028*/ 	.word	0x00000010


	//----- nvinfo : EIATTR_MAX_THREADS
	.align		4
.L_532:
        /*002c*/ 	.byte	0x04, 0x05
        /*002e*/ 	.short	(.L_534 - .L_533)
.L_533:
        /*0030*/ 	.word	0x00000100
        /*0034*/ 	.word	0x00000001
        /*0038*/ 	.word	0x00000001


	//----- nvinfo : EIATTR_CBANK_PARAM_SIZE
	.align		4
.L_534:
        /*003c*/ 	.byte	0x03, 0x19
        /*003e*/ 	.short	0x0418


	//----- nvinfo : EIATTR_PARAM_CBANK
	.align		4
        /*0040*/ 	.byte	0x04, 0x0a
        /*0042*/ 	.short	(.L_536 - .L_535)
	.align		4
.L_535:
        /*0044*/ 	.word	index@(.nv.constant0._ZN7cutlass13device_kernelIN5flash19enable_sm80_to_sm89INS1_16FlashAttnFwdSm80INS1_25CollectiveMainloopFwdSm80ILi8ELi1ELb0EN4cute5tupleIJNS5_1CILi128EEENS7_ILi64EEENS7_ILi192EEEEEELi192ENS_6half_tEfNS_4arch4Sm80ELb1ELb0ELb0ELb1ELb1ELb0ELb1ELb0EEENS1_21CollectiveEpilogueFwdINS6_IJS8_SA_S9_EEENS6_IJNS7_ILi1EEESI_SI_EEESC_SE_Li256ELb1ELb1ELb0ELb0EEENS1_19SingleTileSchedulerILb1ELb0ELb1ELi128EEEEEEEEEvNT_6ParamsE)
        /*0048*/ 	.short	0x0210
        /*004a*/ 	.short	0x0418


	//----- nvinfo : EIATTR_SW_WAR
	.align		4
.L_536:
        /*004c*/ 	.byte	0x04, 0x36
        /*004e*/ 	.short	(.L_538 - .L_537)
.L_537:
        /*0050*/ 	.word	0x00000008
.L_538:


//--------------------- .nv.info._ZN7cutlass13device_kernelIN5flash19enable_sm80_to_sm89INS1_16FlashAttnFwdSm80INS1_25CollectiveMainloopFwdSm80ILi8ELi1ELb0EN4cute5tupleIJNS5_1CILi128EEENS7_ILi64EEENS7_ILi192EEEEEELi192ENS_6half_tEfNS_4arch4Sm80ELb1ELb0ELb0ELb1ELb1ELb1ELb1ELb0EEENS1_21CollectiveEpilogueFwdINS6_IJS8_SA_S9_EEENS6_IJNS7_ILi1EEESI_SI_EEESC_SE_Li256ELb1ELb1ELb0ELb0EEENS1_19SingleTileSchedulerILb1ELb0ELb1ELi128EEEEEEEEEvNT_6ParamsE --------------------------
	.section	.nv.info._ZN7cutlass13device_kernelIN5flash19enable_sm80_to_sm89INS1_16FlashAttnFwdSm80INS1_25CollectiveMainloopFwdSm80ILi8ELi1ELb0EN4cute5tupleIJNS5_1CILi128EEENS7_ILi64EEENS7_ILi192EEEEEELi192ENS_6half_tEfNS_4arch4Sm80ELb1ELb0ELb0ELb1ELb1ELb1ELb1ELb0EEENS1_21CollectiveEpilogueFwdINS6_IJS8_SA_S9_EEENS6_IJNS7_ILi1EEESI_SI_EEESC_SE_Li256ELb1ELb1ELb0ELb0EEENS1_19SingleTileSchedulerILb1ELb0ELb1ELi128EEEEEEEEEvNT_6ParamsE,"",@"SHT_CUDA_INFO"
	.sectionflags	@""
	.align	4


	//----- nvinfo : EIATTR_CUDA_API_VERSION
	.align		4
        /*0000*/ 	.byte	0x04, 0x37
        /*0002*/ 	.short	(.L_540 - .L_539)
.L_539:
        /*0004*/ 	.word	0x00000082


	//----- nvinfo : EIATTR_KPARAM_INFO
	.align		4
.L_540:
        /*0008*/ 	.byte	0x04, 0x17
        /*000a*/ 	.short	(.L_542 - .L_541)
.L_541:
        /*000c*/ 	.word	0x00000000
        /*0010*/ 	.short	0x0000
        /*0012*/ 	.short	0x0000
        /*0014*/ 	.byte	0x00, 0xf0, 0x61, 0x10


	//----- nvinfo : EIATTR_SPARSE_MMA_MASK
	.align		4
.L_542:
        /*0018*/ 	.byte	0x03, 0x50
        /*001a*/ 	.short	0x0000


	//----- nvinfo : EIATTR_MAXREG_COUNT
	.align		4
        /*001c*/ 	.byte	0x03, 0x1b
        /*001e*/ 	.short	0x00ff


	//----- nvinfo : EIATTR_MERCURY_ISA_VERSION
	.align		4
        /*0020*/ 	.byte	0x03, 0x5f
        /*0022*/ 	.short	0x0101


	//----- nvinfo : EIATTR_EXIT_INSTR_OFFSETS
	.align		4
        /*0024*/ 	.byte	0x04, 0x1c
        /*0026*/ 	.short	(.L_544 - .L_543)


	//   ....[0]....
.L_543:
        /*0028*/ 	.word	0x00000010


	//----- nvinfo : EIATTR_MAX_THREADS
	.align		4
.L_544:
        /*002c*/ 	.byte	0x04, 0x05
        /*002e*/ 	.short	(.L_546 - .L_545)
.L_545:
        /*0030*/ 	.word	0x00000100
        /*0034*/ 	.word	0x00000001
        /*0038*/ 	.word	0x00000001


	//----- nvinfo : EIATTR_CBANK_PARAM_SIZE
	.align		4
.L_546:
        /*003c*/ 	.byte	0x03, 0x19
        /*003e*/ 	.short	0x0418


	//----- nvinfo : EIATTR_PARAM_CBANK
	.align		4
        /*0040*/ 	.byte	0x04, 0x0a
        /*0042*/ 	.short	(.L_548 - .L_547)
	.align		4
.L_547:
        /*0044*/ 	.word	index@(.nv.constant0._ZN7cutlass13device_kernelIN5flash19enable_sm80_to_sm89INS1_16FlashAttnFwdSm80INS1_25CollectiveMainloopFwdSm80ILi8ELi1ELb0EN4cute5tupleIJNS5_1CILi128EEENS7_ILi64EEENS7_ILi192EEEEEELi192ENS_6half_tEfNS_4arch4Sm80ELb1ELb0ELb0ELb1ELb1ELb1ELb1ELb0EEENS1_21CollectiveEpilogueFwdINS6_IJS8_SA_S9_EEENS6_IJNS7_ILi1EEESI_SI_EEESC_SE_Li256ELb1ELb1ELb0ELb0EEENS1_19SingleTileSchedulerILb1ELb0ELb1ELi128EEEEEEEEEvNT_6ParamsE)
        /*0048*/ 	.short	0x0210
        /*004a*/ 	.short	0x0418


	//----- nvinfo : EIATTR_SW_WAR
	.align		4
.L_548:
        /*004c*/ 	.byte	0x04, 0x36
        /*004e*/ 	.short	(.L_550 - .L_549)
.L_549:
        /*0050*/ 	.word	0x00000008
.L_550:


//--------------------- .nv.info._ZN7cutlass13device_kernelIN5flash19enable_sm80_to_sm89INS1_16FlashAttnFwdSm80INS1_25CollectiveMainloopFwdSm80ILi8ELi2ELb0EN4cute5tupleIJNS5_1CILi128EEENS7_ILi64EEENS7_ILi192EEEEEELi192ENS_6half_tEfNS_4arch4Sm80ELb0ELb0ELb0ELb0ELb1ELb0ELb1ELb0EEENS1_21CollectiveEpilogueFwdINS6_IJS8_SA_S9_EEENS6_IJNS7_ILi1EEESI_SI_EEESC_SE_Li256ELb0ELb1ELb0ELb0EEENS1_19SingleTileSchedulerILb0ELb0ELb1ELi128EEEEEEEEEvNT_6ParamsE --------------------------
	.section	.nv.info._ZN7cutlass13device_kernelIN5flash19enable_sm80_to_sm89INS1_16FlashAttnFwdSm80INS1_25CollectiveMainloopFwdSm80ILi8ELi2ELb0EN4cute5tupleIJNS5_1CILi128EEENS7_ILi64EEENS7_ILi192EEEEEELi192ENS_6half_tEfNS_4arch4Sm80ELb0ELb0ELb0ELb0ELb1ELb0ELb1ELb0EEENS1_21CollectiveEpilogueFwdINS6_IJS8_SA_S9_EEENS6_IJNS7_ILi1EEESI_SI_EEESC_SE_Li256ELb0ELb1ELb0ELb0EEENS1_19SingleTileSchedulerILb0ELb0ELb1ELi128EEEEEEEEEvNT_6ParamsE,"",@"SHT_CUDA_INFO"
	.sectionflags	@""
	.align	4


	//----- nvinfo : EIATTR_CUDA_API_VERSION
	.align		4
        /*0000*/ 	.byte	0x04, 0x37
        /*0002*/ 	.short	(.L_552 - .L_551)
.L_551:
        /*0004*/ 	.word	0x00000082


	//----- nvinfo : EIATTR_KPARAM_INFO
	.align		4
.L_552:
        /*0008*/ 	.byte	0x04, 0x17
        /*000a*/ 	.short	(.L_554 - .L_553)
.L_553:
        /*000c*/ 	.word	0x00000000
        /*0010*/ 	.short	0x0000
        /*0012*/ 	.short	0x0000
        /*0014*/ 	.byte	0x00, 0xf0, 0x61, 0x10


	//----- nvinfo : EIATTR_SPARSE_MMA_MASK
	.align		4
.L_554:
        /*0018*/ 	.byte	0x03, 0x50
        /*001a*/ 	.short	0x0000


	//----- nvinfo : EIATTR_MAXREG_COUNT
	.align		4
        /*001c*/ 	.byte	0x03, 0x1b
        /*001e*/ 	.short	0x00ff


	//----- nvinfo : EIATTR_MERCURY_ISA_VERSION
	.align		4
        /*0020*/ 	.byte	0x03, 0x5f
        /*0022*/ 	.short	0x0101


	//----- nvinfo : EIATTR_EXIT_INSTR_OFFSETS
	.align		4
        /*0024*/ 	.byte	0x04, 0x1c
        /*0026*/ 	.short	(.L_556 - .L_555)


	//   ....[0]....
.L_555:
        /*0028*/ 	.word	0x00000010


	//----- nvinfo : EIATTR_MAX_THREADS
	.align		4
.L_556:
        /*002c*/ 	.byte	0x04, 0x05
        /*002e*/ 	.short	(.L_558 - .L_557)
.L_557:
        /*0030*/ 	.word	0x00000100
        /*0034*/ 	.word	0x00000001
        /*0038*/ 	.word	0x00000001


	//----- nvinfo : EIATTR_CBANK_PARAM_SIZE
	.align		4
.L_558:
        /*003c*/ 	.byte	0x03, 0x19
        /*003e*/ 	.short	0x0418


	//----- nvinfo : EIATTR_PARAM_CBANK
	.align		4
        /*0040*/ 	.byte	0x04, 0x0a
        /*0042*/ 	.short	(.L_560 - .L_559)
	.align		4
.L_559:
        /*0044*/ 	.word	index@(.nv.constant0._ZN7cutlass13device_kernelIN5flash19enable_sm80_to_sm89INS1_16FlashAttnFwdSm80INS1_25CollectiveMainloopFwdSm80ILi8ELi2ELb0EN4cute5tupleIJNS5_1CILi128EEENS7_ILi64EEENS7_ILi192EEEEEELi192ENS_6half_tEfNS_4arch4Sm80ELb0ELb0ELb0ELb0ELb1ELb0ELb1ELb0EEENS1_21CollectiveEpilogueFwdINS6_IJS8_SA_S9_EEENS6_IJNS7_ILi1EEESI_SI_EEESC_SE_Li256ELb0ELb1ELb0ELb0EEENS1_19SingleTileSchedulerILb0ELb0ELb1ELi128EEEEEEEEEvNT_6ParamsE)
        /*0048*/ 	.short	0x0210
        /*004a*/ 	.short	0x0418


	//----- nvinfo : EIATTR_SW_WAR
	.align		4
.L_560:
        /*004c*/ 	.byte	0x04, 0x36
        /*004e*/ 	.short	(.L_562 - .L_561)
.L_561:
        /*0050*/ 	.word	0x00000008
.L_562:


//--------------------- .nv.info._ZN7cutlass13device_kernelIN5flash19enable_sm80_to_sm89INS1_16FlashAttnFwdSm80INS1_25CollectiveMainloopFwdSm80ILi8ELi2ELb0EN4cute5tupleIJNS5_1CILi128EEENS7_ILi64EEENS7_ILi192EEEEEELi192ENS_6half_tEfNS_4arch4Sm80ELb0ELb0ELb0ELb1ELb1ELb0ELb1ELb0EEENS1_21CollectiveEpilogueFwdINS6_IJS8_SA_S9_EEENS6_IJNS7_ILi1EEESI_SI_EEESC_SE_Li256ELb1ELb1ELb0ELb0EEENS1_19SingleTileSchedulerILb1ELb0ELb1ELi128EEEEEEEEEvNT_6ParamsE --------------------------
	.section	.nv.info._ZN7cutlass13device_kernelIN5flash19enable_sm80_to_sm89INS1_16FlashAttnFwdSm80INS1_25CollectiveMainloopFwdSm80ILi8ELi2ELb0EN4cute5tupleIJNS5_1CILi128EEENS7_ILi64EEENS7_ILi192EEEEEELi192ENS_6half_tEfNS_4arch4Sm80ELb0ELb0ELb0ELb1ELb1ELb0ELb1ELb0EEENS1_21CollectiveEpilogueFwdINS6_IJS8_SA_S9_EEENS6_IJNS7_ILi1EEESI_SI_EEESC_SE_Li256ELb1ELb1ELb0ELb0EEENS1_19SingleTileSchedulerILb1ELb0ELb1ELi128EEEEEEEEEvNT_6ParamsE,"",@"SHT_CUDA_INFO"
	.sectionflags	@""
	.align	4


	//----- nvinfo : EIATTR_CUDA_API_VERSION
	.align		4
        /*0000*/ 	.byte	0x04, 0x37
        /*0002*/ 	.short	(.L_564 - .L_563)
.L_563:
        /*0004*/ 	.word	0x00000082


	//----- nvinfo : EIATTR_KPARAM_INFO
	.align		4
.L_564:
        /*0008*/ 	.byte	0x04, 0x17
        /*000a*/ 	.short	(.L_566 - .L_565)
.L_565:
        /*000c*/ 	.word	0x00000000
        /*0010*/ 	.short	0x0000
        /*0012*/ 	.short	0x0000
        /*0014*/ 	.byte	0x00, 0xf0, 0x61, 0x10


	//----- nvinfo : EIATTR_SPARSE_MMA_MASK
	.align		4
.L_566:
        /*0018*/ 	.byte	0x03, 0x50
        /*001a*/ 	.short	0x0000


	//----- nvinfo : EIATTR_MAXREG_COUNT
	.align		4
        /*001c*/ 	.byte	0x03, 0x1b
        /*001e*/ 	.short	0x00ff


	//----- nvinfo : EIATTR_MERCURY_ISA_VERSION
	.align		4
        /*0020*/ 	.byte	0x03, 0x5f
        /*0022*/ 	.short	0x0101


	//----- nvinfo : EIATTR_EXIT_INSTR_OFFSETS
	.align		4
        /*0024*/ 	.byte	0x04, 0x1c
        /*0026*/ 	.short	(.L_568 - .L_567)


	//   ....[0]....
.L_567:
        /*0028*/ 	.word	0x00000010


	//----- nvinfo : EIATTR_MAX_THREADS
	.align		4
.L_568:
        /*002c*/ 	.byte	0x04, 0x05
        /*002e*/ 	.short	(.L_570 - .L_569)
.L_569:
        /*0030*/ 	.word	0x00000100
        /*0034*/ 	.word	0x00000001
        /*0038*/ 	.word	0x00000001


	//----- nvinfo : EIATTR_CBANK_PARAM_SIZE
	.align		4
.L_570:
        /*003c*/ 	.byte	0x03, 0x19
        /*003e*/ 	.short	0x0418


	//----- nvinfo : EIATTR_PARAM_CBANK
	.align		4
        /*0040*/ 	.byte	0x04, 0x0a
        /*0042*/ 	.short	(.L_572 - .L_571)
	.align		4
.L_571:
        /*0044*/ 	.word	index@(.nv.constant0._ZN7cutlass13device_kernelIN5flash19enable_sm80_to_sm89INS1_16FlashAttnFwdSm80INS1_25CollectiveMainloopFwdSm80ILi8ELi2ELb0EN4cute5tupleIJNS5_1CILi128EEENS7_ILi64EEENS7_ILi192EEEEEELi192ENS_6half_tEfNS_4arch4Sm80ELb0ELb0ELb0ELb1ELb1ELb0ELb1ELb0EEENS1_21CollectiveEpilogueFwdINS6_IJS8_SA_S9_EEENS6_IJNS7_ILi1EEESI_SI_EEESC_SE_Li256ELb1ELb1ELb0ELb0EEENS1_19SingleTileSchedulerILb1ELb0ELb1ELi128EEEEEEEEEvNT_6ParamsE)
        /*0048*/ 	.short	0x0210
        /*004a*/ 	.short	0x0418


	//----- nvinfo : EIATTR_SW_WAR
	.align		4
.L_572:
        /*004c*/ 	.byte	0x04, 0x36
        /*004e*/ 	.short	(.L_574 - .L_573)
.L_573:
        /*0050*/ 	.word	0x00000008
.L_574:


//--------------------- .nv.info._ZN7cutlass13device_kernelIN5flash19enable_sm80_to_sm89INS1_16FlashAttnFwdSm80INS1_25CollectiveMainloopFwdSm80ILi8ELi2ELb0EN4cute5tupleIJNS5_1CILi128EEENS7_ILi64EEENS7_ILi192EEEEEELi192ENS_6half_tEfNS_4arch4Sm80ELb0ELb0ELb0ELb1ELb1ELb1ELb1ELb0EEENS1_21CollectiveEpilogueFwdINS6_IJS8_SA_S9_EEENS6_IJNS7_ILi1EEESI_SI_EEESC_SE_Li256ELb1ELb1ELb0ELb0EEENS1_19SingleTileSchedulerILb1ELb0ELb1ELi128EEEEEEEEEvNT_6ParamsE --------------------------
	.section	.nv.info._ZN7cutlass13device_kernelIN5flash19enable_sm80_to_sm89INS1_16FlashAttnFwdSm80INS1_25CollectiveMainloopFwdSm80ILi8ELi2ELb0EN4cute5tupleIJNS5_1CILi128EEENS7_ILi64EEENS7_ILi192EEEEEELi192ENS_6half_tEfNS_4arch4Sm80ELb0ELb0ELb0ELb1ELb1ELb1ELb1ELb0EEENS1_21CollectiveEpilogueFwdINS6_IJS8_SA_S9_EEENS6_IJNS7_ILi1EEESI_SI_EEESC_SE_Li256ELb1ELb1ELb0ELb0EEENS1_19SingleTileSchedulerILb1ELb0ELb1ELi128EEEEEEEEEvNT_6ParamsE,"",@"SHT_CUDA_INFO"
	.sectionflags	@""
	.align	4


	//----- nvinfo : EIATTR_CUDA_API_VERSION
	.align		4
        /*0000*/ 	.byte	0x04, 0x37
        /*0002*/ 	.short	(.L_576 - .L_575)
.L_575:
        /*0004*/ 	.word	0x00000082


	//----- nvinfo : EIATTR_KPARAM_INFO
	.align		4
.L_576:
        /*0008*/ 	.byte	0x04, 0x17
        /*000a*/ 	.short	(.L_578 - .L_577)
.L_577:
        /*000c*/ 	.word	0x00000000
        /*0010*/ 	.short	0x0000
        /*0012*/ 	.short	0x0000
        /*0014*/ 	.byte	0x00, 0xf0, 0x61, 0x10


	//----- nvinfo : EIATTR_SPARSE_MMA_MASK
	.align		4
.L_578:
        /*0018*/ 	.byte	0x03, 0x50
        /*001a*/ 	.short	0x0000


	//----- nvinfo : EIATTR_MAXREG_COUNT
	.align		4
        /*001c*/ 	.byte	0x03, 0x1b
        /*001e*/ 	.short	0x00ff


	//----- nvinfo : EIATTR_MERCURY_ISA_VERSION
	.align		4
        /*0020*/ 	.byte	0x03, 0x5f
        /*0022*/ 	.short	0x0101


	//----- nvinfo : EIATTR_EXIT_INSTR_OFFSETS
	.align		4
        /*0024*/ 	.byte	0x04, 0x1c
        /*0026*/ 	.short	(.L_580 - .L_579)


	//   ....[0]....
.L_579:
        /*0028*/ 	.word	0x00000010


	//----- nvinfo : EIATTR_MAX_THREADS
	.align		4
.L_580:
        /*002c*/ 	.byte	0x04, 0x05
        /*002e*/ 	.short	(.L_582 - .L_581)
.L_581:
        /*0030*/ 	.word	0x00000100
        /*0034*/ 	.word	0x00000001
        /*0038*/ 	.word	0x00000001


	//----- nvinfo : EIATTR_CBANK_PARAM_SIZE
	.align		4
.L_582:
        /*003c*/ 	.byte	0x03, 0x19
        /*003e*/ 	.short	0x0418


	//----- nvinfo : EIATTR_PARAM_CBANK
	.align		4
        /*0040*/ 	.byte	0x04, 0x0a
        /*0042*/ 	.short	(.L_584 - .L_583)
	.align		4
.L_583:
        /*0044*/ 	.word	index@(.nv.constant0._ZN7cutlass13device_kernelIN5flash19enable_sm80_to_sm89INS1_16FlashAttnFwdSm80INS1_25CollectiveMainloopFwdSm80ILi8ELi2ELb0EN4cute5tupleIJNS5_1CILi128EEENS7_ILi64EEENS7_ILi192EEEEEELi192ENS_6half_tEfNS_4arch4Sm80ELb0ELb0ELb0ELb1ELb1ELb1ELb1ELb0EEENS1_21CollectiveEpilogueFwdINS6_IJS8_SA_S9_EEENS6_IJNS7_ILi1EEESI_SI_EEESC_SE_Li256ELb1ELb1ELb0ELb0EEENS1_19SingleTileSchedulerILb1ELb0ELb1ELi128EEEEEEEEEvNT_6ParamsE)
        /*0048*/ 	.short	0x0210
        /*004a*/ 	.short	0x0418


	//----- nvinfo : EIATTR_SW_WAR
	.align		4
.L_584:
        /*004c*/ 	.byte	0x04, 0x36
        /*004e*/ 	.short	(.L_586 - .L_585)
.L_585:
        /*0050*/ 	.word	0x00000008
.L_586:


//--------------------- .nv.info._ZN7cutlass13device_kernelIN5flash19enable_sm80_to_sm89INS1_16FlashAttnFwdSm80INS1_25CollectiveMainloopFwdSm80ILi8ELi2ELb0EN4cute5tupleIJNS5_1CILi128EEENS7_ILi64EEENS7_ILi192EEEEEELi192ENS_6half_tEfNS_4arch4Sm80ELb0ELb1ELb0ELb0ELb1ELb0ELb1ELb0EEENS1_21CollectiveEpilogueFwdINS6_IJS8_SA_S9_EEENS6_IJNS7_ILi1EEESI_SI_EEESC_SE_Li256ELb0ELb1ELb0ELb0EEENS1_19SingleTileSchedulerILb0ELb0ELb1ELi128EEEEEEEEEvNT_6ParamsE --------------------------
	.section	.nv.info._ZN7cutlass13device_kernelIN5flash19enable_sm80_to_sm89INS1_16FlashAttnFwdSm80INS1_25CollectiveMainloopFwdSm80ILi8ELi2ELb0EN4cute5tupleIJNS5_1CILi128EEENS7_ILi64EEENS7_ILi192EEEEEELi192ENS_6half_tEfNS_4arch4Sm80ELb0ELb1ELb0ELb0ELb1ELb0ELb1ELb0EEENS1_21CollectiveEpilogueFwdINS6_IJS8_SA_S9_EEENS6_IJNS7_ILi1EEESI_SI_EEESC_SE_Li256ELb0ELb1ELb0ELb0EEENS1_19SingleTileSchedulerILb0ELb0ELb1ELi128EEEEEEEEEvNT_6ParamsE,"",@"SHT_CUDA_INFO"
	.sectionflags	@""
	.align	4


	//----- nvinfo : EIATTR_CUDA_API_VERSION
	.align		4
        /*0000*/ 	.byte	0x04, 0x37
        /*0002*/ 	.short	(.L_588 - .L_587)
.L_587:
        /*0004*/ 	.word	0x00000082


	//----- nvinfo : EIATTR_KPARAM_INFO
	.align		4
.L_588:
        /*0008*/ 	.byte	0x04, 0x17
        /*000a*/ 	.short	(.L_590 - .L_589)
.L_589:
        /*000c*/ 	.word	0x00000000
        /*0010*/ 	.short	0x0000
        /*0012*/ 	.short	0x0000
        /*0014*/ 	.byte	0x00, 0xf0, 0x61, 0x10


	//----- nvinfo : EIATTR_SPARSE_MMA_MASK
	.align		4
.L_590:
        /*0018*/ 	.byte	0x03, 0x50
        /*001a*/ 	.short	0x0000


	//----- nvinfo : EIATTR_MAXREG_COUNT
	.align		4
        /*001c*/ 	.byte	0x03, 0x1b
        /*001e*/ 	.short	0x00ff


	//----- nvinfo : EIATTR_MERCURY_ISA_VERSION
	.align		4
        /*0020*/ 	.byte	0x03, 0x5f
        /*0022*/ 	.short	0x0101


	//----- nvinfo : EIATTR_EXIT_INSTR_OFFSETS
	.align		4
        /*0024*/ 	.byte	0x04, 0x1c
        /*0026*/ 	.short	(.L_592 - .L_591)


	//   ....[0]....
.L_591:
        /*0028*/ 	.word	0x00000010


	//----- nvinfo : EIATTR_MAX_THREADS
	.align		4
.L_592:
        /*002c*/ 	.byte	0x04, 0x05
        /*002e*/ 	.short	(.L_594 - .L_593)
.L_593:
        /*0030*/ 	.word	0x00000100
        /*0034*/ 	.word	0x00000001
        /*0038*/ 	.word	0x00000001


	//----- nvinfo : EIATTR_CBANK_PARAM_SIZE
	.align		4
.L_594:
        /*003c*/ 	.byte	0x03, 0x19
        /*003e*/ 	.short	0x0418


	//----- nvinfo : EIATTR_PARAM_CBANK
	.align		4
        /*0040*/ 	.byte	0x04, 0x0a
        /*0042*/ 	.short	(.L_596 - .L_595)
	.align		4
.L_595:
        /*0044*/ 	.word	index@(.nv.constant0._ZN7cutlass13device_kernelIN5flash19enable_sm80_to_sm89INS1_16FlashAttnFwdSm80INS1_25CollectiveMainloopFwdSm80ILi8ELi2ELb0EN4cute5tupleIJNS5_1CILi128EEENS7_ILi64EEENS7_ILi192EEEEEELi192ENS_6half_tEfNS_4arch4Sm80ELb0ELb1ELb0ELb0ELb1ELb0ELb1ELb0EEENS1_21CollectiveEpilogueFwdINS6_IJS8_SA_S9_EEENS6_IJNS7_ILi1EEESI_SI_EEESC_SE_Li256ELb0ELb1ELb0ELb0EEENS1_19SingleTileSchedulerILb0ELb0ELb1ELi128EEEEEEEEEvNT_6ParamsE)
        /*0048*/ 	.short	0x0210
        /*004a*/ 	.short	0x0418


	//----- nvinfo : EIATTR_SW_WAR
	.align		4
.L_596:
        /*004c*/ 	.byte	0x04, 0x36
        /*004e*/ 	.short	(.L_598 - .L_597)
.L_597:
        /*0050*/ 	.word	0x00000008
.L_598:


//--------------------- .nv.info._ZN7cutlass13device_kernelIN5flash19enable_sm80_to_sm89INS1_16FlashAttnFwdSm80INS1_25CollectiveMainloopFwdSm80ILi8ELi2ELb0EN4cute5tupleIJNS5_1CILi128EEENS7_ILi64EEENS7_ILi192EEEEEELi192ENS_6half_tEfNS_4arch4Sm80ELb0ELb1ELb0ELb1ELb1ELb0ELb1ELb0EEENS1_21CollectiveEpilogueFwdINS6_IJS8_SA_S9_EEENS6_IJNS7_ILi1EEESI_SI_EEESC_SE_Li256ELb1ELb1ELb0ELb0EEENS1_19SingleTileSchedulerILb1ELb0ELb1ELi128EEEEEEEEEvNT_6ParamsE --------------------------
	.section	.nv.info._ZN7cutlass13device_kernelIN5flash19enable_sm80_to_sm89INS1_16FlashAttnFwdSm80INS1_25CollectiveMainloopFwdSm80ILi8ELi2ELb0EN4cute5tupleIJNS5_1CILi128EEENS7_ILi64EEENS7_ILi192EEEEEELi192ENS_6half_tEfNS_4arch4Sm80ELb0ELb1ELb0ELb1ELb1ELb0ELb1ELb0EEENS1_21CollectiveEpilogueFwdINS6_IJS8_SA_S9_EEENS6_IJNS7_ILi1EEESI_SI_EEESC_SE_Li256ELb1ELb1ELb0ELb0EEENS1_19SingleTileSchedulerILb1ELb0ELb1ELi128EEEEEEEEEvNT_6ParamsE,"",@"SHT_CUDA_INFO"
	.sectionflags	@""
	.align	4


	//----- nvinfo : EIATTR_CUDA_API_VERSION
	.align		4
        /*0000*/ 	.byte	0x04, 0x37
        /*0002*/ 	.short	(.L_600 - .L_599)
.L_599:
        /*0004*/ 	.word	0x00000082


	//----- nvinfo : EIATTR_KPARAM_INFO
	.align		4
.L_600:
        /*0008*/ 	.byte	0x04, 0x17
        /*000a*/ 	.short	(.L_602 - .L_601)
.L_601:
        /*000c*/ 	.word	0x00000000
        /*0010*/ 	.short	0x0000
        /*0012*/ 	.short	0x0000
        /*0014*/ 	.byte	0x00, 0xf0, 0x61, 0x10


	//----- nvinfo : EIATTR_SPARSE_MMA_MASK
	.align		4
.L_602:
        /*0018*/ 	.byte	0x03, 0x50
        /*001a*/ 	.short	0x0000


	//----- nvinfo : EIATTR_MAXREG_COUNT
	.align		4
        /*001c*/ 	.byte	0x03, 0x1b
        /*001e*/ 	.short	0x00ff


	//----- nvinfo : EIATTR_MERCURY_ISA_VERSION
	.align		4
        /*0020*/ 	.byte	0x03, 0x5f
        /*0022*/ 	.short	0x0101


	//----- nvinfo : EIATTR_EXIT_INSTR_OFFSETS
	.align		4
        /*0024*/ 	.byte	0x04, 0x1c
        /*0026*/ 	.short	(.L_604 - .L_603)


	//   ....[0]....
.L_603:
        /*0028*/ 	.word	0x00000010


	//----- nvinfo : EIATTR_MAX_THREADS
	.align		4
.L_604:
        /*002c*/ 	.byte	0x04, 0x05
        /*002e*/ 	.short	(.L_606 - .L_605)
.L_605:
        /*0030*/ 	.word	0x00000100
        /*0034*/ 	.word	0x00000001
        /*0038*/ 	.word	0x00000001


	//----- nvinfo : EIATTR_CBANK_PARAM_SIZE
	.align		4
.L_606:
        /*003c*/ 	.byte	0x03, 0x19
        /*003e*/ 	.short	0x0418


	//----- nvinfo : EIATTR_PARAM_CBANK
	.align		4
        /*0040*/ 	.byte	0x04, 0x0a
        /*0042*/ 	.short	(.L_608 - .L_607)
	.align		4
.L_607:
        /*0044*/ 	.word	index@(.nv.constant0._ZN7cutlass13device_kernelIN5flash19enable_sm80_to_sm89INS1_16FlashAttnFwdSm80INS1_25CollectiveMainloopFwdSm80ILi8ELi2ELb0EN4cute5tupleIJNS5_1CILi128EEENS7_ILi64EEENS7_ILi192EEEEEELi192ENS_6half_tEfNS_4arch4Sm80ELb0ELb1ELb0ELb1ELb1ELb0ELb1ELb0EEENS1_21CollectiveEpilogueFwdINS6_IJS8_SA_S9_EEENS6_IJNS7_ILi1EEESI_SI_EEESC_SE_Li256ELb1ELb1ELb0ELb0EEENS1_19SingleTileSchedulerILb1ELb0ELb1ELi128EEEEEEEEEvNT_6ParamsE)
        /*0048*/ 	.short	0x0210
        /*004a*/ 	.short	0x0418


	//----- nvinfo : EIATTR_SW_WAR
	.align		4
.L_608:
        /*004c*/ 	.byte	0x04, 0x36
        /*004e*/ 	.short	(.L_610 - .L_609)
.L_609:
        /*0050*/ 	.word	0x00000008
.L_610:


//--------------------- .nv.info._ZN7cutlass13device_kernelIN5flash19enable_sm80_to_sm89INS1_16FlashAttnFwdSm80INS1_25CollectiveMainloopFwdSm80ILi8ELi2ELb0EN4cute5tupleIJNS5_1CILi128EEENS7_ILi64EEENS7_ILi192EEEEEELi192ENS_6half_tEfNS_4arch4Sm80ELb0ELb1ELb0ELb1ELb1ELb1ELb1ELb0EEENS1_21CollectiveEpilogueFwdINS6_IJS8_SA_S9_EEENS6_IJNS7_ILi1EEESI_SI_EEESC_SE_Li256ELb1ELb1ELb0ELb0EEENS1_19SingleTileSchedulerILb1ELb0ELb1ELi128EEEEEEEEEvNT_6ParamsE --------------------------
	.section	.nv.info._ZN7cutlass13device_kernelIN5flash19enable_sm80_to_sm89INS1_16FlashAttnFwdSm80INS1_25CollectiveMainloopFwdSm80ILi8ELi2ELb0EN4cute5tupleIJNS5_1CILi128EEENS7_ILi64EEENS7_ILi192EEEEEELi192ENS_6half_tEfNS_4arch4Sm80ELb0ELb1ELb0ELb1ELb1ELb1ELb1ELb0EEENS1_21CollectiveEpilogueFwdINS6_IJS8_SA_S9_EEENS6_IJNS7_ILi1EEESI_SI_EEESC_SE_Li256ELb1ELb1ELb0ELb0EEENS1_19SingleTileSchedulerILb1ELb0ELb1ELi128EEEEEEEEEvNT_6ParamsE,"",@"SHT_CUDA_INFO"
	.sectionflags	@""
	.align	4


	//----- nvinfo : EIATTR_CUDA_API_VERSION
	.align		4
        /*0000*/ 	.byte	0x04, 0x37
        /*0002*/ 	.short	(.L_612 - .L_611)
.L_611:
        /*0004*/ 	.word	0x00000082


	//----- nvinfo : EIATTR_KPARAM_INFO
	.align		4
.L_612:
        /*0008*/ 	.byte	0x04, 0x17
        /*000a*/ 	.short	(.L_614 - .L_613)
.L_613:
        /*000c*/ 	.word	0x00000000
        /*0010*/ 	.short	0x0000
        /*0012*/ 	.short	0x0000
        /*0014*/ 	.byte	0x00, 0xf0, 0x61, 0x10


	//----- nvinfo : EIATTR_SPARSE_MMA_MASK
	.align		4
.L_614:
        /*0018*/ 	.byte	0x03, 0x50
        /*001a*/ 	.short	0x0000


	//----- nvinfo : EIATTR_MAXREG_COUNT
	.align		4
        /*001c*/ 	.byte	0x03, 0x1b
        /*001e*/ 	.short	0x00ff


	//----- nvinfo : EIATTR_MERCURY_ISA_VERSION
	.align		4
        /*0020*/ 	.byte	0x03, 0x5f
        /*0022*/ 	.short	0x0101


	//----- nvinfo : EIATTR_EXIT_INSTR_OFFSETS
	.align		4
        /*0024*/ 	.byte	0x04, 0x1c
        /*0026*/ 	.short	(.L_616 - .L_615)


	//   ....[0]....
.L_615:
        /*0028*/ 	.word	0x00000010


	//----- nvinfo : EIATTR_MAX_THREADS
	.align		4
.L_616:
        /*002c*/ 	.byte	0x04, 0x05
        /*002e*/ 	.short	(.L_618 - .L_617)
.L_617:
        /*0030*/ 	.word	0x00000100
        /*0034*/ 	.word	0x00000001
        /*0038*/ 	.word	0x00000001


	//----- nvinfo : EIATTR_CBANK_PARAM_SIZE
	.align		4
.L_618:
        /*003c*/ 	.byte	0x03, 0x19
        /*003e*/ 	.short	0x0418


	//----- nvinfo : EIATTR_PARAM_CBANK
	.align		4
        /*0040*/ 	.byte	0x04, 0x0a
        /*0042*/ 	.short	(.L_620 - .L_619)
	.align		4
.L_619:
        /*0044*/ 	.word	index@(.nv.constant0._ZN7cutlass13device_kernelIN5flash19enable_sm80_to_sm89INS1_16FlashAttnFwdSm80INS1_25CollectiveMainloopFwdSm80ILi8ELi2ELb0EN4cute5tupleIJNS5_1CILi128EEENS7_ILi64EEENS7_ILi192EEEEEELi192ENS_6half_tEfNS_4arch4Sm80ELb0ELb1ELb0ELb1ELb1ELb1ELb1ELb0EEENS1_21CollectiveEpilogueFwdINS6_IJS8_SA_S9_EEENS6_IJNS7_ILi1EEESI_SI_EEESC_SE_Li256ELb1ELb1ELb0ELb0EEENS1_19SingleTileSchedulerILb1ELb0ELb1ELi128EEEEEEEEEvNT_6ParamsE)
        /*0048*/ 	.short	0x0210
        /*004a*/ 	.short	0x0418


	//----- nvinfo : EIATTR_SW_WAR
	.align		4
.L_620:
        /*004c*/ 	.byte	0x04, 0x36
        /*004e*/ 	.short	(.L_622 - .L_621)
.L_621:
        /*0050*/ 	.word	0x00000008
.L_622:


//--------------------- .nv.info._ZN7cutlass13device_kernelIN5flash19enable_sm80_to_sm89INS1_16FlashAttnFwdSm80INS1_25CollectiveMainloopFwdSm80ILi8ELi2ELb0EN4cute5tupleIJNS5_1CILi128EEENS7_ILi64EEENS7_ILi192EEEEEELi192ENS_6half_tEfNS_4arch4Sm80ELb1ELb0ELb0ELb0ELb1ELb0ELb1ELb0EEENS1_21CollectiveEpilogueFwdINS6_IJS8_SA_S9_EEENS6_IJNS7_ILi1EEESI_SI_EEESC_SE_Li256ELb0ELb1ELb0ELb0EEENS1_30DynamicPersistentTileSchedulerILi256ELi256ELb0ELb1ELb0EEEEEEEEEvNT_6ParamsE --------------------------
	.section	.nv.info._ZN7cutlass13device_kernelIN5flash19enable_sm80_to_sm89INS1_16FlashAttnFwdSm80INS1_25CollectiveMainloopFwdSm80ILi8ELi2ELb0EN4cute5tupleIJNS5_1CILi128EEENS7_ILi64EEENS7_ILi192EEEEEELi192ENS_6half_tEfNS_4arch4Sm80ELb1ELb0ELb0ELb0ELb1ELb0ELb1ELb0EEENS1_21CollectiveEpilogueFwdINS6_IJS8_SA_S9_EEENS6_IJNS7_ILi1EEESI_SI_EEESC_SE_Li256ELb0ELb1ELb0ELb0EEENS1_30DynamicPersistentTileSchedulerILi256ELi256ELb0ELb1ELb0EEEEEEEEEvNT_6ParamsE,"",@"SHT_CUDA_INFO"
	.sectionflags	@""
	.align	4


	//----- nvinfo : EIATTR_CUDA_API_VERSION
	.align		4
        /*0000*/ 	.byte	0x04, 0x37
        /*0002*/ 	.short	(.L_624 - .L_623)
.L_623:
        /*0004*/ 	.word	0x00000082


	//----- nvinfo : EIATTR_KPARAM_INFO
	.align		4
.L_624:
        /*0008*/ 	.byte	0x04, 0x17
        /*000a*/ 	.short	(.L_626 - .L_625)
.L_625:
        /*000c*/ 	.word	0x00000000
        /*0010*/ 	.short	0x0000
        /*0012*/ 	.short	0x0000
        /*0014*/ 	.byte	0x00, 0xf0, 0xa1, 0x10


	//----- nvinfo : EIATTR_SPARSE_MMA_MASK
	.align		4
.L_626:
        /*0018*/ 	.byte	0x03, 0x50
        /*001a*/ 	.short	0x0000


	//----- nvinfo : EIATTR_MAXREG_COUNT
	.align		4
        /*001c*/ 	.byte	0x03, 0x1b
        /*001e*/ 	.short	0x00ff


	//----- nvinfo : EIATTR_MERCURY_ISA_VERSION
	.align		4
        /*0020*/ 	.byte	0x03, 0x5f
        /*0022*/ 	.short	0x0101


	//----- nvinfo : EIATTR_EXIT_INSTR_OFFSETS
	.align		4
        /*0024*/ 	.byte	0x04, 0x1c
        /*0026*/ 	.short	(.L_628 - .L_627)


	//   ....[0]....
.L_627:
        /*0028*/ 	.word	0x00000010


	//----- nvinfo : EIATTR_MAX_THREADS
	.align		4
.L_628:
        /*002c*/ 	.byte	0x04, 0x05
        /*002e*/ 	.short	(.L_630 - .L_629)
.L_629:
        /*0030*/ 	.word	0x00000100
        /*0034*/ 	.word	0x00000001
        /*0038*/ 	.word	0x00000001


	//----- nvinfo : EIATTR_CBANK_PARAM_SIZE
	.align		4
.L_630:
        /*003c*/ 	.byte	0x03, 0x19
        /*003e*/ 	.short	0x0428


	//----- nvinfo : EIATTR_PARAM_CBANK
	.align		4
        /*0040*/ 	.byte	0x04, 0x0a
        /*0042*/ 	.short	(.L_632 - .L_631)
	.align		4
.L_631:
        /*0044*/ 	.word	index@(.nv.constant0._ZN7cutlass13device_kernelIN5flash19enable_sm80_to_sm89INS1_16FlashAttnFwdSm80INS1_25CollectiveMainloopFwdSm80ILi8ELi2ELb0EN4cute5tupleIJNS5_1CILi128EEENS7_ILi64EEENS7_ILi192EEEEEELi192ENS_6half_tEfNS_4arch4Sm80ELb1ELb0ELb0ELb0ELb1ELb0ELb1ELb0EEENS1_21CollectiveEpilogueFwdINS6_IJS8_SA_S9_EEENS6_IJNS7_ILi1EEESI_SI_EEESC_SE_Li256ELb0ELb1ELb0ELb0EEENS1_30DynamicPersistentTileSchedulerILi256ELi256ELb0ELb1ELb0EEEEEEEEEvNT_6ParamsE)
        /*0048*/ 	.short	0x0210
        /*004a*/ 	.short	0x0428


	//----- nvinfo : EIATTR_SW_WAR
	.align		4
.L_632:
        /*004c*/ 	.byte	0x04, 0x36
        /*004e*/ 	.short	(.L_634 - .L_633)
.L_633:
        /*0050*/ 	.word	0x00000008
.L_634:


//--------------------- .nv.info._ZN7cutlass13device_kernelIN5flash19enable_sm80_to_sm89INS1_16FlashAttnFwdSm80INS1_25CollectiveMainloopFwdSm80ILi8ELi2ELb0EN4cute5tupleIJNS5_1CILi128EEENS7_ILi64EEENS7_ILi192EEEEEELi192ENS_6half_tEfNS_4arch4Sm80ELb1ELb0ELb0ELb1ELb1ELb0ELb1ELb0EEENS1_21CollectiveEpilogueFwdINS6_IJS8_SA_S9_EEENS6_IJNS7_ILi1EEESI_SI_EEESC_SE_Li256ELb1ELb1ELb0ELb0EEENS1_19SingleTileSchedulerILb1ELb0ELb1ELi128EEEEEEEEEvNT_6ParamsE --------------------------
	.section	.nv.info._ZN7cutlass13device_kernelIN5flash19enable_sm80_to_sm89INS1_16FlashAttnFwdSm80INS1_25CollectiveMainloopFwdSm80ILi8ELi2ELb0EN4cute5tupleIJNS5_1CILi128EEENS7_ILi64EEENS7_ILi192EEEEEELi192ENS_6half_tEfNS_4arch4Sm80ELb1ELb0ELb0ELb1ELb1ELb0ELb1ELb0EEENS1_21CollectiveEpilogueFwdINS6_IJS8_SA_S9_EEENS6_IJNS7_ILi1EEESI_SI_EEESC_SE_Li256ELb1ELb1ELb0ELb0EEENS1_19SingleTileSchedulerILb1ELb0ELb1ELi128EEEEEEEEEvNT_6ParamsE,"",@"SHT_CUDA_INFO"
	.sectionflags	@""
	.align	4


	//----- nvinfo : EIATTR_CUDA_API_VERSION
	.align		4
        /*0000*/ 	.byte	0x04, 0x37
        /*0002*/ 	.short	(.L_636 - .L_635)
.L_635:
        /*0004*/ 	.word	0x00000082


	//----- nvinfo : EIATTR_KPARAM_INFO
	.align		4
.L_636:
        /*0008*/ 	.byte	0x04, 0x17
        /*000a*/ 	.short	(.L_638 - .L_637)
.L_637:
        /*000c*/ 	.word	0x00000000
        /*0010*/ 	.short	0x0000
        /*0012*/ 	.short	0x0000
        /*0014*/ 	.byte	0x00, 0xf0, 0x61, 0x10


	//----- nvinfo : EIATTR_SPARSE_MMA_MASK
	.align		4
.L_638:
        /*0018*/ 	.byte	0x03, 0x50
        /*001a*/ 	.short	0x0000


	//----- nvinfo : EIATTR_MAXREG_COUNT
	.align		4
        /*001c*/ 	.byte	0x03, 0x1b
        /*001e*/ 	.short	0x00ff


	//----- nvinfo : EIATTR_MERCURY_ISA_VERSION
	.align		4
        /*0020*/ 	.byte	0x03, 0x5f
        /*0022*/ 	.short	0x0101


	//----- nvinfo : EIATTR_EXIT_INSTR_OFFSETS
	.align		4
        /*0024*/ 	.byte	0x04, 0x1c
        /*0026*/ 	.short	(.L_640 - .L_639)


	//   ....[0]....
.L_639:
        /*0028*/ 	.word	0x00000010


	//----- nvinfo : EIATTR_MAX_THREADS
	.align		4
.L_640:
        /*002c*/ 	.byte	0x04, 0x05
        /*002e*/ 	.short	(.L_642 - .L_641)
.L_641:
        /*0030*/ 	.word	0x00000100
        /*0034*/ 	.word	0x00000001
        /*0038*/ 	.word	0x00000001


	//----- nvinfo : EIATTR_CBANK_PARAM_SIZE
	.align		4
.L_642:
        /*003c*/ 	.byte	0x03, 0x19
        /*003e*/ 	.short	0x0418


	//----- nvinfo : EIATTR_PARAM_CBANK
	.align		4
        /*0040*/ 	.byte	0x04, 0x0a
        /*0042*/ 	.short	(.L_644 - .L_643)
	.align		4
.L_643:
        /*0044*/ 	.word	index@(.nv.constant0._ZN7cutlass13device_kernelIN5flash19enable_sm80_to_sm89INS1_16FlashAttnFwdSm80INS1_25CollectiveMainloopFwdSm80ILi8ELi2ELb0EN4cute5tupleIJNS5_1CILi128EEENS7_ILi64EEENS7_ILi192EEEEEELi192ENS_6half_tEfNS_4arch4Sm80ELb1ELb0ELb0ELb1ELb1ELb0ELb1ELb0EEENS1_21CollectiveEpilogueFwdINS6_IJS8_SA_S9_EEENS6_IJNS7_ILi1EEESI_SI_EEESC_SE_Li256ELb1ELb1ELb0ELb0EEENS1_19SingleTileSchedulerILb1ELb0ELb1ELi128EEEEEEEEEvNT_6ParamsE)
        /*0048*/ 	.short	0x0210
        /*004a*/ 	.short	0x0418


	//----- nvinfo : EIATTR_SW_WAR
	.align		4
.L_644:
        /*004c*/ 	.byte	0x04, 0x36
        /*004e*/ 	.short	(.L_646 - .L_645)
.L_645:
        /*0050*/ 	.word	0x00000008
.L_646:


//--------------------- .nv.info._ZN7cutlass13device_kernelIN5flash19enable_sm80_to_sm89INS1_16FlashAttnFwdSm80INS1_25CollectiveMainloopFwdSm80ILi8ELi2ELb0EN4cute5tupleIJNS5_1CILi128EEENS7_ILi64EEENS7_ILi192EEEEEELi192ENS_6half_tEfNS_4arch4Sm80ELb1ELb0ELb0ELb1ELb1ELb1ELb1ELb0EEENS1_21CollectiveEpilogueFwdINS6_IJS8_SA_S9_EEENS6_IJNS7_ILi1EEESI_SI_EEESC_SE_Li256ELb1ELb1ELb0ELb0EEENS1_19SingleTileSchedulerILb1ELb0ELb1ELi128EEEEEEEEEvNT_6ParamsE --------------------------
	.section	.nv.info._ZN7cutlass13device_kernelIN5flash19enable_sm80_to_sm89INS1_16FlashAttnFwdSm80INS1_25CollectiveMainloopFwdSm80ILi8ELi2ELb0EN4cute5tupleIJNS5_1CILi128EEENS7_ILi64EEENS7_ILi192EEEEEELi192ENS_6half_tEfNS_4arch4Sm80ELb1ELb0ELb0ELb1ELb1ELb1ELb1ELb0EEENS1_21CollectiveEpilogueFwdINS6_IJS8_SA_S9_EEENS6_IJNS7_ILi1EEESI_SI_EEESC_SE_Li256ELb1ELb1ELb0ELb0EEENS1_19SingleTileSchedulerILb1ELb0ELb1ELi128EEEEEEEEEvNT_6ParamsE,"",@"SHT_CUDA_INFO"
	.sectionflags	@""
	.align	4


	//----- nvinfo : EIATTR_CUDA_API_VERSION
	.align		4
        /*0000*/ 	.byte	0x04, 0x37
        /*0002*/ 	.short	(.L_648 - .L_647)
.L_647:
        /*0004*/ 	.word	0x00000082


	//----- nvinfo : EIATTR_KPARAM_INFO
	.align		4
.L_648:
        /*0008*/ 	.byte	0x04, 0x17
        /*000a*/ 	.short	(.L_650 - .L_649)
.L_649:
        /*000c*/ 	.word	0x00000000
        /*0010*/ 	.short	0x0000
        /*0012*/ 	.short	0x0000
        /*0014*/ 	.byte	0x00, 0xf0, 0x61, 0x10


	//----- nvinfo : EIATTR_SPARSE_MMA_MASK
	.align		4
.L_650:
        /*0018*/ 	.byte	0x03, 0x50
        /*001a*/ 	.short	0x0000


	//----- nvinfo : EIATTR_MAXREG_COUNT
	.align		4
        /*001c*/ 	.byte	0x03, 0x1b
        /*001e*/ 	.short	0x00ff


	//----- nvinfo : EIATTR_MERCURY_ISA_VERSION
	.align		4
        /*0020*/ 	.byte	0x03, 0x5f
        /*0022*/ 	.short	0x0101


	//----- nvinfo : EIATTR_EXIT_INSTR_OFFSETS
	.align		4
        /*0024*/ 	.byte	0x04, 0x1c
        /*0026*/ 	.short	(.L_652 - .L_651)


	//   ....[0]....
.L_651:
        /*0028*/ 	.word	0x00000010


	//----- nvinfo : EIATTR_MAX_THREADS
	.align		4
.L_652:
        /*002c*/ 	.byte	0x04, 0x05
        /*002e*/ 	.short	(.L_654 - .L_653)
.L_653:
        /*0030*/ 	.word	0x00000100
        /*0034*/ 	.word	0x00000001
        /*0038*/ 	.word	0x00000001


	//----- nvinfo : EIATTR_CBANK_PARAM_SIZE
	.align		4
.L_654:
        /*003c*/ 	.byte	0x03, 0x19
        /*003e*/ 	.short	0x0418


	//----- nvinfo : EIATTR_PARAM_CBANK
	.align		4
        /*0040*/ 	.byte	0x04, 0x0a
        /*0042*/ 	.short	(.L_656 - .L_655)
	.align		4
.L_655:
        /*0044*/ 	.word	index@(.nv.constant0._ZN7cutlass13device_kernelIN5flash19enable_sm80_to_sm89INS1_16FlashAttnFwdSm80INS1_25CollectiveMainloopFwdSm80ILi8ELi2ELb0EN4cute5tupleIJNS5_1CILi128EEENS7_ILi64EEENS7_ILi192EEEEEELi192ENS_6half_tEfNS_4arch4Sm80ELb1ELb0ELb0ELb1ELb1ELb1ELb1ELb0EEENS1_21CollectiveEpilogueFwdINS6_IJS8_SA_S9_EEENS6_IJNS7_ILi1EEESI_SI_EEESC_SE_Li256ELb1ELb1ELb0ELb0EEENS1_19SingleTileSchedulerILb1ELb0ELb1ELi128EEEEEEEEEvNT_6ParamsE)
        /*0048*/ 	.short	0x0210
        /*004a*/ 	.short	0x0418


	//----- nvinfo : EIATTR_SW_WAR
	.align		4
.L_656:
        /*004c*/ 	.byte	0x04, 0x36
        /*004e*/ 	.short	(.L_658 - .L_657)
.L_657:
        /*0050*/ 	.word	0x00000008
.L_658:


//--------------------- .nv.callgraph             --------------------------
	.section	.nv.callgraph,"",@"SHT_CUDA_CALLGRAPH"
	.align	4
	.sectionentsize	8
	.align		4
        /*0000*/ 	.word	0x00000000
	.align		4
        /*0004*/ 	.word	0xffffffff
	.align		4
        /*0008*/ 	.word	0x00000000
	.align		4
        /*000c*/ 	.word	0xfffffffe
	.align		4
        /*0010*/ 	.word	0x00000000
	.align		4
        /*0014*/ 	.word	0xfffffffd
	.align		4
        /*0018*/ 	.word	0x00000000
	.align		4
        /*001c*/ 	.word	0xfffffffc


//--------------------- .nv.constant4             --------------------------
	.section	.nv.constant4,"a",@progbits
	.align	8
	.align		8
.nv.constant4:
        /*0000*/ 	.dword	_ZN83_INTERNAL_04150245_47_flash_fwd_hdim192_fp16_paged_softcapall_sm80_cu_4cb42ef5_36054cuda3std3__45__cpo5beginE
	.align		8
        /*0008*/ 	.dword	_ZN83_INTERNAL_04150245_47_flash_fwd_hdim192_fp16_paged_softcapall_sm80_cu_4cb42ef5_36054cuda3std3__45__cpo3endE
	.align		8
        /*0010*/ 	.dword	_ZN83_INTERNAL_04150245_47_flash_fwd_hdim192_fp16_paged_softcapall_sm80_cu_4cb42ef5_36054cuda3std3__45__cpo6cbeginE
	.align		8
        /*0018*/ 	.dword	_ZN83_INTERNAL_04150245_47_flash_fwd_hdim192_fp16_paged_softcapall_sm80_cu_4cb42ef5_36054cuda3std3__45__cpo4cendE
	.align		8
        /*0020*/ 	.dword	_ZN83_INTERNAL_04150245_47_flash_fwd_hdim192_fp16_paged_softcapall_sm80_cu_4cb42ef5_36054cuda3std3__485_GLOBAL__N__04150245_47_flash_fwd_hdim192_fp16_paged_softcapall_sm80_cu_4cb42ef5_36056ignoreE
	.align		8
        /*0028*/ 	.dword	_ZN83_INTERNAL_04150245_47_flash_fwd_hdim192_fp16_paged_softcapall_sm80_cu_4cb42ef5_36054cuda3std3__419piecewise_constructE
	.align		8
        /*0030*/ 	.dword	_ZN83_INTERNAL_04150245_47_flash_fwd_hdim192_fp16_paged_softcapall_sm80_cu_4cb42ef5_36054cuda3std3__48in_placeE
	.align		8
        /*0038*/ 	.dword	_ZN83_INTERNAL_04150245_47_flash_fwd_hdim192_fp16_paged_softcapall_sm80_cu_4cb42ef5_36054cuda3std6ranges3__45__cpo4swapE
	.align		8
        /*0040*/ 	.dword	_ZN83_INTERNAL_04150245_47_flash_fwd_hdim192_fp16_paged_softcapall_sm80_cu_4cb42ef5_36054cuda3std6ranges3__45__cpo9iter_moveE
	.align		8
        /*0048*/ 	.dword	_ZN83_INTERNAL_04150245_47_flash_fwd_hdim192_fp16_paged_softcapall_sm80_cu_4cb42ef5_36054cute7productE
	.align		8
        /*0050*/ 	.dword	_ZN83_INTERNAL_04150245_47_flash_fwd_hdim192_fp16_paged_softcapall_sm80_cu_4cb42ef5_36054cute1_E


//--------------------- .text._ZN7cutlass13device_kernelIN5flash19enable_sm80_to_sm89INS1_16FlashAttnFwdSm80INS1_25CollectiveMainloopFwdSm80ILi8ELi1ELb0EN4cute5tupleIJNS5_1CILi128EEENS7_ILi64EEENS7_ILi192EEEEEELi192ENS_6half_tEfNS_4arch4Sm80ELb0ELb0ELb1ELb0ELb1ELb0ELb1ELb0EEENS1_21CollectiveEpilogueFwdINS6_IJS8_SA_S9_EEENS6_IJNS7_ILi1EEESI_SI_EEESC_SE_Li256ELb0ELb1ELb0ELb0EEENS1_19SingleTileSchedulerILb0ELb0ELb1ELi128EEEEEEEEEvNT_6ParamsE --------------------------
	.section	.text._ZN7cutlass13device_kernelIN5flash19enable_sm80_to_sm89INS1_16FlashAttnFwdSm80INS1_25CollectiveMainloopFwdSm80ILi8ELi1ELb0EN4cute5tupleIJNS5_1CILi128EEENS7_ILi64EEENS7_ILi192EEEEEELi192ENS_6half_tEfNS_4arch4Sm80ELb0ELb0ELb1ELb0ELb1ELb0ELb1ELb0EEENS1_21CollectiveEpilogueFwdINS6_IJS8_SA_S9_EEENS6_IJNS7_ILi1EEESI_SI_EEESC_SE_Li256ELb0ELb1ELb0ELb0EEENS1_19SingleTileSchedulerILb0ELb0ELb1ELi128EEEEEEEEEvNT_6ParamsE,"ax",@progbits
	.align	128
.text._ZN7cutlass13device_kernelIN5flash19enable_sm80_to_sm89INS1_16FlashAttnFwdSm80INS1_25CollectiveMainloopFwdSm80ILi8ELi1ELb0EN4cute5tupleIJNS5_1CILi128EEENS7_ILi64EEENS7_ILi192EEEEEELi192ENS_6half_tEfNS_4arch4Sm80ELb0ELb0ELb1ELb0ELb1ELb0ELb1ELb0EEENS1_21CollectiveEpilogueFwdINS6_IJS8_SA_S9_EEENS6_IJNS7_ILi1EEESI_SI_EEESC_SE_Li256ELb0ELb1ELb0ELb0EEENS1_19SingleTileSchedulerILb0ELb0ELb1ELi128EEEEEEEEEvNT_6ParamsE:
        .type           _ZN7cutlass13device_kernelIN5flash19enable_sm80_to_sm89INS1_16FlashAttnFwdSm80INS1_25CollectiveMainloopFwdSm80ILi8ELi1ELb0EN4cute5tupleIJNS5_1CILi128EEENS7_ILi64EEENS7_ILi192EEEEEELi192ENS_6half_tEfNS_4arch4Sm80ELb0ELb0ELb1ELb0ELb1ELb0ELb1ELb0EEENS1_21CollectiveEpilogueFwdINS6_IJS8_SA_S9_EEENS6_IJNS7_ILi1EEESI_SI_EEESC_SE_Li256ELb0ELb1ELb0ELb0EEENS1_19SingleTileSchedulerILb0ELb0ELb1ELi128EEEEEEEEEvNT_6ParamsE,@function
        .size           _ZN7cutlass13device_kernelIN5flash19enable_sm80_to_sm89INS1_16FlashAttnFwdSm80INS1_25CollectiveMainloopFwdSm80ILi8ELi1ELb0EN4cute5tupleIJNS5_1CILi128EEENS7_ILi64EEENS7_ILi192EEEEEELi192ENS_6half_tEfNS_4arch4Sm80ELb0ELb0ELb1ELb0ELb1ELb0ELb1ELb0EEENS1_21CollectiveEpilogueFwdINS6_IJS8_SA_S9_EEENS6_IJNS7_ILi1EEESI_SI_EEESC_SE_Li256ELb0ELb1ELb0ELb0EEENS1_19SingleTileSchedulerILb0ELb0ELb1ELi128EEEEEEEEEvNT_6ParamsE,(.L_x_36 - _ZN7cutlass13device_kernelIN5flash19enable_sm80_to_sm89INS1_16FlashAttnFwdSm80INS1_25CollectiveMainloopFwdSm80ILi8ELi1ELb0EN4cute5tupleIJNS5_1CILi128EEENS7_ILi64EEENS7_ILi192EEEEEELi192ENS_6half_tEfNS_4arch4Sm80ELb0ELb0ELb1ELb0ELb1ELb0ELb1ELb0EEENS1_21CollectiveEpilogueFwdINS6_IJS8_SA_S9_EEENS6_IJNS7_ILi1EEESI_SI_EEESC_SE_Li256ELb0ELb1ELb0ELb0EEENS1_19SingleTileSchedulerILb0ELb0ELb1ELi128EEEEEEEEEvNT_6ParamsE)
        .other          _ZN7cutlass13device_kernelIN5flash19enable_sm80_to_sm89INS1_16FlashAttnFwdSm80INS1_25CollectiveMainloopFwdSm80ILi8ELi1ELb0EN4cute5tupleIJNS5_1CILi128EEENS7_ILi64EEENS7_ILi192EEEEEELi192ENS_6half_tEfNS_4arch4Sm80ELb0ELb0ELb1ELb0ELb1ELb0ELb1ELb0EEENS1_21CollectiveEpilogueFwdINS6_IJS8_SA_S9_EEENS6_IJNS7_ILi1EEESI_SI_EEESC_SE_Li256ELb0ELb1ELb0ELb0EEENS1_19SingleTileSchedulerILb0ELb0ELb1ELi128EEEEEEEEEvNT_6ParamsE,@"STO_CUDA_ENTRY STV_DEFAULT"
_ZN7cutlass13device_kernelIN5flash19enable_sm80_to_sm89INS1_16FlashAttnFwdSm80INS1_25CollectiveMainloopFwdSm80ILi8ELi1ELb0EN4cute5tupleIJNS5_1CILi128EEENS7_ILi64EEENS7_ILi192EEEEEELi192ENS_6half_tEfNS_4arch4Sm80ELb0ELb0ELb1ELb0ELb1ELb0ELb1ELb0EEENS1_21CollectiveEpilogueFwdINS6_IJS8_SA_S9_EEENS6_IJNS7_ILi1EEESI_SI_EEESC_SE_Li256ELb0ELb1ELb0ELb0EEENS1_19SingleTileSchedulerILb0ELb0ELb1ELi128EEEEEEEEEvNT_6ParamsE:
[----:B------:R-:W-:Y:S01]  /*0000*/  LDC R1, c[0x0][0x28] ;  /* 0x00000a00ff017b82 */ /* 0x000fe20000000800 */
[----:B------:R-:W-:Y:S05]  /*0010*/  EXIT ;  /* 0x000000000000794d */ /* 0x000fea0003800000 */
.L_x_0:
[----:B------:R-:W-:-:S00]  /*0020*/  BRA `(.L_x_0) ;  /* 0xfffffffc00fc7947 */ /* 0x000fc0000383ffff */
[----:B------:R-:W-:-:S00]  /*0030*/  NOP ;  /* 0x0000000000007918 */ /* 0x000fc00000000000 */
        /* <DEDUP_REMOVED lines=12> */
.L_x_36:


//--------------------- .text._ZN7cutlass13device_kernelIN5flash19enable_sm80_to_sm89INS1_16FlashAttnFwdSm80INS1_25CollectiveMainloopFwdSm80ILi8ELi1ELb0EN4cute5tupleIJNS5_1CILi128EEENS7_ILi64EEENS7_ILi192EEEEEELi192ENS_6half_tEfNS_4arch4Sm80ELb0ELb0ELb1ELb1ELb1ELb0ELb1ELb0EEENS1_21CollectiveEpilogueFwdINS6_IJS8_SA_S9_EEENS6_IJNS7_ILi1EEESI_SI_EEESC_SE_Li256ELb1ELb1ELb0ELb0EEENS1_19SingleTileSchedulerILb1ELb0ELb1ELi128EEEEEEEEEvNT_6ParamsE --------------------------
	.section	.text._ZN7cutlass13device_kernelIN5flash19enable_sm80_to_sm89INS1_16FlashAttnFwdSm80INS1_25CollectiveMainloopFwdSm80ILi8ELi1ELb0EN4cute5tupleIJNS5_1CILi128EEENS7_ILi64EEENS7_ILi192EEEEEELi192ENS_6half_tEfNS_4arch4Sm80ELb0ELb0ELb1ELb1ELb1ELb0ELb1ELb0EEENS1_21CollectiveEpilogueFwdINS6_IJS8_SA_S9_EEENS6_IJNS7_ILi1EEESI_SI_EEESC_SE_Li256ELb1ELb1ELb0ELb0EEENS1_19SingleTileSchedulerILb1ELb0ELb1ELi128EEEEEEEEEvNT_6ParamsE,"ax",@progbits
	.align	128
.text._ZN7cutlass13device_kernelIN5flash19enable_sm80_to_sm89INS1_16FlashAttnFwdSm80INS1_25CollectiveMainloopFwdSm80ILi8ELi1ELb0EN4cute5tupleIJNS5_1CILi128EEENS7_ILi64EEENS7_ILi192EEEEEELi192ENS_6half_tEfNS_4arch4Sm80ELb0ELb0ELb1ELb1ELb1ELb0ELb1ELb0EEENS1_21CollectiveEpilogueFwdINS6_IJS8_SA_S9_EEENS6_IJNS7_ILi1EEESI_SI_EEESC_SE_Li256ELb1ELb1ELb0ELb0EEENS1_19SingleTileSchedulerILb1ELb0ELb1ELi128EEEEEEEEEvNT_6ParamsE:
        .type           _ZN7cutlass13device_kernelIN5flash19enable_sm80_to_sm89INS1_16FlashAttnFwdSm80INS1_25CollectiveMainloopFwdSm80ILi8ELi1ELb0EN4cute5tupleIJNS5_1CILi128EEENS7_ILi64EEENS7_ILi192EEEEEELi192ENS_6half_tEfNS_4arch4Sm80ELb0ELb0ELb1ELb1ELb1ELb0ELb1ELb0EEENS1_21CollectiveEpilogueFwdINS6_IJS8_SA_S9_EEENS6_IJNS7_ILi1EEESI_SI_EEESC_SE_Li256ELb1ELb1ELb0ELb0EEENS1_19SingleTileSchedulerILb1ELb0ELb1ELi128EEEEEEEEEvNT_6ParamsE,@function
        .size           _ZN7cutlass13device_kernelIN5flash19enable_sm80_to_sm89INS1_16FlashAttnFwdSm80INS1_25CollectiveMainloopFwdSm80ILi8ELi1ELb0EN4cute5tupleIJNS5_1CILi128EEENS7_ILi64EEENS7_ILi192EEEEEELi192ENS_6half_tEfNS_4arch4Sm80ELb0ELb0ELb1ELb1ELb1ELb0ELb1ELb0EEENS1_21CollectiveEpilogueFwdINS6_IJS8_SA_S9_EEENS6_IJNS7_ILi1EEESI_SI_EEESC_SE_Li256ELb1ELb1ELb0ELb0EEENS1_19SingleTileSchedulerILb1ELb0ELb1ELi128EEEEEEEEEvNT_6ParamsE,(.L_x_37 - _ZN7cutlass13device_kernelIN5flash19enable_sm80_to_sm89INS1_16FlashAttnFwdSm80INS1_25CollectiveMainloopFwdSm80ILi8ELi1ELb0EN4cute5tupleIJNS5_1CILi128EEENS7_ILi64EEENS7_ILi192EEEEEELi192ENS_6half_tEfNS_4arch4Sm80ELb0ELb0ELb1ELb1ELb1ELb0ELb1ELb0EEENS1_21CollectiveEpilogueFwdINS6_IJS8_SA_S9_EEENS6_IJNS7_ILi1EEESI_SI_EEESC_SE_Li256ELb1ELb1ELb0ELb0EEENS1_19SingleTileSchedulerILb1ELb0ELb1ELi128EEEEEEEEEvNT_6ParamsE)
        .other          _ZN7cutlass13device_kernelIN5flash19enable_sm80_to_sm89INS1_16FlashAttnFwdSm80INS1_25CollectiveMainloopFwdSm80ILi8ELi1ELb0EN4cute5tupleIJNS5_1CILi128EEENS7_ILi64EEENS7_ILi192EEEEEELi192ENS_6half_tEfNS_4arch4Sm80ELb0ELb0ELb1ELb1ELb1ELb0ELb1ELb0EEENS1_21CollectiveEpilogueFwdINS6_IJS8_SA_S9_EEENS6_IJNS7_ILi1EEESI_SI_EEESC_SE_Li256ELb1ELb1ELb0ELb0EEENS1_19SingleTileSchedulerILb1ELb0ELb1ELi128EEEEEEEEEvNT_6ParamsE,@"STO_CUDA_ENTRY STV_DEFAULT"
_ZN7cutlass13device_kernelIN5flash19enable_sm80_to_sm89INS1_16FlashAttnFwdSm80INS1_25CollectiveMainloopFwdSm80ILi8ELi1ELb0EN4cute5tupleIJNS5_1CILi128EEENS7_ILi64EEENS7_ILi192EEEEEELi192ENS_6half_tEfNS_4arch4Sm80ELb0ELb0ELb1ELb1ELb1ELb0ELb1ELb0EEENS1_21CollectiveEpilogueFwdINS6_IJS8_SA_S9_EEENS6_IJNS7_ILi1EEESI_SI_EEESC_SE_Li256ELb1ELb1ELb0ELb0EEENS1_19SingleTileSchedulerILb1ELb0ELb1ELi128EEEEEEEEEvNT_6ParamsE:
[----:B------:R-:W-:Y:S01]  /*0000*/  LDC R1, c[0x0][0x28] ;  /* 0x00000a00ff017b82 */ /* 0x000fe20000000800 */
[----:B------:R-:W-:Y:S05]  /*0010*/  EXIT ;  /* 0x000000000000794d */ /* 0x000fea0003800000 */
.L_x_1:
        /* <DEDUP_REMOVED lines=14> */
.L_x_37:


//--------------------- .text._ZN7cutlass13device_kernelIN5flash19enable_sm80_to_sm89INS1_16FlashAttnFwdSm80INS1_25CollectiveMainloopFwdSm80ILi8ELi1ELb0EN4cute5tupleIJNS5_1CILi128EEENS7_ILi64EEENS7_ILi192EEEEEELi192ENS_6half_tEfNS_4arch4Sm80ELb0ELb0ELb1ELb1ELb1ELb1ELb1ELb0EEENS1_21CollectiveEpilogueFwdINS6_IJS8_SA_S9_EEENS6_IJNS7_ILi1EEESI_SI_EEESC_SE_Li256ELb1ELb1ELb0ELb0EEENS1_19SingleTileSchedulerILb1ELb0ELb1ELi128EEEEEEEEEvNT_6ParamsE --------------------------
	.section	.text._ZN7cutlass13device_kernelIN5flash19enable_sm80_to_sm89INS1_16FlashAttnFwdSm80INS1_25CollectiveMainloopFwdSm80ILi8ELi1ELb0EN4cute5tupleIJNS5_1CILi128EEENS7_ILi64EEENS7_ILi192EEEEEELi192ENS_6half_tEfNS_4arch4Sm80ELb0ELb0ELb1ELb1ELb1ELb1ELb1ELb0EEENS1_21CollectiveEpilogueFwdINS6_IJS8_SA_S9_EEENS6_IJNS7_ILi1EEESI_SI_EEESC_SE_Li256ELb1ELb1ELb0ELb0EEENS1_19SingleTileSchedulerILb1ELb0ELb1ELi128EEEEEEEEEvNT_6ParamsE,"ax",@progbits
	.align	128
.text._ZN7cutlass13device_kernelIN5flash19enable_sm80_to_sm89INS1_16FlashAttnFwdSm80INS1_25CollectiveMainloopFwdSm80ILi8ELi1ELb0EN4cute5tupleIJNS5_1CILi128EEENS7_ILi64EEENS7_ILi192EEEEEELi192ENS_6half_tEfNS_4arch4Sm80ELb0ELb0ELb1ELb1ELb1ELb1ELb1ELb0EEENS1_21CollectiveEpilogueFwdINS6_IJS8_SA_S9_EEENS6_IJNS7_ILi1EEESI_SI_EEESC_SE_Li256ELb1ELb1ELb0ELb0EEENS1_19SingleTileSchedulerILb1ELb0ELb1ELi128EEEEEEEEEvNT_6ParamsE:
        .type           _ZN7cutlass13device_kernelIN5flash19enable_sm80_to_sm89INS1_16FlashAttnFwdSm80INS1_25CollectiveMainloopFwdSm80ILi8ELi1ELb0EN4cute5tupleIJNS5_1CILi128EEENS7_ILi64EEENS7_ILi192EEEEEELi192ENS_6half_tEfNS_4arch4Sm80ELb0ELb0ELb1ELb1ELb1ELb1ELb1ELb0EEENS1_21CollectiveEpilogueFwdINS6_IJS8_SA_S9_EEENS6_IJNS7_ILi1EEESI_SI_EEESC_SE_Li256ELb1ELb1ELb0ELb0EEENS1_19SingleTileSchedulerILb1ELb0ELb1ELi128EEEEEEEEEvNT_6ParamsE,@function
        .size           _ZN7cutlass13device_kernelIN5flash19enable_sm80_to_sm89INS1_16FlashAttnFwdSm80INS1_25CollectiveMainloopFwdSm80ILi8ELi1ELb0EN4cute5tupleIJNS5_1CILi128EEENS7_ILi64EEENS7_ILi192EEEEEELi192ENS_6half_tEfNS_4arch4Sm80ELb0ELb0ELb1ELb1ELb1ELb1ELb1ELb0EEENS1_21CollectiveEpilogueFwdINS6_IJS8_SA_S9_EEENS6_IJNS7_ILi1EEESI_SI_EEESC_SE_Li256ELb1ELb1ELb0ELb0EEENS1_19SingleTileSchedulerILb1ELb0ELb1ELi128EEEEEEEEEvNT_6ParamsE,(.L_x_38 - _ZN7cutlass13device_kernelIN5flash19enable_sm80_to_sm89INS1_16FlashAttnFwdSm80INS1_25CollectiveMainloopFwdSm80ILi8ELi1ELb0EN4cute5tupleIJNS5_1CILi128EEENS7_ILi64EEENS7_ILi192EEEEEELi192ENS_6half_tEfNS_4arch4Sm80ELb0ELb0ELb1ELb1ELb1ELb1ELb1ELb0EEENS1_21CollectiveEpilogueFwdINS6_IJS8_SA_S9_EEENS6_IJNS7_ILi1EEESI_SI_EEESC_SE_Li256ELb1ELb1ELb0ELb0EEENS1_19SingleTileSchedulerILb1ELb0ELb1ELi128EEEEEEEEEvNT_6ParamsE)
        .other          _ZN7cutlass13device_kernelIN5flash19enable_sm80_to_sm89INS1_16FlashAttnFwdSm80INS1_25CollectiveMainloopFwdSm80ILi8ELi1ELb0EN4cute5tupleIJNS5_1CILi128EEENS7_ILi64EEENS7_ILi192EEEEEELi192ENS_6half_tEfNS_4arch4Sm80ELb0ELb0ELb1ELb1ELb1ELb1ELb1ELb0EEENS1_21CollectiveEpilogueFwdINS6_IJS8_SA_S9_EEENS6_IJNS7_ILi1EEESI_SI_EEESC_SE_Li256ELb1ELb1ELb0ELb0EEENS1_19SingleTileSchedulerILb1ELb0ELb1ELi128EEEEEEEEEvNT_6ParamsE,@"STO_CUDA_ENTRY STV_DEFAULT"
_ZN7cutlass13device_kernelIN5flash19enable_sm80_to_sm89INS1_16FlashAttnFwdSm80INS1_25CollectiveMainloopFwdSm80ILi8ELi1ELb0EN4cute5tupleIJNS5_1CILi128EEENS7_ILi64EEENS7_ILi192EEEEEELi192ENS_6half_tEfNS_4arch4Sm80ELb0ELb0ELb1ELb1ELb1ELb1ELb1ELb0EEENS1_21CollectiveEpilogueFwdINS6_IJS8_SA_S9_EEENS6_IJNS7_ILi1EEESI_SI_EEESC_SE_Li256ELb1ELb1ELb0ELb0EEENS1_19SingleTileSchedulerILb1ELb0ELb1ELi128EEEEEEEEEvNT_6ParamsE:
[----:B------:R-:W-:Y:S01]  /*0000*/  LDC R1, c[0x0][0x28] ;  /* 0x00000a00ff017b82 */ /* 0x000fe20000000800 */
[----:B------:R-:W-:Y:S05]  /*0010*/  EXIT ;  /* 0x000000000000794d */ /* 0x000fea0003800000 */
.L_x_2:
        /* <DEDUP_REMOVED lines=14> */
.L_x_38:


//--------------------- .text._ZN7cutlass13device_kernelIN5flash19enable_sm80_to_sm89INS1_16FlashAttnFwdSm80INS1_25CollectiveMainloopFwdSm80ILi8ELi1ELb0EN4cute5tupleIJNS5_1CILi128EEENS7_ILi64EEENS7_ILi192EEEEEELi192ENS_6half_tEfNS_4arch4Sm80ELb0ELb1ELb1ELb0ELb1ELb0ELb1ELb0EEENS1_21CollectiveEpilogueFwdINS6_IJS8_SA_S9_EEENS6_IJNS7_ILi1EEESI_SI_EEESC_SE_Li256ELb0ELb1ELb0ELb0EEENS1_19SingleTileSchedulerILb0ELb0ELb1ELi128EEEEEEEEEvNT_6ParamsE --------------------------
	.section	.text._ZN7cutlass13device_kernelIN5flash19enable_sm80_to_sm89INS1_16FlashAttnFwdSm80INS1_25CollectiveMainloopFwdSm80ILi8ELi1ELb0EN4cute5tupleIJNS5_1CILi128EEENS7_ILi64EEENS7_ILi192EEEEEELi192ENS_6half_tEfNS_4arch4Sm80ELb0ELb1ELb1ELb0ELb1ELb0ELb1ELb0EEENS1_21CollectiveEpilogueFwdINS6_IJS8_SA_S9_EEENS6_IJNS7_ILi1EEESI_SI_EEESC_SE_Li256ELb0ELb1ELb0ELb0EEENS1_19SingleTileSchedulerILb0ELb0ELb1ELi128EEEEEEEEEvNT_6ParamsE,"ax",@progbits
	.align	128
.text._ZN7cutlass13device_kernelIN5flash19enable_sm80_to_sm89INS1_16FlashAttnFwdSm80INS1_25CollectiveMainloopFwdSm80ILi8ELi1ELb0EN4cute5tupleIJNS5_1CILi128EEENS7_ILi64EEENS7_ILi192EEEEEELi192ENS_6half_tEfNS_4arch4Sm80ELb0ELb1ELb1ELb0ELb1ELb0ELb1ELb0EEENS1_21CollectiveEpilogueFwdINS6_IJS8_SA_S9_EEENS6_IJNS7_ILi1EEESI_SI_EEESC_SE_Li256ELb0ELb1ELb0ELb0EEENS1_19SingleTileSchedulerILb0ELb0ELb1ELi128EEEEEEEEEvNT_6ParamsE:
        .type           _ZN7cutlass13device_kernelIN5flash19enable_sm80_to_sm89INS1_16FlashAttnFwdSm80INS1_25CollectiveMainloopFwdSm80ILi8ELi1ELb0EN4cute5tupleIJNS5_1CILi128EEENS7_ILi64EEENS7_ILi192EEEEEELi192ENS_6half_tEfNS_4arch4Sm80ELb0ELb1ELb1ELb0ELb1ELb0ELb1ELb0EEENS1_21CollectiveEpilogueFwdINS6_IJS8_SA_S9_EEENS6_IJNS7_ILi1EEESI_SI_EEESC_SE_Li256ELb0ELb1ELb0ELb0EEENS1_19SingleTileSchedulerILb0ELb0ELb1ELi128EEEEEEEEEvNT_6ParamsE,@function
        .size           _ZN7cutlass13device_kernelIN5flash19enable_sm80_to_sm89INS1_16FlashAttnFwdSm80INS1_25CollectiveMainloopFwdSm80ILi8ELi1ELb0EN4cute5tupleIJNS5_1CILi128EEENS7_ILi64EEENS7_ILi192EEEEEELi192ENS_6half_tEfNS_4arch4Sm80ELb0ELb1ELb1ELb0ELb1ELb0ELb1ELb0EEENS1_21CollectiveEpilogueFwdINS6_IJS8_SA_S9_EEENS6_IJNS7_ILi1EEESI_SI_EEESC_SE_Li256ELb0ELb1ELb0ELb0EEENS1_19SingleTileSchedulerILb0ELb0ELb1ELi128EEEEEEEEEvNT_6ParamsE,(.L_x_39 - _ZN7cutlass13device_kernelIN5flash19enable_sm80_to_sm89INS1_16FlashAttnFwdSm80INS1_25CollectiveMainloopFwdSm80ILi8ELi1ELb0EN4cute5tupleIJNS5_1CILi128EEENS7_ILi64EEENS7_ILi192EEEEEELi192ENS_6half_tEfNS_4arch4Sm80ELb0ELb1ELb1ELb0ELb1ELb0ELb1ELb0EEENS1_21CollectiveEpilogueFwdINS6_IJS8_SA_S9_EEENS6_IJNS7_ILi1EEESI_SI_EEESC_SE_Li256ELb0ELb1ELb0ELb0EEENS1_19SingleTileSchedulerILb0ELb0ELb1ELi128EEEEEEEEEvNT_6ParamsE)
        .other          _ZN7cutlass13device_kernelIN5flash19enable_sm80_to_sm89INS1_16FlashAttnFwdSm80INS1_25CollectiveMainloopFwdSm80ILi8ELi1ELb0EN4cute5tupleIJNS5_1CILi128EEENS7_ILi64EEENS7_ILi192EEEEEELi192ENS_6half_tEfNS_4arch4Sm80ELb0ELb1ELb1ELb0ELb1ELb0ELb1ELb0EEENS1_21CollectiveEpilogueFwdINS6_IJS8_SA_S9_EEENS6_IJNS7_ILi1EEESI_SI_EEESC_SE_Li256ELb0ELb1ELb0ELb0EEENS1_19SingleTileSchedulerILb0ELb0ELb1ELi128EEEEEEEEEvNT_6ParamsE,@"STO_CUDA_ENTRY STV_DEFAULT"
_ZN7cutlass13device_kernelIN5flash19enable_sm80_to_sm89INS1_16FlashAttnFwdSm80INS1_25CollectiveMainloopFwdSm80ILi8ELi1ELb0EN4cute5tupleIJNS5_1CILi128EEENS7_ILi64EEENS7_ILi192EEEEEELi192ENS_6half_tEfNS_4arch4Sm80ELb0ELb1ELb1ELb0ELb1ELb0ELb1ELb0EEENS1_21CollectiveEpilogueFwdINS6_IJS8_SA_S9_EEENS6_IJNS7_ILi1EEESI_SI_EEESC_SE_Li256ELb0ELb1ELb0ELb0EEENS1_19SingleTileSchedulerILb0ELb0ELb1ELi128EEEEEEEEEvNT_6ParamsE:
[----:B------:R-:W-:Y:S01]  /*0000*/  LDC R1, c[0x0][0x28] ;  /* 0x00000a00ff017b82 */ /* 0x000fe20000000800 */
[----:B------:R-:W-:Y:S05]  /*0010*/  EXIT ;  /* 0x000000000000794d */ /* 0x000fea0003800000 */
.L_x_3:
        /* <DEDUP_REMOVED lines=14> */
.L_x_39:


//--------------------- .text._ZN7cutlass13device_kernelIN5flash19enable_sm80_to_sm89INS1_16FlashAttnFwdSm80INS1_25CollectiveMainloopFwdSm80ILi8ELi1ELb0EN4cute5tupleIJNS5_1CILi128EEENS7_ILi64EEENS7_ILi192EEEEEELi192ENS_6half_tEfNS_4arch4Sm80ELb0ELb1ELb1ELb1ELb1ELb0ELb1ELb0EEENS1_21CollectiveEpilogueFwdINS6_IJS8_SA_S9_EEENS6_IJNS7_ILi1EEESI_SI_EEESC_SE_Li256ELb1ELb1ELb0ELb0EEENS1_19SingleTileSchedulerILb1ELb0ELb1ELi128EEEEEEEEEvNT_6ParamsE --------------------------
	.section	.text._ZN7cutlass13device_kernelIN5flash19enable_sm80_to_sm89INS1_16FlashAttnFwdSm80INS1_25CollectiveMainloopFwdSm80ILi8ELi1ELb0EN4cute5tupleIJNS5_1CILi128EEENS7_ILi64EEENS7_ILi192EEEEEELi192ENS_6half_tEfNS_4arch4Sm80ELb0ELb1ELb1ELb1ELb1ELb0ELb1ELb0EEENS1_21CollectiveEpilogueFwdINS6_IJS8_SA_S9_EEENS6_IJNS7_ILi1EEESI_SI_EEESC_SE_Li256ELb1ELb1ELb0ELb0EEENS1_19SingleTileSchedulerILb1ELb0ELb1ELi128EEEEEEEEEvNT_6ParamsE,"ax",@progbits
	.align	128
.text._ZN7cutlass13device_kernelIN5flash19enable_sm80_to_sm89INS1_16FlashAttnFwdSm80INS1_25CollectiveMainloopFwdSm80ILi8ELi1ELb0EN4cute5tupleIJNS5_1CILi128EEENS7_ILi64EEENS7_ILi192EEEEEELi192ENS_6half_tEfNS_4arch4Sm80ELb0ELb1ELb1ELb1ELb1ELb0ELb1ELb0EEENS1_21CollectiveEpilogueFwdINS6_IJS8_SA_S9_EEENS6_IJNS7_ILi1EEESI_SI_EEESC_SE_Li256ELb1ELb1ELb0ELb0EEENS1_19SingleTileSchedulerILb1ELb0ELb1ELi128EEEEEEEEEvNT_6ParamsE:
        .type           _ZN7cutlass13device_kernelIN5flash19enable_sm80_to_sm89INS1_16FlashAttnFwdSm80INS1_25CollectiveMainloopFwdSm80ILi8ELi1ELb0EN4cute5tupleIJNS5_1CILi128EEENS7_ILi64EEENS7_ILi192EEEEEELi192ENS_6half_tEfNS_4arch4Sm80ELb0ELb1ELb1ELb1ELb1ELb0ELb1ELb0EEENS1_21CollectiveEpilogueFwdINS6_IJS8_SA_S9_EEENS6_IJNS7_ILi1EEESI_SI_EEESC_SE_Li256ELb1ELb1ELb0ELb0EEENS1_19SingleTileSchedulerILb1ELb0ELb1ELi128EEEEEEEEEvNT_6ParamsE,@function
        .size           _ZN7cutlass13device_kernelIN5flash19enable_sm80_to_sm89INS1_16FlashAttnFwdSm80INS1_25CollectiveMainloopFwdSm80ILi8ELi1ELb0EN4cute5tupleIJNS5_1CILi128EEENS7_ILi64EEENS7_ILi192EEEEEELi192ENS_6half_tEfNS_4arch4Sm80ELb0ELb1ELb1ELb1ELb1ELb0ELb1ELb0EEENS1_21CollectiveEpilogueFwdINS6_IJS8_SA_S9_EEENS6_IJNS7_ILi1EEESI_SI_EEESC_SE_Li256ELb1ELb1ELb0ELb0EEENS1_19SingleTileSchedulerILb1ELb0ELb1ELi128EEEEEEEEEvNT_6ParamsE,(.L_x_40 - _ZN7cutlass13device_kernelIN5flash19enable_sm80_to_sm89INS1_16FlashAttnFwdSm80INS1_25CollectiveMainloopFwdSm80ILi8ELi1ELb0EN4cute5tupleIJNS5_1CILi128EEENS7_ILi64EEENS7_ILi192EEEEEELi192ENS_6half_tEfNS_4arch4Sm80ELb0ELb1ELb1ELb1ELb1ELb0ELb1ELb0EEENS1_21CollectiveEpilogueFwdINS6_IJS8_SA_S9_EEENS6_IJNS7_ILi1EEESI_SI_EEESC_SE_Li256ELb1ELb1ELb0ELb0EEENS1_19SingleTileSchedulerILb1ELb0ELb1ELi128EEEEEEEEEvNT_6ParamsE)
        .other          _ZN7cutlass13device_kernelIN5flash19enable_sm80_to_sm89INS1_16FlashAttnFwdSm80INS1_25CollectiveMainloopFwdSm80ILi8ELi1ELb0EN4cute5tupleIJNS5_1CILi128EEENS7_ILi64EEENS7_ILi192EEEEEELi192ENS_6half_tEfNS_4arch4Sm80ELb0ELb1ELb1ELb1ELb1ELb0ELb1ELb0EEENS1_21CollectiveEpilogueFwdINS6_IJS8_SA_S9_EEENS6_IJNS7_ILi1EEESI_SI_EEESC_SE_Li256ELb1ELb1ELb0ELb0EEENS1_19SingleTileSchedulerILb1ELb0ELb1ELi128EEEEEEEEEvNT_6ParamsE,@"STO_CUDA_ENTRY STV_DEFAULT"
_ZN7cutlass13device_kernelIN5flash19enable_sm80_to_sm89INS1_16FlashAttnFwdSm80INS1_25CollectiveMainloopFwdSm80ILi8ELi1ELb0EN4cute5tupleIJNS5_1CILi128EEENS7_ILi64EEENS7_ILi192EEEEEELi192ENS_6half_tEfNS_4arch4Sm80ELb0ELb1ELb1ELb1ELb1ELb0ELb1ELb0EEENS1_21CollectiveEpilogueFwdINS6_IJS8_SA_S9_EEENS6_IJNS7_ILi1EEESI_SI_EEESC_SE_Li256ELb1ELb1ELb0ELb0EEENS1_19SingleTileSchedulerILb1ELb0ELb1ELi128EEEEEEEEEvNT_6ParamsE:
[----:B------:R-:W-:Y:S01]  /*0000*/  LDC R1, c[0x0][0x28] ;  /* 0x00000a00ff017b82 */ /* 0x000fe20000000800 */
[----:B------:R-:W-:Y:S05]  /*0010*/  EXIT ;  /* 0x000000000000794d */ /* 0x000fea0003800000 */
.L_x_4:
        /* <DEDUP_REMOVED lines=14> */
.L_x_40:


//--------------------- .text._ZN7cutlass13device_kernelIN5flash19enable_sm80_to_sm89INS1_16FlashAttnFwdSm80INS1_25CollectiveMainloopFwdSm80ILi8ELi1ELb0EN4cute5tupleIJNS5_1CILi128EEENS7_ILi64EEENS7_ILi192EEEEEELi192ENS_6half_tEfNS_4arch4Sm80ELb0ELb1ELb1ELb1ELb1ELb1ELb1ELb0EEENS1_21CollectiveEpilogueFwdINS6_IJS8_SA_S9_EEENS6_IJNS7_ILi1EEESI_SI_EEESC_SE_Li256ELb1ELb1ELb0ELb0EEENS1_19SingleTileSchedulerILb1ELb0ELb1ELi128EEEEEEEEEvNT_6ParamsE --------------------------
	.section	.text._ZN7cutlass13device_kernelIN5flash19enable_sm80_to_sm89INS1_16FlashAttnFwdSm80INS1_25CollectiveMainloopFwdSm80ILi8ELi1ELb0EN4cute5tupleIJNS5_1CILi128EEENS7_ILi64EEENS7_ILi192EEEEEELi192ENS_6half_tEfNS_4arch4Sm80ELb0ELb1ELb1ELb1ELb1ELb1ELb1ELb0EEENS1_21CollectiveEpilogueFwdINS6_IJS8_SA_S9_EEENS6_IJNS7_ILi1EEESI_SI_EEESC_SE_Li256ELb1ELb1ELb0ELb0EEENS1_19SingleTileSchedulerILb1ELb0ELb1ELi128EEEEEEEEEvNT_6ParamsE,"ax",@progbits
	.align	128
.text._ZN7cutlass13device_kernelIN5flash19enable_sm80_to_sm89INS1_16FlashAttnFwdSm80INS1_25CollectiveMainloopFwdSm80ILi8ELi1ELb0EN4cute5tupleIJNS5_1CILi128EEENS7_ILi64EEENS7_ILi192EEEEEELi192ENS_6half_tEfNS_4arch4Sm80ELb0ELb1ELb1ELb1ELb1ELb1ELb1ELb0EEENS1_21CollectiveEpilogueFwdINS6_IJS8_SA_S9_EEENS6_IJNS7_ILi1EEESI_SI_EEESC_SE_Li256ELb1ELb1ELb0ELb0EEENS1_19SingleTileSchedulerILb1ELb0ELb1ELi128EEEEEEEEEvNT_6ParamsE:
        .type           _ZN7cutlass13device_kernelIN5flash19enable_sm80_to_sm89INS1_16FlashAttnFwdSm80INS1_25CollectiveMainloopFwdSm80ILi8ELi1ELb0EN4cute5tupleIJNS5_1CILi128EEENS7_ILi64EEENS7_ILi192EEEEEELi192ENS_6half_tEfNS_4arch4Sm80ELb0ELb1ELb1ELb1ELb1ELb1ELb1ELb0EEENS1_21CollectiveEpilogueFwdINS6_IJS8_SA_S9_EEENS6_IJNS7_ILi1EEESI_SI_EEESC_SE_Li256ELb1ELb1ELb0ELb0EEENS1_19SingleTileSchedulerILb1ELb0ELb1ELi128EEEEEEEEEvNT_6ParamsE,@function
        .size           _ZN7cutlass13device_kernelIN5flash19enable_sm80_to_sm89INS1_16FlashAttnFwdSm80INS1_25CollectiveMainloopFwdSm80ILi8ELi1ELb0EN4cute5tupleIJNS5_1CILi128EEENS7_ILi64EEENS7_ILi192EEEEEELi192ENS_6half_tEfNS_4arch4Sm80ELb0ELb1ELb1ELb1ELb1ELb1ELb1ELb0EEENS1_21CollectiveEpilogueFwdINS6_IJS8_SA_S9_EEENS6_IJNS7_ILi1EEESI_SI_EEESC_SE_Li256ELb1ELb1ELb0ELb0EEENS1_19SingleTileSchedulerILb1ELb0ELb1ELi128EEEEEEEEEvNT_6ParamsE,(.L_x_41 - _ZN7cutlass13device_kernelIN5flash19enable_sm80_to_sm89INS1_16FlashAttnFwdSm80INS1_25CollectiveMainloopFwdSm80ILi8ELi1ELb0EN4cute5tupleIJNS5_1CILi128EEENS7_ILi64EEENS7_ILi192EEEEEELi192ENS_6half_tEfNS_4arch4Sm80ELb0ELb1ELb1ELb1ELb1ELb1ELb1ELb0EEENS1_21CollectiveEpilogueFwdINS6_IJS8_SA_S9_EEENS6_IJNS7_ILi1EEESI_SI_EEESC_SE_Li256ELb1ELb1ELb0ELb0EEENS1_19SingleTileSchedulerILb1ELb0ELb1ELi128EEEEEEEEEvNT_6ParamsE)
        .other          _ZN7cutlass13device_kernelIN5flash19enable_sm80_to_sm89INS1_16FlashAttnFwdSm80INS1_25CollectiveMainloopFwdSm80ILi8ELi1ELb0EN4cute5tupleIJNS5_1CILi128EEENS7_ILi64EEENS7_ILi192EEEEEELi192ENS_6half_tEfNS_4arch4Sm80ELb0ELb1ELb1ELb1ELb1ELb1ELb1ELb0EEENS1_21CollectiveEpilogueFwdINS6_IJS8_SA_S9_EEENS6_IJNS7_ILi1EEESI_SI_EEESC_SE_Li256ELb1ELb1ELb0ELb0EEENS1_19SingleTileSchedulerILb1ELb0ELb1ELi128EEEEEEEEEvNT_6ParamsE,@"STO_CUDA_ENTRY STV_DEFAULT"
_ZN7cutlass13device_kernelIN5flash19enable_sm80_to_sm89INS1_16FlashAttnFwdSm80INS1_25CollectiveMainloopFwdSm80ILi8ELi1ELb0EN4cute5tupleIJNS5_1CILi128EEENS7_ILi64EEENS7_ILi192EEEEEELi192ENS_6half_tEfNS_4arch4Sm80ELb0ELb1ELb1ELb1ELb1ELb1ELb1ELb0EEENS1_21CollectiveEpilogueFwdINS6_IJS8_SA_S9_EEENS6_IJNS7_ILi1EEESI_SI_EEESC_SE_Li256ELb1ELb1ELb0ELb0EEENS1_19SingleTileSchedulerILb1ELb0ELb1ELi128EEEEEEEEEvNT_6ParamsE:
[----:B------:R-:W-:Y:S01]  /*0000*/  LDC R1, c[0x0][0x28] ;  /* 0x00000a00ff017b82 */ /* 0x000fe20000000800 */
[----:B------:R-:W-:Y:S05]  /*0010*/  EXIT ;  /* 0x000000000000794d */ /* 0x000fea0003800000 */
.L_x_5:
        /* <DEDUP_REMOVED lines=14> */
.L_x_41:


//--------------------- .text._ZN7cutlass13device_kernelIN5flash19enable_sm80_to_sm89INS1_16FlashAttnFwdSm80INS1_25CollectiveMainloopFwdSm80ILi8ELi1ELb0EN4cute5tupleIJNS5_1CILi128EEENS7_ILi64EEENS7_ILi192EEEEEELi192ENS_6half_tEfNS_4arch4Sm80ELb1ELb0ELb1ELb0ELb1ELb0ELb1ELb0EEENS1_21CollectiveEpilogueFwdINS6_IJS8_SA_S9_EEENS6_IJNS7_ILi1EEESI_SI_EEESC_SE_Li256ELb0ELb1ELb0ELb0EEENS1_30DynamicPersistentTileSchedulerILi256ELi256ELb0ELb1ELb0EEEEEEEEEvNT_6ParamsE --------------------------
	.section	.text._ZN7cutlass13device_kernelIN5flash19enable_sm80_to_sm89INS1_16FlashAttnFwdSm80INS1_25CollectiveMainloopFwdSm80ILi8ELi1ELb0EN4cute5tupleIJNS5_1CILi128EEENS7_ILi64EEENS7_ILi192EEEEEELi192ENS_6half_tEfNS_4arch4Sm80ELb1ELb0ELb1ELb0ELb1ELb0ELb1ELb0EEENS1_21CollectiveEpilogueFwdINS6_IJS8_SA_S9_EEENS6_IJNS7_ILi1EEESI_SI_EEESC_SE_Li256ELb0ELb1ELb0ELb0EEENS1_30DynamicPersistentTileSchedulerILi256ELi256ELb0ELb1ELb0EEEEEEEEEvNT_6ParamsE,"ax",@progbits
	.align	128
.text._ZN7cutlass13device_kernelIN5flash19enable_sm80_to_sm89INS1_16FlashAttnFwdSm80INS1_25CollectiveMainloopFwdSm80ILi8ELi1ELb0EN4cute5tupleIJNS5_1CILi128EEENS7_ILi64EEENS7_ILi192EEEEEELi192ENS_6half_tEfNS_4arch4Sm80ELb1ELb0ELb1ELb0ELb1ELb0ELb1ELb0EEENS1_21CollectiveEpilogueFwdINS6_IJS8_SA_S9_EEENS6_IJNS7_ILi1EEESI_SI_EEESC_SE_Li256ELb0ELb1ELb0ELb0EEENS1_30DynamicPersistentTileSchedulerILi256ELi256ELb0ELb1ELb0EEEEEEEEEvNT_6ParamsE:
        .type           _ZN7cutlass13device_kernelIN5flash19enable_sm80_to_sm89INS1_16FlashAttnFwdSm80INS1_25CollectiveMainloopFwdSm80ILi8ELi1ELb0EN4cute5tupleIJNS5_1CILi128EEENS7_ILi64EEENS7_ILi192EEEEEELi192ENS_6half_tEfNS_4arch4Sm80ELb1ELb0ELb1ELb0ELb1ELb0ELb1ELb0EEENS1_21CollectiveEpilogueFwdINS6_IJS8_SA_S9_EEENS6_IJNS7_ILi1EEESI_SI_EEESC_SE_Li256ELb0ELb1ELb0ELb0EEENS1_30DynamicPersistentTileSchedulerILi256ELi256ELb0ELb1ELb0EEEEEEEEEvNT_6ParamsE,@function
        .size           _ZN7cutlass13device_kernelIN5flash19enable_sm80_to_sm89INS1_16FlashAttnFwdSm80INS1_25CollectiveMainloopFwdSm80ILi8ELi1ELb0EN4cute5tupleIJNS5_1CILi128EEENS7_ILi64EEENS7_ILi192EEEEEELi192ENS_6half_tEfNS_4arch4Sm80ELb1ELb0ELb1ELb0ELb1ELb0ELb1ELb0EEENS1_21CollectiveEpilogueFwdINS6_IJS8_SA_S9_EEENS6_IJNS7_ILi1EEESI_SI_EEESC_SE_Li256ELb0ELb1ELb0ELb0EEENS1_30DynamicPersistentTileSchedulerILi256ELi256ELb0ELb1ELb0EEEEEEEEEvNT_6ParamsE,(.L_x_42 - _ZN7cutlass13device_kernelIN5flash19enable_sm80_to_sm89INS1_16FlashAttnFwdSm80INS1_25CollectiveMainloopFwdSm80ILi8ELi1ELb0EN4cute5tupleIJNS5_1CILi128EEENS7_ILi64EEENS7_ILi192EEEEEELi192ENS_6half_tEfNS_4arch4Sm80ELb1ELb0ELb1ELb0ELb1ELb0ELb1ELb0EEENS1_21CollectiveEpilogueFwdINS6_IJS8_SA_S9_EEENS6_IJNS7_ILi1EEESI_SI_EEESC_SE_Li256ELb0ELb1ELb0ELb0EEENS1_30DynamicPersistentTileSchedulerILi256ELi256ELb0ELb1ELb0EEEEEEEEEvNT_6ParamsE)
        .other          _ZN7cutlass13device_kernelIN5flash19enable_sm80_to_sm89INS1_16FlashAttnFwdSm80INS1_25CollectiveMainloopFwdSm80ILi8ELi1ELb0EN4cute5tupleIJNS5_1CILi128EEENS7_ILi64EEENS7_ILi192EEEEEELi192ENS_6half_tEfNS_4arch4Sm80ELb1ELb0ELb1ELb0ELb1ELb0ELb1ELb0EEENS1_21CollectiveEpilogueFwdINS6_IJS8_SA_S9_EEENS6_IJNS7_ILi1EEESI_SI_EEESC_SE_Li256ELb0ELb1ELb0ELb0EEENS1_30DynamicPersistentTileSchedulerILi256ELi256ELb0ELb1ELb0EEEEEEEEEvNT_6ParamsE,@"STO_CUDA_ENTRY STV_DEFAULT"
_ZN7cutlass13device_kernelIN5flash19enable_sm80_to_sm89INS1_16FlashAttnFwdSm80INS1_25CollectiveMainloopFwdSm80ILi8ELi1ELb0EN4cute5tupleIJNS5_1CILi128EEENS7_ILi64EEENS7_ILi192EEEEEELi192ENS_6half_tEfNS_4arch4Sm80ELb1ELb0ELb1ELb0ELb1ELb0ELb1ELb0EEENS1_21CollectiveEpilogueFwdINS6_IJS8_SA_S9_EEENS6_IJNS7_ILi1EEESI_SI_EEESC_SE_Li256ELb0ELb1ELb0ELb0EEENS1_30DynamicPersistentTileSchedulerILi256ELi256ELb0ELb1ELb0EEEEEEEEEvNT_6ParamsE:
[----:B------:R-:W-:Y:S01]  /*0000*/  LDC R1, c[0x0][0x28] ;  /* 0x00000a00ff017b82 */ /* 0x000fe20000000800 */
[----:B------:R-:W-:Y:S05]  /*0010*/  EXIT ;  /* 0x000000000000794d */ /* 0x000fea0003800000 */
.L_x_6:
        /* <DEDUP_REMOVED lines=14> */
.L_x_42:


//--------------------- .text._ZN7cutlass13device_kernelIN5flash19enable_sm80_to_sm89INS1_16FlashAttnFwdSm80INS1_25CollectiveMainloopFwdSm80ILi8ELi1ELb0EN4cute5tupleIJNS5_1CILi128EEENS7_ILi64EEENS7_ILi192EEEEEELi192ENS_6half_tEfNS_4arch4Sm80ELb1ELb0ELb1ELb1ELb1ELb0ELb1ELb0EEENS1_21CollectiveEpilogueFwdINS6_IJS8_SA_S9_EEENS6_IJNS7_ILi1EEESI_SI_EEESC_SE_Li256ELb1ELb1ELb0ELb0EEENS1_19SingleTileSchedulerILb1ELb0ELb1ELi128EEEEEEEEEvNT_6ParamsE --------------------------
	.section	.text._ZN7cutlass13device_kernelIN5flash19enable_sm80_to_sm89INS1_16FlashAttnFwdSm80INS1_25CollectiveMainloopFwdSm80ILi8ELi1ELb0EN4cute5tupleIJNS5_1CILi128EEENS7_ILi64EEENS7_ILi192EEEEEELi192ENS_6half_tEfNS_4arch4Sm80ELb1ELb0ELb1ELb1ELb1ELb0ELb1ELb0EEENS1_21CollectiveEpilogueFwdINS6_IJS8_SA_S9_EEENS6_IJNS7_ILi1EEESI_SI_EEESC_SE_Li256ELb1ELb1ELb0ELb0EEENS1_19SingleTileSchedulerILb1ELb0ELb1ELi128EEEEEEEEEvNT_6ParamsE,"ax",@progbits
	.align	128
.text._ZN7cutlass13device_kernelIN5flash19enable_sm80_to_sm89INS1_16FlashAttnFwdSm80INS1_25CollectiveMainloopFwdSm80ILi8ELi1ELb0EN4cute5tupleIJNS5_1CILi128EEENS7_ILi64EEENS7_ILi192EEEEEELi192ENS_6half_tEfNS_4arch4Sm80ELb1ELb0ELb1ELb1ELb1ELb0ELb1ELb0EEENS1_21CollectiveEpilogueFwdINS6_IJS8_SA_S9_EEENS6_IJNS7_ILi1EEESI_SI_EEESC_SE_Li256ELb1ELb1ELb0ELb0EEENS1_19SingleTileSchedulerILb1ELb0ELb1ELi128EEEEEEEEEvNT_6ParamsE:
        .type           _ZN7cutlass13device_kernelIN5flash19enable_sm80_to_sm89INS1_16FlashAttnFwdSm80INS1_25CollectiveMainloopFwdSm80ILi8ELi1ELb0EN4cute5tupleIJNS5_1CILi128EEENS7_ILi64EEENS7_ILi192EEEEEELi192ENS_6half_tEfNS_4arch4Sm80ELb1ELb0ELb1ELb1ELb1ELb0ELb1ELb0EEENS1_21CollectiveEpilogueFwdINS6_IJS8_SA_S9_EEENS6_IJNS7_ILi1EEESI_SI_EEESC_SE_Li256ELb1ELb1ELb0ELb0EEENS1_19SingleTileSchedulerILb1ELb0ELb1ELi128EEEEEEEEEvNT_6ParamsE,@function
        .size           _ZN7cutlass13device_kernelIN5flash19enable_sm80_to_sm89INS1_16FlashAttnFwdSm80INS1_25CollectiveMainloopFwdSm80ILi8ELi1ELb0EN4cute5tupleIJNS5_1CILi128EEENS7_ILi64EEENS7_ILi192EEEEEELi192ENS_6half_tEfNS_4arch4Sm80ELb1ELb0ELb1ELb1ELb1ELb0ELb1ELb0EEENS1_21CollectiveEpilogueFwdINS6_IJS8_SA_S9_EEENS6_IJNS7_ILi1EEESI_SI_EEESC_SE_Li256ELb1ELb1ELb0ELb0EEENS1_19SingleTileSchedulerILb1ELb0ELb1ELi128EEEEEEEEEvNT_6ParamsE,(.L_x_43 - _ZN7cutlass13device_kernelIN5flash19enable_sm80_to_sm89INS1_16FlashAttnFwdSm80INS1_25CollectiveMainloopFwdSm80ILi8ELi1ELb0EN4cute5tupleIJNS5_1CILi128EEENS7_ILi64EEENS7_ILi192EEEEEELi192ENS_6half_tEfNS_4arch4Sm80ELb1ELb0ELb1ELb1ELb1ELb0ELb1ELb0EEENS1_21CollectiveEpilogueFwdINS6_IJS8_SA_S9_EEENS6_IJNS7_ILi1EEESI_SI_EEESC_SE_Li256ELb1ELb1ELb0ELb0EEENS1_19SingleTileSchedulerILb1ELb0ELb1ELi128EEEEEEEEEvNT_6ParamsE)
        .other          _ZN7cutlass13device_kernelIN5flash19enable_sm80_to_sm89INS1_16FlashAttnFwdSm80INS1_25CollectiveMainloopFwdSm80ILi8ELi1ELb0EN4cute5tupleIJNS5_1CILi128EEENS7_ILi64EEENS7_ILi192EEEEEELi192ENS_6half_tEfNS_4arch4Sm80ELb1ELb0ELb1ELb1ELb1ELb0ELb1ELb0EEENS1_21CollectiveEpilogueFwdINS6_IJS8_SA_S9_EEENS6_IJNS7_ILi1EEESI_SI_EEESC_SE_Li256ELb1ELb1ELb0ELb0EEENS1_19SingleTileSchedulerILb1ELb0ELb1ELi128EEEEEEEEEvNT_6ParamsE,@"STO_CUDA_ENTRY STV_DEFAULT"
_ZN7cutlass13device_kernelIN5flash19enable_sm80_to_sm89INS1_16FlashAttnFwdSm80INS1_25CollectiveMainloopFwdSm80ILi8ELi1ELb0EN4cute5tupleIJNS5_1CILi128EEENS7_ILi64EEENS7_ILi192EEEEEELi192ENS_6half_tEfNS_4arch4Sm80ELb1ELb0ELb1ELb1ELb1ELb0ELb1ELb0EEENS1_21CollectiveEpilogueFwdINS6_IJS8_SA_S9_EEENS6_IJNS7_ILi1EEESI_SI_EEESC_SE_Li256ELb1ELb1ELb0ELb0EEENS1_19SingleTileSchedulerILb1ELb0ELb1ELi128EEEEEEEEEvNT_6ParamsE:
[----:B------:R-:W-:Y:S01]  /*0000*/  LDC R1, c[0x0][0x28] ;  /* 0x00000a00ff017b82 */ /* 0x000fe20000000800 */
[----:B------:R-:W-:Y:S05]  /*0010*/  EXIT ;  /* 0x000000000000794d */ /* 0x000fea0003800000 */
.L_x_7:
        /* <DEDUP_REMOVED lines=14> */
.L_x_43:


//--------------------- .text._ZN7cutlass13device_kernelIN5flash19enable_sm80_to_sm89INS1_16FlashAttnFwdSm80INS1_25CollectiveMainloopFwdSm80ILi8ELi1ELb0EN4cute5tupleIJNS5_1CILi128EEENS7_ILi64EEENS7_ILi192EEEEEELi192ENS_6half_tEfNS_4arch4Sm80ELb1ELb0ELb1ELb1ELb1ELb1ELb1ELb0EEENS1_21CollectiveEpilogueFwdINS6_IJS8_SA_S9_EEENS6_IJNS7_ILi1EEESI_SI_EEESC_SE_Li256ELb1ELb1ELb0ELb0EEENS1_19SingleTileSchedulerILb1ELb0ELb1ELi128EEEEEEEEEvNT_6ParamsE --------------------------
	.section	.text._ZN7cutlass13device_kernelIN5flash19enable_sm80_to_sm89INS1_16FlashAttnFwdSm80INS1_25CollectiveMainloopFwdSm80ILi8ELi1ELb0EN4cute5tupleIJNS5_1CILi128EEENS7_ILi64EEENS7_ILi192EEEEEELi192ENS_6half_tEfNS_4arch4Sm80ELb1ELb0ELb1ELb1ELb1ELb1ELb1ELb0EEENS1_21CollectiveEpilogueFwdINS6_IJS8_SA_S9_EEENS6_IJNS7_ILi1EEESI_SI_EEESC_SE_Li256ELb1ELb1ELb0ELb0EEENS1_19SingleTileSchedulerILb1ELb0ELb1ELi128EEEEEEEEEvNT_6ParamsE,"ax",@progbits
	.align	128
.text._ZN7cutlass13device_kernelIN5flash19enable_sm80_to_sm89INS1_16FlashAttnFwdSm80INS1_25CollectiveMainloopFwdSm80ILi8ELi1ELb0EN4cute5tupleIJNS5_1CILi128EEENS7_ILi64EEENS7_ILi192EEEEEELi192ENS_6half_tEfNS_4arch4Sm80ELb1ELb0ELb1ELb1ELb1ELb1ELb1ELb0EEENS1_21CollectiveEpilogueFwdINS6_IJS8_SA_S9_EEENS6_IJNS7_ILi1EEESI_SI_EEESC_SE_Li256ELb1ELb1ELb0ELb0EEENS1_19SingleTileSchedulerILb1ELb0ELb1ELi128EEEEEEEEEvNT_6ParamsE:
        .type           _ZN7cutlass13device_kernelIN5flash19enable_sm80_to_sm89INS1_16FlashAttnFwdSm80INS1_25CollectiveMainloopFwdSm80ILi8ELi1ELb0EN4cute5tupleIJNS5_1CILi128EEENS7_ILi64EEENS7_ILi192EEEEEELi192ENS_6half_tEfNS_4arch4Sm80ELb1ELb0ELb1ELb1ELb1ELb1ELb1ELb0EEENS1_21CollectiveEpilogueFwdINS6_IJS8_SA_S9_EEENS6_IJNS7_ILi1EEESI_SI_EEESC_SE_Li256ELb1ELb1ELb0ELb0EEENS1_19SingleTileSchedulerILb1ELb0ELb1ELi128EEEEEEEEEvNT_6ParamsE,@function
        .size           _ZN7cutlass13device_kernelIN5flash19enable_sm80_to_sm89INS1_16FlashAttnFwdSm80INS1_25CollectiveMainloopFwdSm80ILi8ELi1ELb0EN4cute5tupleIJNS5_1CILi128EEENS7_ILi64EEENS7_ILi192EEEEEELi192ENS_6half_tEfNS_4arch4Sm80ELb1ELb0ELb1ELb1ELb1ELb1ELb1ELb0EEENS1_21CollectiveEpilogueFwdINS6_IJS8_SA_S9_EEENS6_IJNS7_ILi1EEESI_SI_EEESC_SE_Li256ELb1ELb1ELb0ELb0EEENS1_19SingleTileSchedulerILb1ELb0ELb1ELi128EEEEEEEEEvNT_6ParamsE,(.L_x_44 - _ZN7cutlass13device_kernelIN5flash19enable_sm80_to_sm89INS1_16FlashAttnFwdSm80INS1_25CollectiveMainloopFwdSm80ILi8ELi1ELb0EN4cute5tupleIJNS5_1CILi128EEENS7_ILi64EEENS7_ILi192EEEEEELi192ENS_6half_tEfNS_4arch4Sm80ELb1ELb0ELb1ELb1ELb1ELb1ELb1ELb0EEENS1_21CollectiveEpilogueFwdINS6_IJS8_SA_S9_EEENS6_IJNS7_ILi1EEESI_SI_EEESC_SE_Li256ELb1ELb1ELb0ELb0EEENS1_19SingleTileSchedulerILb1ELb0ELb1ELi128EEEEEEEEEvNT_6ParamsE)
        .other          _ZN7cutlass13device_kernelIN5flash19enable_sm80_to_sm89INS1_16FlashAttnFwdSm80INS1_25CollectiveMainloopFwdSm80ILi8ELi1ELb0EN4cute5tupleIJNS5_1CILi128EEENS7_ILi64EEENS7_ILi192EEEEEELi192ENS_6half_tEfNS_4arch4Sm80ELb1ELb0ELb1ELb1ELb1ELb1ELb1ELb0EEENS1_21CollectiveEpilogueFwdINS6_IJS8_SA_S9_EEENS6_IJNS7_ILi1EEESI_SI_EEESC_SE_Li256ELb1ELb1ELb0ELb0EEENS1_19SingleTileSchedulerILb1ELb0ELb1ELi128EEEEEEEEEvNT_6ParamsE,@"STO_CUDA_ENTRY STV_DEFAULT"
_ZN7cutlass13device_kernelIN5flash19enable_sm80_to_sm89INS1_16FlashAttnFwdSm80INS1_25CollectiveMainloopFwdSm80ILi8ELi1ELb0EN4cute5tupleIJNS5_1CILi128EEENS7_ILi64EEENS7_ILi192EEEEEELi192ENS_6half_tEfNS_4arch4Sm80ELb1ELb0ELb1ELb1ELb1ELb1ELb1ELb0EEENS1_21CollectiveEpilogueFwdINS6_IJS8_SA_S9_EEENS6_IJNS7_ILi1EEESI_SI_EEESC_SE_Li256ELb1ELb1ELb0ELb0EEENS1_19SingleTileSchedulerILb1ELb0ELb1ELi128EEEEEEEEEvNT_6ParamsE:
[----:B------:R-:W-:Y:S01]  /*0000*/  LDC R1, c[0x0][0x28] ;  /* 0x00000a00ff017b82 */ /* 0x000fe20000000800 */
[----:B------:R-:W-:Y:S05]  /*0010*/  EXIT ;  /* 0x000000000000794d */ /* 0x000fea0003800000 */
.L_x_8:
        /* <DEDUP_REMOVED lines=14> */
.L_x_44:


//--------------------- .text._ZN7cutlass13device_kernelIN5flash19enable_sm80_to_sm89INS1_16FlashAttnFwdSm80INS1_25CollectiveMainloopFwdSm80ILi8ELi2ELb0EN4cute5tupleIJNS5_1CILi128EEENS7_ILi64EEENS7_ILi192EEEEEELi192ENS_6half_tEfNS_4arch4Sm80ELb0ELb0ELb1ELb0ELb1ELb0ELb1ELb0EEENS1_21CollectiveEpilogueFwdINS6_IJS8_SA_S9_EEENS6_IJNS7_ILi1EEESI_SI_EEESC_SE_Li256ELb0ELb1ELb0ELb0EEENS1_19SingleTileSchedulerILb0ELb0ELb1ELi128EEEEEEEEEvNT_6ParamsE --------------------------
	.section	.text._ZN7cutlass13device_kernelIN5flash19enable_sm80_to_sm89INS1_16FlashAttnFwdSm80INS1_25CollectiveMainloopFwdSm80ILi8ELi2ELb0EN4cute5tupleIJNS5_1CILi128EEENS7_ILi64EEENS7_ILi192EEEEEELi192ENS_6half_tEfNS_4arch4Sm80ELb0ELb0ELb1ELb0ELb1ELb0ELb1ELb0EEENS1_21CollectiveEpilogueFwdINS6_IJS8_SA_S9_EEENS6_IJNS7_ILi1EEESI_SI_EEESC_SE_Li256ELb0ELb1ELb0ELb0EEENS1_19SingleTileSchedulerILb0ELb0ELb1ELi128EEEEEEEEEvNT_6ParamsE,"ax",@progbits
	.align	128
.text._ZN7cutlass13device_kernelIN5flash19enable_sm80_to_sm89INS1_16FlashAttnFwdSm80INS1_25CollectiveMainloopFwdSm80ILi8ELi2ELb0EN4cute5tupleIJNS5_1CILi128EEENS7_ILi64EEENS7_ILi192EEEEEELi192ENS_6half_tEfNS_4arch4Sm80ELb0ELb0ELb1ELb0ELb1ELb0ELb1ELb0EEENS1_21CollectiveEpilogueFwdINS6_IJS8_SA_S9_EEENS6_IJNS7_ILi1EEESI_SI_EEESC_SE_Li256ELb0ELb1ELb0ELb0EEENS1_19SingleTileSchedulerILb0ELb0ELb1ELi128EEEEEEEEEvNT_6ParamsE:
        .type           _ZN7cutlass13device_kernelIN5flash19enable_sm80_to_sm89INS1_16FlashAttnFwdSm80INS1_25CollectiveMainloopFwdSm80ILi8ELi2ELb0EN4cute5tupleIJNS5_1CILi128EEENS7_ILi64EEENS7_ILi192EEEEEELi192ENS_6half_tEfNS_4arch4Sm80ELb0ELb0ELb1ELb0ELb1ELb0ELb1ELb0EEENS1_21CollectiveEpilogueFwdINS6_IJS8_SA_S9_EEENS6_IJNS7_ILi1EEESI_SI_EEESC_SE_Li256ELb0ELb1ELb0ELb0EEENS1_19SingleTileSchedulerILb0ELb0ELb1ELi128EEEEEEEEEvNT_6ParamsE,@function
        .size           _ZN7cutlass13device_kernelIN5flash19enable_sm80_to_sm89INS1_16FlashAttnFwdSm80INS1_25CollectiveMainloopFwdSm80ILi8ELi2ELb0EN4cute5tupleIJNS5_1CILi128EEENS7_ILi64EEENS7_ILi192EEEEEELi192ENS_6half_tEfNS_4arch4Sm80ELb0ELb0ELb1ELb0ELb1ELb0ELb1ELb0EEENS1_21CollectiveEpilogueFwdINS6_IJS8_SA_S9_EEENS6_IJNS7_ILi1EEESI_SI_EEESC_SE_Li256ELb0ELb1ELb0ELb0EEENS1_19SingleTileSchedulerILb0ELb0ELb1ELi128EEEEEEEEEvNT_6ParamsE,(.L_x_45 - _ZN7cutlass13device_kernelIN5flash19enable_sm80_to_sm89INS1_16FlashAttnFwdSm80INS1_25CollectiveMainloopFwdSm80ILi8ELi2ELb0EN4cute5tupleIJNS5_1CILi128EEENS7_ILi64EEENS7_ILi192EEEEEELi192ENS_6half_tEfNS_4arch4Sm80ELb0ELb0ELb1ELb0ELb1ELb0ELb1ELb0EEENS1_21CollectiveEpilogueFwdINS6_IJS8_SA_S9_EEENS6_IJNS7_ILi1EEESI_SI_EEESC_SE_Li256ELb0ELb1ELb0ELb0EEENS1_19SingleTileSchedulerILb0ELb0ELb1ELi128EEEEEEEEEvNT_6ParamsE)
        .other          _ZN7cutlass13device_kernelIN5flash19enable_sm80_to_sm89INS1_16FlashAttnFwdSm80INS1_25CollectiveMainloopFwdSm80ILi8ELi2ELb0EN4cute5tupleIJNS5_1CILi128EEENS7_ILi64EEENS7_ILi192EEEEEELi192ENS_6half_tEfNS_4arch4Sm80ELb0ELb0ELb1ELb0ELb1ELb0ELb1ELb0EEENS1_21CollectiveEpilogueFwdINS6_IJS8_SA_S9_EEENS6_IJNS7_ILi1EEESI_SI_EEESC_SE_Li256ELb0ELb1ELb0ELb0EEENS1_19SingleTileSchedulerILb0ELb0ELb1ELi128EEEEEEEEEvNT_6ParamsE,@"STO_CUDA_ENTRY STV_DEFAULT"
_ZN7cutlass13device_kernelIN5flash19enable_sm80_to_sm89INS1_16FlashAttnFwdSm80INS1_25CollectiveMainloopFwdSm80ILi8ELi2ELb0EN4cute5tupleIJNS5_1CILi128EEENS7_ILi64EEENS7_ILi192EEEEEELi192ENS_6half_tEfNS_4arch4Sm80ELb0ELb0ELb1ELb0ELb1ELb0ELb1ELb0EEENS1_21CollectiveEpilogueFwdINS6_IJS8_SA_S9_EEENS6_IJNS7_ILi1EEESI_SI_EEESC_SE_Li256ELb0ELb1ELb0ELb0EEENS1_19SingleTileSchedulerILb0ELb0ELb1ELi128EEEEEEEEEvNT_6ParamsE:
[----:B------:R-:W-:Y:S01]  /*0000*/  LDC R1, c[0x0][0x28] ;  /* 0x00000a00ff017b82 */ /* 0x000fe20000000800 */
[----:B------:R-:W-:Y:S05]  /*0010*/  EXIT ;  /* 0x000000000000794d */ /* 0x000fea0003800000 */
.L_x_9:
        /* <DEDUP_REMOVED lines=14> */
.L_x_45:


//--------------------- .text._ZN7cutlass13device_kernelIN5flash19enable_sm80_to_sm89INS1_16FlashAttnFwdSm80INS1_25CollectiveMainloopFwdSm80ILi8ELi2ELb0EN4cute5tupleIJNS5_1CILi128EEENS7_ILi64EEENS7_ILi192EEEEEELi192ENS_6half_tEfNS_4arch4Sm80ELb0ELb0ELb1ELb1ELb1ELb0ELb1ELb0EEENS1_21CollectiveEpilogueFwdINS6_IJS8_SA_S9_EEENS6_IJNS7_ILi1EEESI_SI_EEESC_SE_Li256ELb1ELb1ELb0ELb0EEENS1_19SingleTileSchedulerILb1ELb0ELb1ELi128EEEEEEEEEvNT_6ParamsE --------------------------
	.section	.text._ZN7cutlass13device_kernelIN5flash19enable_sm80_to_sm89INS1_16FlashAttnFwdSm80INS1_25CollectiveMainloopFwdSm80ILi8ELi2ELb0EN4cute5tupleIJNS5_1CILi128EEENS7_ILi64EEENS7_ILi192EEEEEELi192ENS_6half_tEfNS_4arch4Sm80ELb0ELb0ELb1ELb1ELb1ELb0ELb1ELb0EEENS1_21CollectiveEpilogueFwdINS6_IJS8_SA_S9_EEENS6_IJNS7_ILi1EEESI_SI_EEESC_SE_Li256ELb1ELb1ELb0ELb0EEENS1_19SingleTileSchedulerILb1ELb0ELb1ELi128EEEEEEEEEvNT_6ParamsE,"ax",@progbits
	.align	128
.text._ZN7cutlass13device_kernelIN5flash19enable_sm80_to_sm89INS1_16FlashAttnFwdSm80INS1_25CollectiveMainloopFwdSm80ILi8ELi2ELb0EN4cute5tupleIJNS5_1CILi128EEENS7_ILi64EEENS7_ILi192EEEEEELi192ENS_6half_tEfNS_4arch4Sm80ELb0ELb0ELb1ELb1ELb1ELb0ELb1ELb0EEENS1_21CollectiveEpilogueFwdINS6_IJS8_SA_S9_EEENS6_IJNS7_ILi1EEESI_SI_EEESC_SE_Li256ELb1ELb1ELb0ELb0EEENS1_19SingleTileSchedulerILb1ELb0ELb1ELi128EEEEEEEEEvNT_6ParamsE:
        .type           _ZN7cutlass13device_kernelIN5flash19enable_sm80_to_sm89INS1_16FlashAttnFwdSm80INS1_25CollectiveMainloopFwdSm80ILi8ELi2ELb0EN4cute5tupleIJNS5_1CILi128EEENS7_ILi64EEENS7_ILi192EEEEEELi192ENS_6half_tEfNS_4arch4Sm80ELb0ELb0ELb1ELb1ELb1ELb0ELb1ELb0EEENS1_21CollectiveEpilogueFwdINS6_IJS8_SA_S9_EEENS6_IJNS7_ILi1EEESI_SI_EEESC_SE_Li256ELb1ELb1ELb0ELb0EEENS1_19SingleTileSchedulerILb1ELb0ELb1ELi128EEEEEEEEEvNT_6ParamsE,@function
        .size           _ZN7cutlass13device_kernelIN5flash19enable_sm80_to_sm89INS1_16FlashAttnFwdSm80INS1_25CollectiveMainloopFwdSm80ILi8ELi2ELb0EN4cute5tupleIJNS5_1CILi128EEENS7_ILi64EEENS7_ILi192EEEEEELi192ENS_6half_tEfNS_4arch4Sm80ELb0ELb0ELb1ELb1ELb1ELb0ELb1ELb0EEENS1_21CollectiveEpilogueFwdINS6_IJS8_SA_S9_EEENS6_IJNS7_ILi1EEESI_SI_EEESC_SE_Li256ELb1ELb1ELb0ELb0EEENS1_19SingleTileSchedulerILb1ELb0ELb1ELi128EEEEEEEEEvNT_6ParamsE,(.L_x_46 - _ZN7cutlass13device_kernelIN5flash19enable_sm80_to_sm89INS1_16FlashAttnFwdSm80INS1_25CollectiveMainloopFwdSm80ILi8ELi2ELb0EN4cute5tupleIJNS5_1CILi128EEENS7_ILi64EEENS7_ILi192EEEEEELi192ENS_6half_tEfNS_4arch4Sm80ELb0ELb0ELb1ELb1ELb1ELb0ELb1ELb0EEENS1_21CollectiveEpilogueFwdINS6_IJS8_SA_S9_EEENS6_IJNS7_ILi1EEESI_SI_EEESC_SE_Li256ELb1ELb1ELb0ELb0EEENS1_19SingleTileSchedulerILb1ELb0ELb1ELi128EEEEEEEEEvNT_6ParamsE)
        .other          _ZN7cutlass13device_kernelIN5flash19enable_sm80_to_sm89INS1_16FlashAttnFwdSm80INS1_25CollectiveMainloopFwdSm80ILi8ELi2ELb0EN4cute5tupleIJNS5_1CILi128EEENS7_ILi64EEENS7_ILi192EEEEEELi192ENS_6half_tEfNS_4arch4Sm80ELb0ELb0ELb1ELb1ELb1ELb0ELb1ELb0EEENS1_21CollectiveEpilogueFwdINS6_IJS8_SA_S9_EEENS6_IJNS7_ILi1EEESI_SI_EEESC_SE_Li256ELb1ELb1ELb0ELb0EEENS1_19SingleTileSchedulerILb1ELb0ELb1ELi128EEEEEEEEEvNT_6ParamsE,@"STO_CUDA_ENTRY STV_DEFAULT"
_ZN7cutlass13device_kernelIN5flash19enable_sm80_to_sm89INS1_16FlashAttnFwdSm80INS1_25CollectiveMainloopFwdSm80ILi8ELi2ELb0EN4cute5tupleIJNS5_1CILi128EEENS7_ILi64EEENS7_ILi192EEEEEELi192ENS_6half_tEfNS_4arch4Sm80ELb0ELb0ELb1ELb1ELb1ELb0ELb1ELb0EEENS1_21CollectiveEpilogueFwdINS6_IJS8_SA_S9_EEENS6_IJNS7_ILi1EEESI_SI_EEESC_SE_Li256ELb1ELb1ELb0ELb0EEENS1_19SingleTileSchedulerILb1ELb0ELb1ELi128EEEEEEEEEvNT_6ParamsE:
[----:B------:R-:W-:Y:S01]  /*0000*/  LDC R1, c[0x0][0x28] ;  /* 0x00000a00ff017b82 */ /* 0x000fe20000000800 */
[----:B------:R-:W-:Y:S05]  /*0010*/  EXIT ;  /* 0x000000000000794d */ /* 0x000fea0003800000 */
.L_x_10:
        /* <DEDUP_REMOVED lines=14> */
.L_x_46:


//--------------------- .text._ZN7cutlass13device_kernelIN5flash19enable_sm80_to_sm89INS1_16FlashAttnFwdSm80INS1_25CollectiveMainloopFwdSm80ILi8ELi2ELb0EN4cute5tupleIJNS5_1CILi128EEENS7_ILi64EEENS7_ILi192EEEEEELi192ENS_6half_tEfNS_4arch4Sm80ELb0ELb0ELb1ELb1ELb1ELb1ELb1ELb0EEENS1_21CollectiveEpilogueFwdINS6_IJS8_SA_S9_EEENS6_IJNS7_ILi1EEESI_SI_EEESC_SE_Li256ELb1ELb1ELb0ELb0EEENS1_19SingleTileSchedulerILb1ELb0ELb1ELi128EEEEEEEEEvNT_6ParamsE --------------------------
	.section	.text._ZN7cutlass13device_kernelIN5flash19enable_sm80_to_sm89INS1_16FlashAttnFwdSm80INS1_25CollectiveMainloopFwdSm80ILi8ELi2ELb0EN4cute5tupleIJNS5_1CILi128EEENS7_ILi64EEENS7_ILi192EEEEEELi192ENS_6half_tEfNS_4arch4Sm80ELb0ELb0ELb1ELb1ELb1ELb1ELb1ELb0EEENS1_21CollectiveEpilogueFwdINS6_IJS8_SA_S9_EEENS6_IJNS7_ILi1EEESI_SI_EEESC_SE_Li256ELb1ELb1ELb0ELb0EEENS1_19SingleTileSchedulerILb1ELb0ELb1ELi128EEEEEEEEEvNT_6ParamsE,"ax",@progbits
	.align	128
.text._ZN7cutlass13device_kernelIN5flash19enable_sm80_to_sm89INS1_16FlashAttnFwdSm80INS1_25CollectiveMainloopFwdSm80ILi8ELi2ELb0EN4cute5tupleIJNS5_1CILi128EEENS7_ILi64EEENS7_ILi192EEEEEELi192ENS_6half_tEfNS_4arch4Sm80ELb0ELb0ELb1ELb1ELb1ELb1ELb1ELb0EEENS1_21CollectiveEpilogueFwdINS6_IJS8_SA_S9_EEENS6_IJNS7_ILi1EEESI_SI_EEESC_SE_Li256ELb1ELb1ELb0ELb0EEENS1_19SingleTileSchedulerILb1ELb0ELb1ELi128EEEEEEEEEvNT_6ParamsE:
        .type           _ZN7cutlass13device_kernelIN5flash19enable_sm80_to_sm89INS1_16FlashAttnFwdSm80INS1_25CollectiveMainloopFwdSm80ILi8ELi2ELb0EN4cute5tupleIJNS5_1CILi128EEENS7_ILi64EEENS7_ILi192EEEEEELi192ENS_6half_tEfNS_4arch4Sm80ELb0ELb0ELb1ELb1ELb1ELb1ELb1ELb0EEENS1_21CollectiveEpilogueFwdINS6_IJS8_SA_S9_EEENS6_IJNS7_ILi1EEESI_SI_EEESC_SE_Li256ELb1ELb1ELb0ELb0EEENS1_19SingleTileSchedulerILb1ELb0ELb1ELi128EEEEEEEEEvNT_6ParamsE,@function
        .size           _ZN7cutlass13device_kernelIN5flash19enable_sm80_to_sm89INS1_16FlashAttnFwdSm80INS1_25CollectiveMainloopFwdSm80ILi8ELi2ELb0EN4cute5tupleIJNS5_1CILi128EEENS7_ILi64EEENS7_ILi192EEEEEELi192ENS_6half_tEfNS_4arch4Sm80ELb0ELb0ELb1ELb1ELb1ELb1ELb1ELb0EEENS1_21CollectiveEpilogueFwdINS6_IJS8_SA_S9_EEENS6_IJNS7_ILi1EEESI_SI_EEESC_SE_Li256ELb1ELb1ELb0ELb0EEENS1_19SingleTileSchedulerILb1ELb0ELb1ELi128EEEEEEEEEvNT_6ParamsE,(.L_x_47 - _ZN7cutlass13device_kernelIN5flash19enable_sm80_to_sm89INS1_16FlashAttnFwdSm80INS1_25CollectiveMainloopFwdSm80ILi8ELi2ELb0EN4cute5tupleIJNS5_1CILi128EEENS7_ILi64EEENS7_ILi192EEEEEELi192ENS_6half_tEfNS_4arch4Sm80ELb0ELb0ELb1ELb1ELb1ELb1ELb1ELb0EEENS1_21CollectiveEpilogueFwdINS6_IJS8_SA_S9_EEENS6_IJNS7_ILi1EEESI_SI_EEESC_SE_Li256ELb1ELb1ELb0ELb0EEENS1_19SingleTileSchedulerILb1ELb0ELb1ELi128EEEEEEEEEvNT_6ParamsE)
        .other          _ZN7cutlass13device_kernelIN5flash19enable_sm80_to_sm89INS1_16FlashAttnFwdSm80INS1_25CollectiveMainloopFwdSm80ILi8ELi2ELb0EN4cute5tupleIJNS5_1CILi128EEENS7_ILi64EEENS7_ILi192EEEEEELi192ENS_6half_tEfNS_4arch4Sm80ELb0ELb0ELb1ELb1ELb1ELb1ELb1ELb0EEENS1_21CollectiveEpilogueFwdINS6_IJS8_SA_S9_EEENS6_IJNS7_ILi1EEESI_SI_EEESC_SE_Li256ELb1ELb1ELb0ELb0EEENS1_19SingleTileSchedulerILb1ELb0ELb1ELi128EEEEEEEEEvNT_6ParamsE,@"STO_CUDA_ENTRY STV_DEFAULT"
_ZN7cutlass13device_kernelIN5flash19enable_sm80_to_sm89INS1_16FlashAttnFwdSm80INS1_25CollectiveMainloopFwdSm80ILi8ELi2ELb0EN4cute5tupleIJNS5_1CILi128EEENS7_ILi64EEENS7_ILi192EEEEEELi192ENS_6half_tEfNS_4arch4Sm80ELb0ELb0ELb1ELb1ELb1ELb1ELb1ELb0EEENS1_21CollectiveEpilogueFwdINS6_IJS8_SA_S9_EEENS6_IJNS7_ILi1EEESI_SI_EEESC_SE_Li256ELb1ELb1ELb0ELb0EEENS1_19SingleTileSchedulerILb1ELb0ELb1ELi128EEEEEEEEEvNT_6ParamsE:
[----:B------:R-:W-:Y:S01]  /*0000*/  LDC R1, c[0x0][0x28] ;  /* 0x00000a00ff017b82 */ /* 0x000fe20000000800 */
[----:B------:R-:W-:Y:S05]  /*0010*/  EXIT ;  /* 0x000000000000794d */ /* 0x000fea0003800000 */
.L_x_11:
        /* <DEDUP_REMOVED lines=14> */
.L_x_47:


//--------------------- .text._ZN7cutlass13device_kernelIN5flash19enable_sm80_to_sm89INS1_16FlashAttnFwdSm80INS1_25CollectiveMainloopFwdSm80ILi8ELi2ELb0EN4cute5tupleIJNS5_1CILi128EEENS7_ILi64EEENS7_ILi192EEEEEELi192ENS_6half_tEfNS_4arch4Sm80ELb0ELb1ELb1ELb0ELb1ELb0ELb1ELb0EEENS1_21CollectiveEpilogueFwdINS6_IJS8_SA_S9_EEENS6_IJNS7_ILi1EEESI_SI_EEESC_SE_Li256ELb0ELb1ELb0ELb0EEENS1_19SingleTileSchedulerILb0ELb0ELb1ELi128EEEEEEEEEvNT_6ParamsE --------------------------
	.section	.text._ZN7cutlass13device_kernelIN5flash19enable_sm80_to_sm89INS1_16FlashAttnFwdSm80INS1_25CollectiveMainloopFwdSm80ILi8ELi2ELb0EN4cute5tupleIJNS5_1CILi128EEENS7_ILi64EEENS7_ILi192EEEEEELi192ENS_6half_tEfNS_4arch4Sm80ELb0ELb1ELb1ELb0ELb1ELb0ELb1ELb0EEENS1_21CollectiveEpilogueFwdINS6_IJS8_SA_S9_EEENS6_IJNS7_ILi1EEESI_SI_EEESC_SE_Li256ELb0ELb1ELb0ELb0EEENS1_19SingleTileSchedulerILb0ELb0ELb1ELi128EEEEEEEEEvNT_6ParamsE,"ax",@progbits
	.align	128
.text._ZN7cutlass13device_kernelIN5flash19enable_sm80_to_sm89INS1_16FlashAttnFwdSm80INS1_25CollectiveMainloopFwdSm80ILi8ELi2ELb0EN4cute5tupleIJNS5_1CILi128EEENS7_ILi64EEENS7_ILi192EEEEEELi192ENS_6half_tEfNS_4arch4Sm80ELb0ELb1ELb1ELb0ELb1ELb0ELb1ELb0EEENS1_21CollectiveEpilogueFwdINS6_IJS8_SA_S9_EEENS6_IJNS7_ILi1EEESI_SI_EEESC_SE_Li256ELb0ELb1ELb0ELb0EEENS1_19SingleTileSchedulerILb0ELb0ELb1ELi128EEEEEEEEEvNT_6ParamsE:
        .type           _ZN7cutlass13device_kernelIN5flash19enable_sm80_to_sm89INS1_16FlashAttnFwdSm80INS1_25CollectiveMainloopFwdSm80ILi8ELi2ELb0EN4cute5tupleIJNS5_1CILi128EEENS7_ILi64EEENS7_ILi192EEEEEELi192ENS_6half_tEfNS_4arch4Sm80ELb0ELb1ELb1ELb0ELb1ELb0ELb1ELb0EEENS1_21CollectiveEpilogueFwdINS6_IJS8_SA_S9_EEENS6_IJNS7_ILi1EEESI_SI_EEESC_SE_Li256ELb0ELb1ELb0ELb0EEENS1_19SingleTileSchedulerILb0ELb0ELb1ELi128EEEEEEEEEvNT_6ParamsE,@function
        .size           _ZN7cutlass13device_kernelIN5flash19enable_sm80_to_sm89INS1_16FlashAttnFwdSm80INS1_25CollectiveMainloopFwdSm80ILi8ELi2ELb0EN4cute5tupleIJNS5_1CILi128EEENS7_ILi64EEENS7_ILi192EEEEEELi192ENS_6half_tEfNS_4arch4Sm80ELb0ELb1ELb1ELb0ELb1ELb0ELb1ELb0EEENS1_21CollectiveEpilogueFwdINS6_IJS8_SA_S9_EEENS6_IJNS7_ILi1EEESI_SI_EEESC_SE_Li256ELb0ELb1ELb0ELb0EEENS1_19SingleTileSchedulerILb0ELb0ELb1ELi128EEEEEEEEEvNT_6ParamsE,(.L_x_48 - _ZN7cutlass13device_kernelIN5flash19enable_sm80_to_sm89INS1_16FlashAttnFwdSm80INS1_25CollectiveMainloopFwdSm80ILi8ELi2ELb0EN4cute5tupleIJNS5_1CILi128EEENS7_ILi64EEENS7_ILi192EEEEEELi192ENS_6half_tEfNS_4arch4Sm80ELb0ELb1ELb1ELb0ELb1ELb0ELb1ELb0EEENS1_21CollectiveEpilogueFwdINS6_IJS8_SA_S9_EEENS6_IJNS7_ILi1EEESI_SI_EEESC_SE_Li256ELb0ELb1ELb0ELb0EEENS1_19SingleTileSchedulerILb0ELb0ELb1ELi128EEEEEEEEEvNT_6ParamsE)
        .other          _ZN7cutlass13device_kernelIN5flash19enable_sm80_to_sm89INS1_16FlashAttnFwdSm80INS1_25CollectiveMainloopFwdSm80ILi8ELi2ELb0EN4cute5tupleIJNS5_1CILi128EEENS7_ILi64EEENS7_ILi192EEEEEELi192ENS_6half_tEfNS_4arch4Sm80ELb0ELb1ELb1ELb0ELb1ELb0ELb1ELb0EEENS1_21CollectiveEpilogueFwdINS6_IJS8_SA_S9_EEENS6_IJNS7_ILi1EEESI_SI_EEESC_SE_Li256ELb0ELb1ELb0ELb0EEENS1_19SingleTileSchedulerILb0ELb0ELb1ELi128EEEEEEEEEvNT_6ParamsE,@"STO_CUDA_ENTRY STV_DEFAULT"
_ZN7cutlass13device_kernelIN5flash19enable_sm80_to_sm89INS1_16FlashAttnFwdSm80INS1_25CollectiveMainloopFwdSm80ILi8ELi2ELb0EN4cute5tupleIJNS5_1CILi128EEENS7_ILi64EEENS7_ILi192EEEEEELi192ENS_6half_tEfNS_4arch4Sm80ELb0ELb1ELb1ELb0ELb1ELb0ELb1ELb0EEENS1_21CollectiveEpilogueFwdINS6_IJS8_SA_S9_EEENS6_IJNS7_ILi1EEESI_SI_EEESC_SE_Li256ELb0ELb1ELb0ELb0EEENS1_19SingleTileSchedulerILb0ELb0ELb1ELi128EEEEEEEEEvNT_6ParamsE:
[----:B------:R-:W-:Y:S01]  /*0000*/  LDC R1, c[0x0][0x28] ;  /* 0x00000a00ff017b82 */ /* 0x000fe20000000800 */
[----:B------:R-:W-:Y:S05]  /*0010*/  EXIT ;  /* 0x000000000000794d */ /* 0x000fea0003800000 */
.L_x_12:
        /* <DEDUP_REMOVED lines=14> */
.L_x_48:


//--------------------- .text._ZN7cutlass13device_kernelIN5flash19enable_sm80_to_sm89INS1_16FlashAttnFwdSm80INS1_25CollectiveMainloopFwdSm80ILi8ELi2ELb0EN4cute5tupleIJNS5_1CILi128EEENS7_ILi64EEENS7_ILi192EEEEEELi192ENS_6half_tEfNS_4arch4Sm80ELb0ELb1ELb1ELb1ELb1ELb0ELb1ELb0EEENS1_21CollectiveEpilogueFwdINS6_IJS8_SA_S9_EEENS6_IJNS7_ILi1EEESI_SI_EEESC_SE_Li256ELb1ELb1ELb0ELb0EEENS1_19SingleTileSchedulerILb1ELb0ELb1ELi128EEEEEEEEEvNT_6ParamsE --------------------------
	.section	.text._ZN7cutlass13device_kernelIN5flash19enable_sm80_to_sm89INS1_16FlashAttnFwdSm80INS1_25CollectiveMainloopFwdSm80ILi8ELi2ELb0EN4cute5tupleIJNS5_1CILi128EEENS7_ILi64EEENS7_ILi192EEEEEELi192ENS_6half_tEfNS_4arch4Sm80ELb0ELb1ELb1ELb1ELb1ELb0ELb1ELb0EEENS1_21CollectiveEpilogueFwdINS6_IJS8_SA_S9_EEENS6_IJNS7_ILi1EEESI_SI_EEESC_SE_Li256ELb1ELb1ELb0ELb0EEENS1_19SingleTileSchedulerILb1ELb0ELb1ELi128EEEEEEEEEvNT_6ParamsE,"ax",@progbits
	.align	128
.text._ZN7cutlass13device_kernelIN5flash19enable_sm80_to_sm89INS1_16FlashAttnFwdSm80INS1_25CollectiveMainloopFwdSm80ILi8ELi2ELb0EN4cute5tupleIJNS5_1CILi128EEENS7_ILi64EEENS7_ILi192EEEEEELi192ENS_6half_tEfNS_4arch4Sm80ELb0ELb1ELb1ELb1ELb1ELb0ELb1ELb0EEENS1_21CollectiveEpilogueFwdINS6_IJS8_SA_S9_EEENS6_IJNS7_ILi1EEESI_SI_EEESC_SE_Li256ELb1ELb1ELb0ELb0EEENS1_19SingleTileSchedulerILb1ELb0ELb1ELi128EEEEEEEEEvNT_6ParamsE:
        .type           _ZN7cutlass13device_kernelIN5flash19enable_sm80_to_sm89INS1_16FlashAttnFwdSm80INS1_25CollectiveMainloopFwdSm80ILi8ELi2ELb0EN4cute5tupleIJNS5_1CILi128EEENS7_ILi64EEENS7_ILi192EEEEEELi192ENS_6half_tEfNS_4arch4Sm80ELb0ELb1ELb1ELb1ELb1ELb0ELb1ELb0EEENS1_21CollectiveEpilogueFwdINS6_IJS8_SA_S9_EEENS6_IJNS7_ILi1EEESI_SI_EEESC_SE_Li256ELb1ELb1ELb0ELb0EEENS1_19SingleTileSchedulerILb1ELb0ELb1ELi128EEEEEEEEEvNT_6ParamsE,@function
        .size           _ZN7cutlass13device_kernelIN5flash19enable_sm80_to_sm89INS1_16FlashAttnFwdSm80INS1_25CollectiveMainloopFwdSm80ILi8ELi2ELb0EN4cute5tupleIJNS5_1CILi128EEENS7_ILi64EEENS7_ILi192EEEEEELi192ENS_6half_tEfNS_4arch4Sm80ELb0ELb1ELb1ELb1ELb1ELb0ELb1ELb0EEENS1_21CollectiveEpilogueFwdINS6_IJS8_SA_S9_EEENS6_IJNS7_ILi1EEESI_SI_EEESC_SE_Li256ELb1ELb1ELb0ELb0EEENS1_19SingleTileSchedulerILb1ELb0ELb1ELi128EEEEEEEEEvNT_6ParamsE,(.L_x_49 - _ZN7cutlass13device_kernelIN5flash19enable_sm80_to_sm89INS1_16FlashAttnFwdSm80INS1_25CollectiveMainloopFwdSm80ILi8ELi2ELb0EN4cute5tupleIJNS5_1CILi128EEENS7_ILi64EEENS7_ILi192EEEEEELi192ENS_6half_tEfNS_4arch4Sm80ELb0ELb1ELb1ELb1ELb1ELb0ELb1ELb0EEENS1_21CollectiveEpilogueFwdINS6_IJS8_SA_S9_EEENS6_IJNS7_ILi1EEESI_SI_EEESC_SE_Li256ELb1ELb1ELb0ELb0EEENS1_19SingleTileSchedulerILb1ELb0ELb1ELi128EEEEEEEEEvNT_6ParamsE)
        .other          _ZN7cutlass13device_kernelIN5flash19enable_sm80_to_sm89INS1_16FlashAttnFwdSm80INS1_25CollectiveMainloopFwdSm80ILi8ELi2ELb0EN4cute5tupleIJNS5_1CILi128EEENS7_ILi64EEENS7_ILi192EEEEEELi192ENS_6half_tEfNS_4arch4Sm80ELb0ELb1ELb1ELb1ELb1ELb0ELb1ELb0EEENS1_21CollectiveEpilogueFwdINS6_IJS8_SA_S9_EEENS6_IJNS7_ILi1EEESI_SI_EEESC_SE_Li256ELb1ELb1ELb0ELb0EEENS1_19SingleTileSchedulerILb1ELb0ELb1ELi128EEEEEEEEEvNT_6ParamsE,@"STO_CUDA_ENTRY STV_DEFAULT"
_ZN7cutlass13device_kernelIN5flash19enable_sm80_to_sm89INS1_16FlashAttnFwdSm80INS1_25CollectiveMainloopFwdSm80ILi8ELi2ELb0EN4cute5tupleIJNS5_1CILi128EEENS7_ILi64EEENS7_ILi192EEEEEELi192ENS_6half_tEfNS_4arch4Sm80ELb0ELb1ELb1ELb1ELb1ELb0ELb1ELb0EEENS1_21CollectiveEpilogueFwdINS6_IJS8_SA_S9_EEENS6_IJNS7_ILi1EEESI_SI_EEESC_SE_Li256ELb1ELb1ELb0ELb0EEENS1_19SingleTileSchedulerILb1ELb0ELb1ELi128EEEEEEEEEvNT_6ParamsE:
[----:B------:R-:W-:Y:S01]  /*0000*/  LDC R1, c[0x0][0x28] ;  /* 0x00000a00ff017b82 */ /* 0x000fe20000000800 */
[----:B------:R-:W-:Y:S05]  /*0010*/  EXIT ;  /* 0x000000000000794d */ /* 0x000fea0003800000 */
.L_x_13:
        /* <DEDUP_REMOVED lines=14> */
.L_x_49:


//--------------------- .text._ZN7cutlass13device_kernelIN5flash19enable_sm80_to_sm89INS1_16FlashAttnFwdSm80INS1_25CollectiveMainloopFwdSm80ILi8ELi2ELb0EN4cute5tupleIJNS5_1CILi128EEENS7_ILi64EEENS7_ILi192EEEEEELi192ENS_6half_tEfNS_4arch4Sm80ELb0ELb1ELb1ELb1ELb1ELb1ELb1ELb0EEENS1_21CollectiveEpilogueFwdINS6_IJS8_SA_S9_EEENS6_IJNS7_ILi1EEESI_SI_EEESC_SE_Li256ELb1ELb1ELb0ELb0EEENS1_19SingleTileSchedulerILb1ELb0ELb1ELi128EEEEEEEEEvNT_6ParamsE --------------------------
	.section	.text._ZN7cutlass13device_kernelIN5flash19enable_sm80_to_sm89INS1_16FlashAttnFwdSm80INS1_25CollectiveMainloopFwdSm80ILi8ELi2ELb0EN4cute5tupleIJNS5_1CILi128EEENS7_ILi64EEENS7_ILi192EEEEEELi192ENS_6half_tEfNS_4arch4Sm80ELb0ELb1ELb1ELb1ELb1ELb1ELb1ELb0EEENS1_21CollectiveEpilogueFwdINS6_IJS8_SA_S9_EEENS6_IJNS7_ILi1EEESI_SI_EEESC_SE_Li256ELb1ELb1ELb0ELb0EEENS1_19SingleTileSchedulerILb1ELb0ELb1ELi128EEEEEEEEEvNT_6ParamsE,"ax",@progbits
	.align	128
.text._ZN7cutlass13device_kernelIN5flash19enable_sm80_to_sm89INS1_16FlashAttnFwdSm80INS1_25CollectiveMainloopFwdSm80ILi8ELi2ELb0EN4cute5tupleIJNS5_1CILi128EEENS7_ILi64EEENS7_ILi192EEEEEELi192ENS_6half_tEfNS_4arch4Sm80ELb0ELb1ELb1ELb1ELb1ELb1ELb1ELb0EEENS1_21CollectiveEpilogueFwdINS6_IJS8_SA_S9_EEENS6_IJNS7_ILi1EEESI_SI_EEESC_SE_Li256ELb1ELb1ELb0ELb0EEENS1_19SingleTileSchedulerILb1ELb0ELb1ELi128EEEEEEEEEvNT_6ParamsE:
        .type           _ZN7cutlass13device_kernelIN5flash19enable_sm80_to_sm89INS1_16FlashAttnFwdSm80INS1_25CollectiveMainloopFwdSm80ILi8ELi2ELb0EN4cute5tupleIJNS5_1CILi128EEENS7_ILi64EEENS7_ILi192EEEEEELi192ENS_6half_tEfNS_4arch4Sm80ELb0ELb1ELb1ELb1ELb1ELb1ELb1ELb0EEENS1_21CollectiveEpilogueFwdINS6_IJS8_SA_S9_EEENS6_IJNS7_ILi1EEESI_SI_EEESC_SE_Li256ELb1ELb1ELb0ELb0EEENS1_19SingleTileSchedulerILb1ELb0ELb1ELi128EEEEEEEEEvNT_6ParamsE,@function
        .size           _ZN7cutlass13device_kernelIN5flash19enable_sm80_to_sm89INS1_16FlashAttnFwdSm80INS1_25CollectiveMainloopFwdSm80ILi8ELi2ELb0EN4cute5tupleIJNS5_1CILi128EEENS7_ILi64EEENS7_ILi192EEEEEELi192ENS_6half_tEfNS_4arch4Sm80ELb0ELb1ELb1ELb1ELb1ELb1ELb1ELb0EEENS1_21CollectiveEpilogueFwdINS6_IJS8_SA_S9_EEENS6_IJNS7_ILi1EEESI_SI_EEESC_SE_Li256ELb1ELb1ELb0ELb0EEENS1_19SingleTileSchedulerILb1ELb0ELb1ELi128EEEEEEEEEvNT_6ParamsE,(.L_x_50 - _ZN7cutlass13device_kernelIN5flash19enable_sm80_to_sm89INS1_16FlashAttnFwdSm80INS1_25CollectiveMainloopFwdSm80ILi8ELi2ELb0EN4cute5tupleIJNS5_1CILi128EEENS7_ILi64EEENS7_ILi192EEEEEELi192ENS_6half_tEfNS_4arch4Sm80ELb0ELb1ELb1ELb1ELb1ELb1ELb1ELb0EEENS1_21CollectiveEpilogueFwdINS6_IJS8_SA_S9_EEENS6_IJNS7_ILi1EEESI_SI_EEESC_SE_Li256ELb1ELb1ELb0ELb0EEENS1_19SingleTileSchedulerILb1ELb0ELb1ELi128EEEEEEEEEvNT_6ParamsE)
        .other          _ZN7cutlass13device_kernelIN5flash19enable_sm80_to_sm89INS1_16FlashAttnFwdSm80INS1_25CollectiveMainloopFwdSm80ILi8ELi2ELb0EN4cute5tupleIJNS5_1CILi128EEENS7_ILi64EEENS7_ILi192EEEEEELi192ENS_6half_tEfNS_4arch4Sm80ELb0ELb1ELb1ELb1ELb1ELb1ELb1ELb0EEENS1_21CollectiveEpilogueFwdINS6_IJS8_SA_S9_EEENS6_IJNS7_ILi1EEESI_SI_EEESC_SE_Li256ELb1ELb1ELb0ELb0EEENS1_19SingleTileSchedulerILb1ELb0ELb1ELi128EEEEEEEEEvNT_6ParamsE,@"STO_CUDA_ENTRY STV_DEFAULT"
_ZN7cutlass13device_kernelIN5flash19enable_sm80_to_sm89INS1_16FlashAttnFwdSm80INS1_25CollectiveMainloopFwdSm80ILi8ELi2ELb0EN4cute5tupleIJNS5_1CILi128EEENS7_ILi64EEENS7_ILi192EEEEEELi192ENS_6half_tEfNS_4arch4Sm80ELb0ELb1ELb1ELb1ELb1ELb1ELb1ELb0EEENS1_21CollectiveEpilogueFwdINS6_IJS8_SA_S9_EEENS6_IJNS7_ILi1EEESI_SI_EEESC_SE_Li256ELb1ELb1ELb0ELb0EEENS1_19SingleTileSchedulerILb1ELb0ELb1ELi128EEEEEEEEEvNT_6ParamsE:
[----:B------:R-:W-:Y:S01]  /*0000*/  LDC R1, c[0x0][0x28] ;  /* 0x00000a00ff017b82 */ /* 0x000fe20000000800 */
[----:B------:R-:W-:Y:S05]  /*0010*/  EXIT ;  /* 0x000000000000794d */ /* 0x000fea0003800000 */
.L_x_14:
        /* <DEDUP_REMOVED lines=14> */
.L_x_50:


//--------------------- .text._ZN7cutlass13device_kernelIN5flash19enable_sm80_to_sm89INS1_16FlashAttnFwdSm80INS1_25CollectiveMainloopFwdSm80ILi8ELi2ELb0EN4cute5tupleIJNS5_1CILi128EEENS7_ILi64EEENS7_ILi192EEEEEELi192ENS_6half_tEfNS_4arch4Sm80ELb1ELb0ELb1ELb0ELb1ELb0ELb1ELb0EEENS1_21CollectiveEpilogueFwdINS6_IJS8_SA_S9_EEENS6_IJNS7_ILi1EEESI_SI_EEESC_SE_Li256ELb0ELb1ELb0ELb0EEENS1_30DynamicPersistentTileSchedulerILi256ELi256ELb0ELb1ELb0EEEEEEEEEvNT_6ParamsE --------------------------
	.section	.text._ZN7cutlass13device_kernelIN5flash19enable_sm80_to_sm89INS1_16FlashAttnFwdSm80INS1_25CollectiveMainloopFwdSm80ILi8ELi2ELb0EN4cute5tupleIJNS5_1CILi128EEENS7_ILi64EEENS7_ILi192EEEEEELi192ENS_6half_tEfNS_4arch4Sm80ELb1ELb0ELb1ELb0ELb1ELb0ELb1ELb0EEENS1_21CollectiveEpilogueFwdINS6_IJS8_SA_S9_EEENS6_IJNS7_ILi1EEESI_SI_EEESC_SE_Li256ELb0ELb1ELb0ELb0EEENS1_30DynamicPersistentTileSchedulerILi256ELi256ELb0ELb1ELb0EEEEEEEEEvNT_6ParamsE,"ax",@progbits
	.align	128
.text._ZN7cutlass13device_kernelIN5flash19enable_sm80_to_sm89INS1_16FlashAttnFwdSm80INS1_25CollectiveMainloopFwdSm80ILi8ELi2ELb0EN4cute5tupleIJNS5_1CILi128EEENS7_ILi64EEENS7_ILi192EEEEEELi192ENS_6half_tEfNS_4arch4Sm80ELb1ELb0ELb1ELb0ELb1ELb0ELb1ELb0EEENS1_21CollectiveEpilogueFwdINS6_IJS8_SA_S9_EEENS6_IJNS7_ILi1EEESI_SI_EEESC_SE_Li256ELb0ELb1ELb0ELb0EEENS1_30DynamicPersistentTileSchedulerILi256ELi256ELb0ELb1ELb0EEEEEEEEEvNT_6ParamsE:
        .type           _ZN7cutlass13device_kernelIN5flash19enable_sm80_to_sm89INS1_16FlashAttnFwdSm80INS1_25CollectiveMainloopFwdSm80ILi8ELi2ELb0EN4cute5tupleIJNS5_1CILi128EEENS7_ILi64EEENS7_ILi192EEEEEELi192ENS_6half_tEfNS_4arch4Sm80ELb1ELb0ELb1ELb0ELb1ELb0ELb1ELb0EEENS1_21CollectiveEpilogueFwdINS6_IJS8_SA_S9_EEENS6_IJNS7_ILi1EEESI_SI_EEESC_SE_Li256ELb0ELb1ELb0ELb0EEENS1_30DynamicPersistentTileSchedulerILi256ELi256ELb0ELb1ELb0EEEEEEEEEvNT_6ParamsE,@function
        .size           _ZN7cutlass13device_kernelIN5flash19enable_sm80_to_sm89INS1_16FlashAttnFwdSm80INS1_25CollectiveMainloopFwdSm80ILi8ELi2ELb0EN4cute5tupleIJNS5_1CILi128EEENS7_ILi64EEENS7_ILi192EEEEEELi192ENS_6half_tEfNS_4arch4Sm80ELb1ELb0ELb1ELb0ELb1ELb0ELb1ELb0EEENS1_21CollectiveEpilogueFwdINS6_IJS8_SA_S9_EEENS6_IJNS7_ILi1EEESI_SI_EEESC_SE_Li256ELb0ELb1ELb0ELb0EEENS1_30DynamicPersistentTileSchedulerILi256ELi256ELb0ELb1ELb0EEEEEEEEEvNT_6ParamsE,(.L_x_51 - _ZN7cutlass13device_kernelIN5flash19enable_sm80_to_sm89INS1_16FlashAttnFwdSm80INS1_25CollectiveMainloopFwdSm80ILi8ELi2ELb0EN4cute5tupleIJNS5_1CILi128EEENS7_ILi64EEENS7_ILi192EEEEEELi192ENS_6half_tEfNS_4arch4Sm80ELb1ELb0ELb1ELb0ELb1ELb0ELb1ELb0EEENS1_21CollectiveEpilogueFwdINS6_IJS8_SA_S9_EEENS6_IJNS7_ILi1EEESI_SI_EEESC_SE_Li256ELb0ELb1ELb0ELb0EEENS1_30DynamicPersistentTileSchedulerILi256ELi256ELb0ELb1ELb0EEEEEEEEEvNT_6ParamsE)
        .other          _ZN7cutlass13device_kernelIN5flash19enable_sm80_to_sm89INS1_16FlashAttnFwdSm80INS1_25CollectiveMainloopFwdSm80ILi8ELi2ELb0EN4cute5tupleIJNS5_1CILi128EEENS7_ILi64EEENS7_ILi192EEEEEELi192ENS_6half_tEfNS_4arch4Sm80ELb1ELb0ELb1ELb0ELb1ELb0ELb1ELb0EEENS1_21CollectiveEpilogueFwdINS6_IJS8_SA_S9_EEENS6_IJNS7_ILi1EEESI_SI_EEESC_SE_Li256ELb0ELb1ELb0ELb0EEENS1_30DynamicPersistentTileSchedulerILi256ELi256ELb0ELb1ELb0EEEEEEEEEvNT_6ParamsE,@"STO_CUDA_ENTRY STV_DEFAULT"
_ZN7cutlass13device_kernelIN5flash19enable_sm80_to_sm89INS1_16FlashAttnFwdSm80INS1_25CollectiveMainloopFwdSm80ILi8ELi2ELb0EN4cute5tupleIJNS5_1CILi128EEENS7_ILi64EEENS7_ILi192EEEEEELi192ENS_6half_tEfNS_4arch4Sm80ELb1ELb0ELb1ELb0ELb1ELb0ELb1ELb0EEENS1_21CollectiveEpilogueFwdINS6_IJS8_SA_S9_EEENS6_IJNS7_ILi1EEESI_SI_EEESC_SE_Li256ELb0ELb1ELb0ELb0EEENS1_30DynamicPersistentTileSchedulerILi256ELi256ELb0ELb1ELb0EEEEEEEEEvNT_6ParamsE:
[----:B------:R-:W-:Y:S01]  /*0000*/  LDC R1, c[0x0][0x28] ;  /* 0x00000a00ff017b82 */ /* 0x000fe20000000800 */
[----:B------:R-:W-:Y:S05]  /*0010*/  EXIT ;  /* 0x000000000000794d */ /* 0x000fea0003800000 */
.L_x_15:
        /* <DEDUP_REMOVED lines=14> */
.L_x_51:


//--------------------- .text._ZN7cutlass13device_kernelIN5flash19enable_sm80_to_sm89INS1_16FlashAttnFwdSm80INS1_25CollectiveMainloopFwdSm80ILi8ELi2ELb0EN4cute5tupleIJNS5_1CILi128EEENS7_ILi64EEENS7_ILi192EEEEEELi192ENS_6half_tEfNS_4arch4Sm80ELb1ELb0ELb1ELb1ELb1ELb0ELb1ELb0EEENS1_21CollectiveEpilogueFwdINS6_IJS8_SA_S9_EEENS6_IJNS7_ILi1EEESI_SI_EEESC_SE_Li256ELb1ELb1ELb0ELb0EEENS1_19SingleTileSchedulerILb1ELb0ELb1ELi128EEEEEEEEEvNT_6ParamsE --------------------------
	.section	.text._ZN7cutlass13device_kernelIN5flash19enable_sm80_to_sm89INS1_16FlashAttnFwdSm80INS1_25CollectiveMainloopFwdSm80ILi8ELi2ELb0EN4cute5tupleIJNS5_1CILi128EEENS7_ILi64EEENS7_ILi192EEEEEELi192ENS_6half_tEfNS_4arch4Sm80ELb1ELb0ELb1ELb1ELb1ELb0ELb1ELb0EEENS1_21CollectiveEpilogueFwdINS6_IJS8_SA_S9_EEENS6_IJNS7_ILi1EEESI_SI_EEESC_SE_Li256ELb1ELb1ELb0ELb0EEENS1_19SingleTileSchedulerILb1ELb0ELb1ELi128EEEEEEEEEvNT_6ParamsE,"ax",@progbits
	.align	128
.text._ZN7cutlass13device_kernelIN5flash19enable_sm80_to_sm89INS1_16FlashAttnFwdSm80INS1_25CollectiveMainloopFwdSm80ILi8ELi2ELb0EN4cute5tupleIJNS5_1CILi128EEENS7_ILi64EEENS7_ILi192EEEEEELi192ENS_6half_tEfNS_4arch4Sm80ELb1ELb0ELb1ELb1ELb1ELb0ELb1ELb0EEENS1_21CollectiveEpilogueFwdINS6_IJS8_SA_S9_EEENS6_IJNS7_ILi1EEESI_SI_EEESC_SE_Li256ELb1ELb1ELb0ELb0EEENS1_19SingleTileSchedulerILb1ELb0ELb1ELi128EEEEEEEEEvNT_6ParamsE:
        .type           _ZN7cutlass13device_kernelIN5flash19enable_sm80_to_sm89INS1_16FlashAttnFwdSm80INS1_25CollectiveMainloopFwdSm80ILi8ELi2ELb0EN4cute5tupleIJNS5_1CILi128EEENS7_ILi64EEENS7_ILi192EEEEEELi192ENS_6half_tEfNS_4arch4Sm80ELb1ELb0ELb1ELb1ELb1ELb0ELb1ELb0EEENS1_21CollectiveEpilogueFwdINS6_IJS8_SA_S9_EEENS6_IJNS7_ILi1EEESI_SI_EEESC_SE_Li256ELb1ELb1ELb0ELb0EEENS1_19SingleTileSchedulerILb1ELb0ELb1ELi128EEEEEEEEEvNT_6ParamsE,@function
        .size           _ZN7cutlass13device_kernelIN5flash19enable_sm80_to_sm89INS1_16FlashAttnFwdSm80INS1_25CollectiveMainloopFwdSm80ILi8ELi2ELb0EN4cute5tupleIJNS5_1CILi128EEENS7_ILi64EEENS7_ILi192EEEEEELi192ENS_6half_tEfNS_4arch4Sm80ELb1ELb0ELb1ELb1ELb1ELb0ELb1ELb0EEENS1_21CollectiveEpilogueFwdINS6_IJS8_SA_S9_EEENS6_IJNS7_ILi1EEESI_SI_EEESC_SE_Li256ELb1ELb1ELb0ELb0EEENS1_19SingleTileSchedulerILb1ELb0ELb1ELi128EEEEEEEEEvNT_6ParamsE,(.L_x_52 - _ZN7cutlass13device_kernelIN5flash19enable_sm80_to_sm89INS1_16FlashAttnFwdSm80INS1_25CollectiveMainloopFwdSm80ILi8ELi2ELb0EN4cute5tupleIJNS5_1CILi128EEENS7_ILi64EEENS7_ILi192EEEEEELi192ENS_6half_tEfNS_4arch4Sm80ELb1ELb0ELb1ELb1ELb1ELb0ELb1ELb0EEENS1_21CollectiveEpilogueFwdINS6_IJS8_SA_S9_EEENS6_IJNS7_ILi1EEESI_SI_EEESC_SE_Li256ELb1ELb1ELb0ELb0EEENS1_19SingleTileSchedulerILb1ELb0ELb1ELi128EEEEEEEEEvNT_6ParamsE)
        .other          _ZN7cutlass13device_kernelIN5flash19enable_sm80_to_sm89INS1_16FlashAttnFwdSm80INS1_25CollectiveMainloopFwdSm80ILi8ELi2ELb0EN4cute5tupleIJNS5_1CILi128EEENS7_ILi64EEENS7_ILi192EEEEEELi192ENS_6half_tEfNS_4arch4Sm80ELb1ELb0ELb1ELb1ELb1ELb0ELb1ELb0EEENS1_21CollectiveEpilogueFwdINS6_IJS8_SA_S9_EEENS6_IJNS7_ILi1EEESI_SI_EEESC_SE_Li256ELb1ELb1ELb0ELb0EEENS1_19SingleTileSchedulerILb1ELb0ELb1ELi128EEEEEEEEEvNT_6ParamsE,@"STO_CUDA_ENTRY STV_DEFAULT"
_ZN7cutlass13device_kernelIN5flash19enable_sm80_to_sm89INS1_16FlashAttnFwdSm80INS1_25CollectiveMainloopFwdSm80ILi8ELi2ELb0EN4cute5tupleIJNS5_1CILi128EEENS7_ILi64EEENS7_ILi192EEEEEELi192ENS_6half_tEfNS_4arch4Sm80ELb1ELb0ELb1ELb1ELb1ELb0ELb1ELb0EEENS1_21CollectiveEpilogueFwdINS6_IJS8_SA_S9_EEENS6_IJNS7_ILi1EEESI_SI_EEESC_SE_Li256ELb1ELb1ELb0ELb0EEENS1_19SingleTileSchedulerILb1ELb0ELb1ELi128EEEEEEEEEvNT_6ParamsE:
[----:B------:R-:W-:Y:S01]  /*0000*/  LDC R1, c[0x0][0x28] ;  /* 0x00000a00ff017b82 */ /* 0x000fe20000000800 */
[----:B------:R-:W-:Y:S05]  /*0010*/  EXIT ;  /* 0x000000000000794d */ /* 0x000fea0003800000 */
.L_x_16:
        /* <DEDUP_REMOVED lines=14> */
.L_x_52:


//--------------------- .text._ZN7cutlass13device_kernelIN5flash19enable_sm80_to_sm89INS1_16FlashAttnFwdSm80INS1_25CollectiveMainloopFwdSm80ILi8ELi2ELb0EN4cute5tupleIJNS5_1CILi128EEENS7_ILi64EEENS7_ILi192EEEEEELi192ENS_6half_tEfNS_4arch4Sm80ELb1ELb0ELb1ELb1ELb1ELb1ELb1ELb0EEENS1_21CollectiveEpilogueFwdINS6_IJS8_SA_S9_EEENS6_IJNS7_ILi1EEESI_SI_EEESC_SE_Li256ELb1ELb1ELb0ELb0EEENS1_19SingleTileSchedulerILb1ELb0ELb1ELi128EEEEEEEEEvNT_6ParamsE --------------------------
	.section	.text._ZN7cutlass13device_kernelIN5flash19enable_sm80_to_sm89INS1_16FlashAttnFwdSm80INS1_25CollectiveMainloopFwdSm80ILi8ELi2ELb0EN4cute5tupleIJNS5_1CILi128EEENS7_ILi64EEENS7_ILi192EEEEEELi192ENS_6half_tEfNS_4arch4Sm80ELb1ELb0ELb1ELb1ELb1ELb1ELb1ELb0EEENS1_21CollectiveEpilogueFwdINS6_IJS8_SA_S9_EEENS6_IJNS7_ILi1EEESI_SI_EEESC_SE_Li256ELb1ELb1ELb0ELb0EEENS1_19SingleTileSchedulerILb1ELb0ELb1ELi128EEEEEEEEEvNT_6ParamsE,"ax",@progbits
	.align	128
.text._ZN7cutlass13device_kernelIN5flash19enable_sm80_to_sm89INS1_16FlashAttnFwdSm80INS1_25CollectiveMainloopFwdSm80ILi8ELi2ELb0EN4cute5tupleIJNS5_1CILi128EEENS7_ILi64EEENS7_ILi192EEEEEELi192ENS_6half_tEfNS_4arch4Sm80ELb1ELb0ELb1ELb1ELb1ELb1ELb1ELb0EEENS1_21CollectiveEpilogueFwdINS6_IJS8_SA_S9_EEENS6_IJNS7_ILi1EEESI_SI_EEESC_SE_Li256ELb1ELb1ELb0ELb0EEENS1_19SingleTileSchedulerILb1ELb0ELb1ELi128EEEEEEEEEvNT_6ParamsE:
        .type           _ZN7cutlass13device_kernelIN5flash19enable_sm80_to_sm89INS1_16FlashAttnFwdSm80INS1_25CollectiveMainloopFwdSm80ILi8ELi2ELb0EN4cute5tupleIJNS5_1CILi128EEENS7_ILi64EEENS7_ILi192EEEEEELi192ENS_6half_tEfNS_4arch4Sm80ELb1ELb0ELb1ELb1ELb1ELb1ELb1ELb0EEENS1_21CollectiveEpilogueFwdINS6_IJS8_SA_S9_EEENS6_IJNS7_ILi1EEESI_SI_EEESC_SE_Li256ELb1ELb1ELb0ELb0EEENS1_19SingleTileSchedulerILb1ELb0ELb1ELi128EEEEEEEEEvNT_6ParamsE,@function
        .size           _ZN7cutlass13device_kernelIN5flash19enable_sm80_to_sm89INS1_16FlashAttnFwdSm80INS1_25CollectiveMainloopFwdSm80ILi8ELi2ELb0EN4cute5tupleIJNS5_1CILi128EEENS7_ILi64EEENS7_ILi192EEEEEELi192ENS_6half_tEfNS_4arch4Sm80ELb1ELb0ELb1ELb1ELb1ELb1ELb1ELb0EEENS1_21CollectiveEpilogueFwdINS6_IJS8_SA_S9_EEENS6_IJNS7_ILi1EEESI_SI_EEESC_SE_Li256ELb1ELb1ELb0ELb0EEENS1_19SingleTileSchedulerILb1ELb0ELb1ELi128EEEEEEEEEvNT_6ParamsE,(.L_x_53 - _ZN7cutlass13device_kernelIN5flash19enable_sm80_to_sm89INS1_16FlashAttnFwdSm80INS1_25CollectiveMainloopFwdSm80ILi8ELi2ELb0EN4cute5tupleIJNS5_1CILi128EEENS7_ILi64EEENS7_ILi192EEEEEELi192ENS_6half_tEfNS_4arch4Sm80ELb1ELb0ELb1ELb1ELb1ELb1ELb1ELb0EEENS1_21CollectiveEpilogueFwdINS6_IJS8_SA_S9_EEENS6_IJNS7_ILi1EEESI_SI_EEESC_SE_Li256ELb1ELb1ELb0ELb0EEENS1_19SingleTileSchedulerILb1ELb0ELb1ELi128EEEEEEEEEvNT_6ParamsE)
        .other          _ZN7cutlass13device_kernelIN5flash19enable_sm80_to_sm89INS1_16FlashAttnFwdSm80INS1_25CollectiveMainloopFwdSm80ILi8ELi2ELb0EN4cute5tupleIJNS5_1CILi128EEENS7_ILi64EEENS7_ILi192EEEEEELi192ENS_6half_tEfNS_4arch4Sm80ELb1ELb0ELb1ELb1ELb1ELb1ELb1ELb0EEENS1_21CollectiveEpilogueFwdINS6_IJS8_SA_S9_EEENS6_IJNS7_ILi1EEESI_SI_EEESC_SE_Li256ELb1ELb1ELb0ELb0EEENS1_19SingleTileSchedulerILb1ELb0ELb1ELi128EEEEEEEEEvNT_6ParamsE,@"STO_CUDA_ENTRY STV_DEFAULT"
_ZN7cutlass13device_kernelIN5flash19enable_sm80_to_sm89INS1_16FlashAttnFwdSm80INS1_25CollectiveMainloopFwdSm80ILi8ELi2ELb0EN4cute5tupleIJNS5_1CILi128EEENS7_ILi64EEENS7_ILi192EEEEEELi192ENS_6half_tEfNS_4arch4Sm80ELb1ELb0ELb1ELb1ELb1ELb1ELb1ELb0EEENS1_21CollectiveEpilogueFwdINS6_IJS8_SA_S9_EEENS6_IJNS7_ILi1EEESI_SI_EEESC_SE_Li256ELb1ELb1ELb0ELb0EEENS1_19SingleTileSchedulerILb1ELb0ELb1ELi128EEEEEEEEEvNT_6ParamsE:
[----:B------:R-:W-:Y:S01]  /*0000*/  LDC R1, c[0x0][0x28] ;  /* 0x00000a00ff017b82 */ /* 0x000fe20000000800 */
[----:B------:R-:W-:Y:S05]  /*0010*/  EXIT ;  /* 0x000000000000794d */ /* 0x000fea0003800000 */
.L_x_17:
        /* <DEDUP_REMOVED lines=14> */
.L_x_53:


//--------------------- .text._ZN7cutlass13device_kernelIN5flash19enable_sm80_to_sm89INS1_16FlashAttnFwdSm80INS1_25CollectiveMainloopFwdSm80ILi8ELi1ELb0EN4cute5tupleIJNS5_1CILi128EEENS7_ILi64EEENS7_ILi192EEEEEELi192ENS_6half_tEfNS_4arch4Sm80ELb0ELb0ELb0ELb0ELb1ELb0ELb1ELb0EEENS1_21CollectiveEpilogueFwdINS6_IJS8_SA_S9_EEENS6_IJNS7_ILi1EEESI_SI_EEESC_SE_Li256ELb0ELb1ELb0ELb0EEENS1_19SingleTileSchedulerILb0ELb0ELb1ELi128EEEEEEEEEvNT_6ParamsE --------------------------
	.section	.text._ZN7cutlass13device_kernelIN5flash19enable_sm80_to_sm89INS1_16FlashAttnFwdSm80INS1_25CollectiveMainloopFwdSm80ILi8ELi1ELb0EN4cute5tupleIJNS5_1CILi128EEENS7_ILi64EEENS7_ILi192EEEEEELi192ENS_6half_tEfNS_4arch4Sm80ELb0ELb0ELb0ELb0ELb1ELb0ELb1ELb0EEENS1_21CollectiveEpilogueFwdINS6_IJS8_SA_S9_EEENS6_IJNS7_ILi1EEESI_SI_EEESC_SE_Li256ELb0ELb1ELb0ELb0EEENS1_19SingleTileSchedulerILb0ELb0ELb1ELi128EEEEEEEEEvNT_6ParamsE,"ax",@progbits
	.align	128
.text._ZN7cutlass13device_kernelIN5flash19enable_sm80_to_sm89INS1_16FlashAttnFwdSm80INS1_25CollectiveMainloopFwdSm80ILi8ELi1ELb0EN4cute5tupleIJNS5_1CILi128EEENS7_ILi64EEENS7_ILi192EEEEEELi192ENS_6half_tEfNS_4arch4Sm80ELb0ELb0ELb0ELb0ELb1ELb0ELb1ELb0EEENS1_21CollectiveEpilogueFwdINS6_IJS8_SA_S9_EEENS6_IJNS7_ILi1EEESI_SI_EEESC_SE_Li256ELb0ELb1ELb0ELb0EEENS1_19SingleTileSchedulerILb0ELb0ELb1ELi128EEEEEEEEEvNT_6ParamsE:
        .type           _ZN7cutlass13device_kernelIN5flash19enable_sm80_to_sm89INS1_16FlashAttnFwdSm80INS1_25CollectiveMainloopFwdSm80ILi8ELi1ELb0EN4cute5tupleIJNS5_1CILi128EEENS7_ILi64EEENS7_ILi192EEEEEELi192ENS_6half_tEfNS_4arch4Sm80ELb0ELb0ELb0ELb0ELb1ELb0ELb1ELb0EEENS1_21CollectiveEpilogueFwdINS6_IJS8_SA_S9_EEENS6_IJNS7_ILi1EEESI_SI_EEESC_SE_Li256ELb0ELb1ELb0ELb0EEENS1_19SingleTileSchedulerILb0ELb0ELb1ELi128EEEEEEEEEvNT_6ParamsE,@function
        .size           _ZN7cutlass13device_kernelIN5flash19enable_sm80_to_sm89INS1_16FlashAttnFwdSm80INS1_25CollectiveMainloopFwdSm80ILi8ELi1ELb0EN4cute5tupleIJNS5_1CILi128EEENS7_ILi64EEENS7_ILi192EEEEEELi192ENS_6half_tEfNS_4arch4Sm80ELb0ELb0ELb0ELb0ELb1ELb0ELb1ELb0EEENS1_21CollectiveEpilogueFwdINS6_IJS8_SA_S9_EEENS6_IJNS7_ILi1EEESI_SI_EEESC_SE_Li256ELb0ELb1ELb0ELb0EEENS1_19SingleTileSchedulerILb0ELb0ELb1ELi128EEEEEEEEEvNT_6ParamsE,(.L_x_54 - _ZN7cutlass13device_kernelIN5flash19enable_sm80_to_sm89INS1_16FlashAttnFwdSm80INS1_25CollectiveMainloopFwdSm80ILi8ELi1ELb0EN4cute5tupleIJNS5_1CILi128EEENS7_ILi64EEENS7_ILi192EEEEEELi192ENS_6half_tEfNS_4arch4Sm80ELb0ELb0ELb0ELb0ELb1ELb0ELb1ELb0EEENS1_21CollectiveEpilogueFwdINS6_IJS8_SA_S9_EEENS6_IJNS7_ILi1EEESI_SI_EEESC_SE_Li256ELb0ELb1ELb0ELb0EEENS1_19SingleTileSchedulerILb0ELb0ELb1ELi128EEEEEEEEEvNT_6ParamsE)
        .other          _ZN7cutlass13device_kernelIN5flash19enable_sm80_to_sm89INS1_16FlashAttnFwdSm80INS1_25CollectiveMainloopFwdSm80ILi8ELi1ELb0EN4cute5tupleIJNS5_1CILi128EEENS7_ILi64EEENS7_ILi192EEEEEELi192ENS_6half_tEfNS_4arch4Sm80ELb0ELb0ELb0ELb0ELb1ELb0ELb1ELb0EEENS1_21CollectiveEpilogueFwdINS6_IJS8_SA_S9_EEENS6_IJNS7_ILi1EEESI_SI_EEESC_SE_Li256ELb0ELb1ELb0ELb0EEENS1_19SingleTileSchedulerILb0ELb0ELb1ELi128EEEEEEEEEvNT_6ParamsE,@"STO_CUDA_ENTRY STV_DEFAULT"
_ZN7cutlass13device_kernelIN5flash19enable_sm80_to_sm89INS1_16FlashAttnFwdSm80INS1_25CollectiveMainloopFwdSm80ILi8ELi1ELb0EN4cute5tupleIJNS5_1CILi128EEENS7_ILi64EEENS7_ILi192EEEEEELi192ENS_6half_tEfNS_4arch4Sm80ELb0ELb0ELb0ELb0ELb1ELb0ELb1ELb0EEENS1_21CollectiveEpilogueFwdINS6_IJS8_SA_S9_EEENS6_IJNS7_ILi1EEESI_SI_EEESC_SE_Li256ELb0ELb1ELb0ELb0EEENS1_19SingleTileSchedulerILb0ELb0ELb1ELi128EEEEEEEEEvNT_6ParamsE:
[----:B------:R-:W-:Y:S01]  /*0000*/  LDC R1, c[0x0][0x28] ;  /* 0x00000a00ff017b82 */ /* 0x000fe20000000800 */
[----:B------:R-:W-:Y:S05]  /*0010*/  EXIT ;  /* 0x000000000000794d */ /* 0x000fea0003800000 */
.L_x_18:
        /* <DEDUP_REMOVED lines=14> */
.L_x_54:


//--------------------- .text._ZN7cutlass13device_kernelIN5flash19enable_sm80_to_sm89INS1_16FlashAttnFwdSm80INS1_25CollectiveMainloopFwdSm80ILi8ELi1ELb0EN4cute5tupleIJNS5_1CILi128EEENS7_ILi64EEENS7_ILi192EEEEEELi192ENS_6half_tEfNS_4arch4Sm80ELb0ELb0ELb0ELb1ELb1ELb0ELb1ELb0EEENS1_21CollectiveEpilogueFwdINS6_IJS8_SA_S9_EEENS6_IJNS7_ILi1EEESI_SI_EEESC_SE_Li256ELb1ELb1ELb0ELb0EEENS1_19SingleTileSchedulerILb1ELb0ELb1ELi128EEEEEEEEEvNT_6ParamsE --------------------------
	.section	.text._ZN7cutlass13device_kernelIN5flash19enable_sm80_to_sm89INS1_16FlashAttnFwdSm80INS1_25CollectiveMainloopFwdSm80ILi8ELi1ELb0EN4cute5tupleIJNS5_1CILi128EEENS7_ILi64EEENS7_ILi192EEEEEELi192ENS_6half_tEfNS_4arch4Sm80ELb0ELb0ELb0ELb1ELb1ELb0ELb1ELb0EEENS1_21CollectiveEpilogueFwdINS6_IJS8_SA_S9_EEENS6_IJNS7_ILi1EEESI_SI_EEESC_SE_Li256ELb1ELb1ELb0ELb0EEENS1_19SingleTileSchedulerILb1ELb0ELb1ELi128EEEEEEEEEvNT_6ParamsE,"ax",@progbits
	.align	128
.text._ZN7cutlass13device_kernelIN5flash19enable_sm80_to_sm89INS1_16FlashAttnFwdSm80INS1_25CollectiveMainloopFwdSm80ILi8ELi1ELb0EN4cute5tupleIJNS5_1CILi128EEENS7_ILi64EEENS7_ILi192EEEEEELi192ENS_6half_tEfNS_4arch4Sm80ELb0ELb0ELb0ELb1ELb1ELb0ELb1ELb0EEENS1_21CollectiveEpilogueFwdINS6_IJS8_SA_S9_EEENS6_IJNS7_ILi1EEESI_SI_EEESC_SE_Li256ELb1ELb1ELb0ELb0EEENS1_19SingleTileSchedulerILb1ELb0ELb1ELi128EEEEEEEEEvNT_6ParamsE:
        .type           _ZN7cutlass13device_kernelIN5flash19enable_sm80_to_sm89INS1_16FlashAttnFwdSm80INS1_25CollectiveMainloopFwdSm80ILi8ELi1ELb0EN4cute5tupleIJNS5_1CILi128EEENS7_ILi64EEENS7_ILi192EEEEEELi192ENS_6half_tEfNS_4arch4Sm80ELb0ELb0ELb0ELb1ELb1ELb0ELb1ELb0EEENS1_21CollectiveEpilogueFwdINS6_IJS8_SA_S9_EEENS6_IJNS7_ILi1EEESI_SI_EEESC_SE_Li256ELb1ELb1ELb0ELb0EEENS1_19SingleTileSchedulerILb1ELb0ELb1ELi128EEEEEEEEEvNT_6ParamsE,@function
        .size           _ZN7cutlass13device_kernelIN5flash19enable_sm80_to_sm89INS1_16FlashAttnFwdSm80INS1_25CollectiveMainloopFwdSm80ILi8ELi1ELb0EN4cute5tupleIJNS5_1CILi128EEENS7_ILi64EEENS7_ILi192EEEEEELi192ENS_6half_tEfNS_4arch4Sm80ELb0ELb0ELb0ELb1ELb1ELb0ELb1ELb0EEENS1_21CollectiveEpilogueFwdINS6_IJS8_SA_S9_EEENS6_IJNS7_ILi1EEESI_SI_EEESC_SE_Li256ELb1ELb1ELb0ELb0EEENS1_19SingleTileSchedulerILb1ELb0ELb1ELi128EEEEEEEEEvNT_6ParamsE,(.L_x_55 - _ZN7cutlass13device_kernelIN5flash19enable_sm80_to_sm89INS1_16FlashAttnFwdSm80INS1_25CollectiveMainloopFwdSm80ILi8ELi1ELb0EN4cute5tupleIJNS5_1CILi128EEENS7_ILi64EEENS7_ILi192EEEEEELi192ENS_6half_tEfNS_4arch4Sm80ELb0ELb0ELb0ELb1ELb1ELb0ELb1ELb0EEENS1_21CollectiveEpilogueFwdINS6_IJS8_SA_S9_EEENS6_IJNS7_ILi1EEESI_SI_EEESC_SE_Li256ELb1ELb1ELb0ELb0EEENS1_19SingleTileSchedulerILb1ELb0ELb1ELi128EEEEEEEEEvNT_6ParamsE)
        .other          _ZN7cutlass13device_kernelIN5flash19enable_sm80_to_sm89INS1_16FlashAttnFwdSm80INS1_25CollectiveMainloopFwdSm80ILi8ELi1ELb0EN4cute5tupleIJNS5_1CILi128EEENS7_ILi64EEENS7_ILi192EEEEEELi192ENS_6half_tEfNS_4arch4Sm80ELb0ELb0ELb0ELb1ELb1ELb0ELb1ELb0EEENS1_21CollectiveEpilogueFwdINS6_IJS8_SA_S9_EEENS6_IJNS7_ILi1EEESI_SI_EEESC_SE_Li256ELb1ELb1ELb0ELb0EEENS1_19SingleTileSchedulerILb1ELb0ELb1ELi128EEEEEEEEEvNT_6ParamsE,@"STO_CUDA_ENTRY STV_DEFAULT"
_ZN7cutlass13device_kernelIN5flash19enable_sm80_to_sm89INS1_16FlashAttnFwdSm80INS1_25CollectiveMainloopFwdSm80ILi8ELi1ELb0EN4cute5tupleIJNS5_1CILi128EEENS7_ILi64EEENS7_ILi192EEEEEELi192ENS_6half_tEfNS_4arch4Sm80ELb0ELb0ELb0ELb1ELb1ELb0ELb1ELb0EEENS1_21CollectiveEpilogueFwdINS6_IJS8_SA_S9_EEENS6_IJNS7_ILi1EEESI_SI_EEESC_SE_Li256ELb1ELb1ELb0ELb0EEENS1_19SingleTileSchedulerILb1ELb0ELb1ELi128EEEEEEEEEvNT_6ParamsE:
[----:B------:R-:W-:Y:S01]  /*0000*/  LDC R1, c[0x0][0x28] ;  /* 0x00000a00ff017b82 */ /* 0x000fe20000000800 */
[----:B------:R-:W-:Y:S05]  /*0010*/  EXIT ;  /* 0x000000000000794d */ /* 0x000fea0003800000 */
.L_x_19:
        /* <DEDUP_REMOVED lines=14> */
.L_x_55:


//--------------------- .text._ZN7cutlass13device_kernelIN5flash19enable_sm80_to_sm89INS1_16FlashAttnFwdSm80INS1_25CollectiveMainloopFwdSm80ILi8ELi1ELb0EN4cute5tupleIJNS5_1CILi128EEENS7_ILi64EEENS7_ILi192EEEEEELi192ENS_6half_tEfNS_4arch4Sm80ELb0ELb0ELb0ELb1ELb1ELb1ELb1ELb0EEENS1_21CollectiveEpilogueFwdINS6_IJS8_SA_S9_EEENS6_IJNS7_ILi1EEESI_SI_EEESC_SE_Li256ELb1ELb1ELb0ELb0EEENS1_19SingleTileSchedulerILb1ELb0ELb1ELi128EEEEEEEEEvNT_6ParamsE --------------------------
	.section	.text._ZN7cutlass13device_kernelIN5flash19enable_sm80_to_sm89INS1_16FlashAttnFwdSm80INS1_25CollectiveMainloopFwdSm80ILi8ELi1ELb0EN4cute5tupleIJNS5_1CILi128EEENS7_ILi64EEENS7_ILi192EEEEEELi192ENS_6half_tEfNS_4arch4Sm80ELb0ELb0ELb0ELb1ELb1ELb1ELb1ELb0EEENS1_21CollectiveEpilogueFwdINS6_IJS8_SA_S9_EEENS6_IJNS7_ILi1EEESI_SI_EEESC_SE_Li256ELb1ELb1ELb0ELb0EEENS1_19SingleTileSchedulerILb1ELb0ELb1ELi128EEEEEEEEEvNT_6ParamsE,"ax",@progbits
	.align	128
.text._ZN7cutlass13device_kernelIN5flash19enable_sm80_to_sm89INS1_16FlashAttnFwdSm80INS1_25CollectiveMainloopFwdSm80ILi8ELi1ELb0EN4cute5tupleIJNS5_1CILi128EEENS7_ILi64EEENS7_ILi192EEEEEELi192ENS_6half_tEfNS_4arch4Sm80ELb0ELb0ELb0ELb1ELb1ELb1ELb1ELb0EEENS1_21CollectiveEpilogueFwdINS6_IJS8_SA_S9_EEENS6_IJNS7_ILi1EEESI_SI_EEESC_SE_Li256ELb1ELb1ELb0ELb0EEENS1_19SingleTileSchedulerILb1ELb0ELb1ELi128EEEEEEEEEvNT_6ParamsE:
        .type           _ZN7cutlass13device_kernelIN5flash19enable_sm80_to_sm89INS1_16FlashAttnFwdSm80INS1_25CollectiveMainloopFwdSm80ILi8ELi1ELb0EN4cute5tupleIJNS5_1CILi128EEENS7_ILi64EEENS7_ILi192EEEEEELi192ENS_6half_tEfNS_4arch4Sm80ELb0ELb0ELb0ELb1ELb1ELb1ELb1ELb0EEENS1_21CollectiveEpilogueFwdINS6_IJS8_SA_S9_EEENS6_IJNS7_ILi1EEESI_SI_EEESC_SE_Li256ELb1ELb1ELb0ELb0EEENS1_19SingleTileSchedulerILb1ELb0ELb1ELi128EEEEEEEEEvNT_6ParamsE,@function
        .size           _ZN7cutlass13device_kernelIN5flash19enable_sm80_to_sm89INS1_16FlashAttnFwdSm80INS1_25CollectiveMainloopFwdSm80ILi8ELi1ELb0EN4cute5tupleIJNS5_1CILi128EEENS7_ILi64EEENS7_ILi192EEEEEELi192ENS_6half_tEfNS_4arch4Sm80ELb0ELb0ELb0ELb1ELb1ELb1ELb1ELb0EEENS1_21CollectiveEpilogueFwdINS6_IJS8_SA_S9_EEENS6_IJNS7_ILi1EEESI_SI_EEESC_SE_Li256ELb1ELb1ELb0ELb0EEENS1_19SingleTileSchedulerILb1ELb0ELb1ELi128EEEEEEEEEvNT_6ParamsE,(.L_x_56 - _ZN7cutlass13device_kernelIN5flash19enable_sm80_to_sm89INS1_16FlashAttnFwdSm80INS1_25CollectiveMainloopFwdSm80ILi8ELi1ELb0EN4cute5tupleIJNS5_1CILi128EEENS7_ILi64EEENS7_ILi192EEEEEELi192ENS_6half_tEfNS_4arch4Sm80ELb0ELb0ELb0ELb1ELb1ELb1ELb1ELb0EEENS1_21CollectiveEpilogueFwdINS6_IJS8_SA_S9_EEENS6_IJNS7_ILi1EEESI_SI_EEESC_SE_Li256ELb1ELb1ELb0ELb0EEENS1_19SingleTileSchedulerILb1ELb0ELb1ELi128EEEEEEEEEvNT_6ParamsE)
        .other          _ZN7cutlass13device_kernelIN5flash19enable_sm80_to_sm89INS1_16FlashAttnFwdSm80INS1_25CollectiveMainloopFwdSm80ILi8ELi1ELb0EN4cute5tupleIJNS5_1CILi128EEENS7_ILi64EEENS7_ILi192EEEEEELi192ENS_6half_tEfNS_4arch4Sm80ELb0ELb0ELb0ELb1ELb1ELb1ELb1ELb0EEENS1_21CollectiveEpilogueFwdINS6_IJS8_SA_S9_EEENS6_IJNS7_ILi1EEESI_SI_EEESC_SE_Li256ELb1ELb1ELb0ELb0EEENS1_19SingleTileSchedulerILb1ELb0ELb1ELi128EEEEEEEEEvNT_6ParamsE,@"STO_CUDA_ENTRY STV_DEFAULT"
_ZN7cutlass13device_kernelIN5flash19enable_sm80_to_sm89INS1_16FlashAttnFwdSm80INS1_25CollectiveMainloopFwdSm80ILi8ELi1ELb0EN4cute5tupleIJNS5_1CILi128EEENS7_ILi64EEENS7_ILi192EEEEEELi192ENS_6half_tEfNS_4arch4Sm80ELb0ELb0ELb0ELb1ELb1ELb1ELb1ELb0EEENS1_21CollectiveEpilogueFwdINS6_IJS8_SA_S9_EEENS6_IJNS7_ILi1EEESI_SI_EEESC_SE_Li256ELb1ELb1ELb0ELb0EEENS1_19SingleTileSchedulerILb1ELb0ELb1ELi128EEEEEEEEEvNT_6ParamsE:
[----:B------:R-:W-:Y:S01]  /*0000*/  LDC R1, c[0x0][0x28] ;  /* 0x00000a00ff017b82 */ /* 0x000fe20000000800 */
[----:B------:R-:W-:Y:S05]  /*0010*/  EXIT ;  /* 0x000000000000794d */ /* 0x000fea0003800000 */
.L_x_20:
        /* <DEDUP_REMOVED lines=14> */
.L_x_56:


//--------------------- .text._ZN7cutlass13device_kernelIN5flash19enable_sm80_to_sm89INS1_16FlashAttnFwdSm80INS1_25CollectiveMainloopFwdSm80ILi8ELi1ELb0EN4cute5tupleIJNS5_1CILi128EEENS7_ILi64EEENS7_ILi192EEEEEELi192ENS_6half_tEfNS_4arch4Sm80ELb0ELb1ELb0ELb0ELb1ELb0ELb1ELb0EEENS1_21CollectiveEpilogueFwdINS6_IJS8_SA_S9_EEENS6_IJNS7_ILi1EEESI_SI_EEESC_SE_Li256ELb0ELb1ELb0ELb0EEENS1_19SingleTileSchedulerILb0ELb0ELb1ELi128EEEEEEEEEvNT_6ParamsE --------------------------
	.section	.text._ZN7cutlass13device_kernelIN5flash19enable_sm80_to_sm89INS1_16FlashAttnFwdSm80INS1_25CollectiveMainloopFwdSm80ILi8ELi1ELb0EN4cute5tupleIJNS5_1CILi128EEENS7_ILi64EEENS7_ILi192EEEEEELi192ENS_6half_tEfNS_4arch4Sm80ELb0ELb1ELb0ELb0ELb1ELb0ELb1ELb0EEENS1_21CollectiveEpilogueFwdINS6_IJS8_SA_S9_EEENS6_IJNS7_ILi1EEESI_SI_EEESC_SE_Li256ELb0ELb1ELb0ELb0EEENS1_19SingleTileSchedulerILb0ELb0ELb1ELi128EEEEEEEEEvNT_6ParamsE,"ax",@progbits
	.align	128
.text._ZN7cutlass13device_kernelIN5flash19enable_sm80_to_sm89INS1_16FlashAttnFwdSm80INS1_25CollectiveMainloopFwdSm80ILi8ELi1ELb0EN4cute5tupleIJNS5_1CILi128EEENS7_ILi64EEENS7_ILi192EEEEEELi192ENS_6half_tEfNS_4arch4Sm80ELb0ELb1ELb0ELb0ELb1ELb0ELb1ELb0EEENS1_21CollectiveEpilogueFwdINS6_IJS8_SA_S9_EEENS6_IJNS7_ILi1EEESI_SI_EEESC_SE_Li256ELb0ELb1ELb0ELb0EEENS1_19SingleTileSchedulerILb0ELb0ELb1ELi128EEEEEEEEEvNT_6ParamsE:
        .type           _ZN7cutlass13device_kernelIN5flash19enable_sm80_to_sm89INS1_16FlashAttnFwdSm80INS1_25CollectiveMainloopFwdSm80ILi8ELi1ELb0EN4cute5tupleIJNS5_1CILi128EEENS7_ILi64EEENS7_ILi192EEEEEELi192ENS_6half_tEfNS_4arch4Sm80ELb0ELb1ELb0ELb0ELb1ELb0ELb1ELb0EEENS1_21CollectiveEpilogueFwdINS6_IJS8_SA_S9_EEENS6_IJNS7_ILi1EEESI_SI_EEESC_SE_Li256ELb0ELb1ELb0ELb0EEENS1_19SingleTileSchedulerILb0ELb0ELb1ELi128EEEEEEEEEvNT_6ParamsE,@function
        .size           _ZN7cutlass13device_kernelIN5flash19enable_sm80_to_sm89INS1_16FlashAttnFwdSm80INS1_25CollectiveMainloopFwdSm80ILi8ELi1ELb0EN4cute5tupleIJNS5_1CILi128EEENS7_ILi64EEENS7_ILi192EEEEEELi192ENS_6half_tEfNS_4arch4Sm80ELb0ELb1ELb0ELb0ELb1ELb0ELb1ELb0EEENS1_21CollectiveEpilogueFwdINS6_IJS8_SA_S9_EEENS6_IJNS7_ILi1EEESI_SI_EEESC_SE_Li256ELb0ELb1ELb0ELb0EEENS1_19SingleTileSchedulerILb0ELb0ELb1ELi128EEEEEEEEEvNT_6ParamsE,(.L_x_57 - _ZN7cutlass13device_kernelIN5flash19enable_sm80_to_sm89INS1_16FlashAttnFwdSm80INS1_25CollectiveMainloopFwdSm80ILi8ELi1ELb0EN4cute5tupleIJNS5_1CILi128EEENS7_ILi64EEENS7_ILi192EEEEEELi192ENS_6half_tEfNS_4arch4Sm80ELb0ELb1ELb0ELb0ELb1ELb0ELb1ELb0EEENS1_21CollectiveEpilogueFwdINS6_IJS8_SA_S9_EEENS6_IJNS7_ILi1EEESI_SI_EEESC_SE_Li256ELb0ELb1ELb0ELb0EEENS1_19SingleTileSchedulerILb0ELb0ELb1ELi128EEEEEEEEEvNT_6ParamsE)
        .other          _ZN7cutlass13device_kernelIN5flash19enable_sm80_to_sm89INS1_16FlashAttnFwdSm80INS1_25CollectiveMainloopFwdSm80ILi8ELi1ELb0EN4cute5tupleIJNS5_1CILi128EEENS7_ILi64EEENS7_ILi192EEEEEELi192ENS_6half_tEfNS_4arch4Sm80ELb0ELb1ELb0ELb0ELb1ELb0ELb1ELb0EEENS1_21CollectiveEpilogueFwdINS6_IJS8_SA_S9_EEENS6_IJNS7_ILi1EEESI_SI_EEESC_SE_Li256ELb0ELb1ELb0ELb0EEENS1_19SingleTileSchedulerILb0ELb0ELb1ELi128EEEEEEEEEvNT_6ParamsE,@"STO_CUDA_ENTRY STV_DEFAULT"
_ZN7cutlass13device_kernelIN5flash19enable_sm80_to_sm89INS1_16FlashAttnFwdSm80INS1_25CollectiveMainloopFwdSm80ILi8ELi1ELb0EN4cute5tupleIJNS5_1CILi128EEENS7_ILi64EEENS7_ILi192EEEEEELi192ENS_6half_tEfNS_4arch4Sm80ELb0ELb1ELb0ELb0ELb1ELb0ELb1ELb0EEENS1_21CollectiveEpilogueFwdINS6_IJS8_SA_S9_EEENS6_IJNS7_ILi1EEESI_SI_EEESC_SE_Li256ELb0ELb1ELb0ELb0EEENS1_19SingleTileSchedulerILb0ELb0ELb1ELi128EEEEEEEEEvNT_6ParamsE:
[----:B------:R-:W-:Y:S01]  /*0000*/  LDC R1, c[0x0][0x28] ;  /* 0x00000a00ff017b82 */ /* 0x000fe20000000800 */
[----:B------:R-:W-:Y:S05]  /*0010*/  EXIT ;  /* 0x000000000000794d */ /* 0x000fea0003800000 */
.L_x_21:
        /* <DEDUP_REMOVED lines=14> */
.L_x_57:


//--------------------- .text._ZN7cutlass13device_kernelIN5flash19enable_sm80_to_sm89INS1_16FlashAttnFwdSm80INS1_25CollectiveMainloopFwdSm80ILi8ELi1ELb0EN4cute5tupleIJNS5_1CILi128EEENS7_ILi64EEENS7_ILi192EEEEEELi192ENS_6half_tEfNS_4arch4Sm80ELb0ELb1ELb0ELb1ELb1ELb0ELb1ELb0EEENS1_21CollectiveEpilogueFwdINS6_IJS8_SA_S9_EEENS6_IJNS7_ILi1EEESI_SI_EEESC_SE_Li256ELb1ELb1ELb0ELb0EEENS1_19SingleTileSchedulerILb1ELb0ELb1ELi128EEEEEEEEEvNT_6ParamsE --------------------------
	.section	.text._ZN7cutlass13device_kernelIN5flash19enable_sm80_to_sm89INS1_16FlashAttnFwdSm80INS1_25CollectiveMainloopFwdSm80ILi8ELi1ELb0EN4cute5tupleIJNS5_1CILi128EEENS7_ILi64EEENS7_ILi192EEEEEELi192ENS_6half_tEfNS_4arch4Sm80ELb0ELb1ELb0ELb1ELb1ELb0ELb1ELb0EEENS1_21CollectiveEpilogueFwdINS6_IJS8_SA_S9_EEENS6_IJNS7_ILi1EEESI_SI_EEESC_SE_Li256ELb1ELb1ELb0ELb0EEENS1_19SingleTileSchedulerILb1ELb0ELb1ELi128EEEEEEEEEvNT_6ParamsE,"ax",@progbits
	.align	128
.text._ZN7cutlass13device_kernelIN5flash19enable_sm80_to_sm89INS1_16FlashAttnFwdSm80INS1_25CollectiveMainloopFwdSm80ILi8ELi1ELb0EN4cute5tupleIJNS5_1CILi128EEENS7_ILi64EEENS7_ILi192EEEEEELi192ENS_6half_tEfNS_4arch4Sm80ELb0ELb1ELb0ELb1ELb1ELb0ELb1ELb0EEENS1_21CollectiveEpilogueFwdINS6_IJS8_SA_S9_EEENS6_IJNS7_ILi1EEESI_SI_EEESC_SE_Li256ELb1ELb1ELb0ELb0EEENS1_19SingleTileSchedulerILb1ELb0ELb1ELi128EEEEEEEEEvNT_6ParamsE:
        .type           _ZN7cutlass13device_kernelIN5flash19enable_sm80_to_sm89INS1_16FlashAttnFwdSm80INS1_25CollectiveMainloopFwdSm80ILi8ELi1ELb0EN4cute5tupleIJNS5_1CILi128EEENS7_ILi64EEENS7_ILi192EEEEEELi192ENS_6half_tEfNS_4arch4Sm80ELb0ELb1ELb0ELb1ELb1ELb0ELb1ELb0EEENS1_21CollectiveEpilogueFwdINS6_IJS8_SA_S9_EEENS6_IJNS7_ILi1EEESI_SI_EEESC_SE_Li256ELb1ELb1ELb0ELb0EEENS1_19SingleTileSchedulerILb1ELb0ELb1ELi128EEEEEEEEEvNT_6ParamsE,@function
        .size           _ZN7cutlass13device_kernelIN5flash19enable_sm80_to_sm89INS1_16FlashAttnFwdSm80INS1_25CollectiveMainloopFwdSm80ILi8ELi1ELb0EN4cute5tupleIJNS5_1CILi128EEENS7_ILi64EEENS7_ILi192EEEEEELi192ENS_6half_tEfNS_4arch4Sm80ELb0ELb1ELb0ELb1ELb1ELb0ELb1ELb0EEENS1_21CollectiveEpilogueFwdINS6_IJS8_SA_S9_EEENS6_IJNS7_ILi1EEESI_SI_EEESC_SE_Li256ELb1ELb1ELb0ELb0EEENS1_19SingleTileSchedulerILb1ELb0ELb1ELi128EEEEEEEEEvNT_6ParamsE,(.L_x_58 - _ZN7cutlass13device_kernelIN5flash19enable_sm80_to_sm89INS1_16FlashAttnFwdSm80INS1_25CollectiveMainloopFwdSm80ILi8ELi1ELb0EN4cute5tupleIJNS5_1CILi128EEENS7_ILi64EEENS7_ILi192EEEEEELi192ENS_6half_tEfNS_4arch4Sm80ELb0ELb1ELb0ELb1ELb1ELb0ELb1ELb0EEENS1_21CollectiveEpilogueFwdINS6_IJS8_SA_S9_EEENS6_IJNS7_ILi1EEESI_SI_EEESC_SE_Li256ELb1ELb1ELb0ELb0EEENS1_19SingleTileSchedulerILb1ELb0ELb1ELi128EEEEEEEEEvNT_6ParamsE)
        .other          _ZN7cutlass13device_kernelIN5flash19enable_sm80_to_sm89INS1_16FlashAttnFwdSm80INS1_25CollectiveMainloopFwdSm80ILi8ELi1ELb0EN4cute5tupleIJNS5_1CILi128EEENS7_ILi64EEENS7_ILi192EEEEEELi192ENS_6half_tEfNS_4arch4Sm80ELb0ELb1ELb0ELb1ELb1ELb0ELb1ELb0EEENS1_21CollectiveEpilogueFwdINS6_IJS8_SA_S9_EEENS6_IJNS7_ILi1EEESI_SI_EEESC_SE_Li256ELb1ELb1ELb0ELb0EEENS1_19SingleTileSchedulerILb1ELb0ELb1ELi128EEEEEEEEEvNT_6ParamsE,@"STO_CUDA_ENTRY STV_DEFAULT"
_ZN7cutlass13device_kernelIN5flash19enable_sm80_to_sm89INS1_16FlashAttnFwdSm80INS1_25CollectiveMainloopFwdSm80ILi8ELi1ELb0EN4cute5tupleIJNS5_1CILi128EEENS7_ILi64EEENS7_ILi192EEEEEELi192ENS_6half_tEfNS_4arch4Sm80ELb0ELb1ELb0ELb1ELb1ELb0ELb1ELb0EEENS1_21CollectiveEpilogueFwdINS6_IJS8_SA_S9_EEENS6_IJNS7_ILi1EEESI_SI_EEESC_SE_Li256ELb1ELb1ELb0ELb0EEENS1_19SingleTileSchedulerILb1ELb0ELb1ELi128EEEEEEEEEvNT_6ParamsE:
[----:B------:R-:W-:Y:S01]  /*0000*/  LDC R1, c[0x0][0x28] ;  /* 0x00000a00ff017b82 */ /* 0x000fe20000000800 */
[----:B------:R-:W-:Y:S05]  /*0010*/  EXIT ;  /* 0x000000000000794d */ /* 0x000fea0003800000 */
.L_x_22:
        /* <DEDUP_REMOVED lines=14> */
.L_x_58:


//--------------------- .text._ZN7cutlass13device_kernelIN5flash19enable_sm80_to_sm89INS1_16FlashAttnFwdSm80INS1_25CollectiveMainloopFwdSm80ILi8ELi1ELb0EN4cute5tupleIJNS5_1CILi128EEENS7_ILi64EEENS7_ILi192EEEEEELi192ENS_6half_tEfNS_4arch4Sm80ELb0ELb1ELb0ELb1ELb1ELb1ELb1ELb0EEENS1_21CollectiveEpilogueFwdINS6_IJS8_SA_S9_EEENS6_IJNS7_ILi1EEESI_SI_EEESC_SE_Li256ELb1ELb1ELb0ELb0EEENS1_19SingleTileSchedulerILb1ELb0ELb1ELi128EEEEEEEEEvNT_6ParamsE --------------------------
	.section	.text._ZN7cutlass13device_kernelIN5flash19enable_sm80_to_sm89INS1_16FlashAttnFwdSm80INS1_25CollectiveMainloopFwdSm80ILi8ELi1ELb0EN4cute5tupleIJNS5_1CILi128EEENS7_ILi64EEENS7_ILi192EEEEEELi192ENS_6half_tEfNS_4arch4Sm80ELb0ELb1ELb0ELb1ELb1ELb1ELb1ELb0EEENS1_21CollectiveEpilogueFwdINS6_IJS8_SA_S9_EEENS6_IJNS7_ILi1EEESI_SI_EEESC_SE_Li256ELb1ELb1ELb0ELb0EEENS1_19SingleTileSchedulerILb1ELb0ELb1ELi128EEEEEEEEEvNT_6ParamsE,"ax",@progbits
	.align	128
.text._ZN7cutlass13device_kernelIN5flash19enable_sm80_to_sm89INS1_16FlashAttnFwdSm80INS1_25CollectiveMainloopFwdSm80ILi8ELi1ELb0EN4cute5tupleIJNS5_1CILi128EEENS7_ILi64EEENS7_ILi192EEEEEELi192ENS_6half_tEfNS_4arch4Sm80ELb0ELb1ELb0ELb1ELb1ELb1ELb1ELb0EEENS1_21CollectiveEpilogueFwdINS6_IJS8_SA_S9_EEENS6_IJNS7_ILi1EEESI_SI_EEESC_SE_Li256ELb1ELb1ELb0ELb0EEENS1_19SingleTileSchedulerILb1ELb0ELb1ELi128EEEEEEEEEvNT_6ParamsE:
        .type           _ZN7cutlass13device_kernelIN5flash19enable_sm80_to_sm89INS1_16FlashAttnFwdSm80INS1_25CollectiveMainloopFwdSm80ILi8ELi1ELb0EN4cute5tupleIJNS5_1CILi128EEENS7_ILi64EEENS7_ILi192EEEEEELi192ENS_6half_tEfNS_4arch4Sm80ELb0ELb1ELb0ELb1ELb1ELb1ELb1ELb0EEENS1_21CollectiveEpilogueFwdINS6_IJS8_SA_S9_EEENS6_IJNS7_ILi1EEESI_SI_EEESC_SE_Li256ELb1ELb1ELb0ELb0EEENS1_19SingleTileSchedulerILb1ELb0ELb1ELi128EEEEEEEEEvNT_6ParamsE,@function
        .size           _ZN7cutlass13device_kernelIN5flash19enable_sm80_to_sm89INS1_16FlashAttnFwdSm80INS1_25CollectiveMainloopFwdSm80ILi8ELi1ELb0EN4cute5tupleIJNS5_1CILi128EEENS7_ILi64EEENS7_ILi192EEEEEELi192ENS_6half_tEfNS_4arch4Sm80ELb0ELb1ELb0ELb1ELb1ELb1ELb1ELb0EEENS1_21CollectiveEpilogueFwdINS6_IJS8_SA_S9_EEENS6_IJNS7_ILi1EEESI_SI_EEESC_SE_Li256ELb1ELb1ELb0ELb0EEENS1_19SingleTileSchedulerILb1ELb0ELb1ELi128EEEEEEEEEvNT_6ParamsE,(.L_x_59 - _ZN7cutlass13device_kernelIN5flash19enable_sm80_to_sm89INS1_16FlashAttnFwdSm80INS1_25CollectiveMainloopFwdSm80ILi8ELi1ELb0EN4cute5tupleIJNS5_1CILi128EEENS7_ILi64EEENS7_ILi192EEEEEELi192ENS_6half_tEfNS_4arch4Sm80ELb0ELb1ELb0ELb1ELb1ELb1ELb1ELb0EEENS1_21CollectiveEpilogueFwdINS6_IJS8_SA_S9_EEENS6_IJNS7_ILi1EEESI_SI_EEESC_SE_Li256ELb1ELb1ELb0ELb0EEENS1_19SingleTileSchedulerILb1ELb0ELb1ELi128EEEEEEEEEvNT_6ParamsE)
        .other          _ZN7cutlass13device_kernelIN5flash19enable_sm80_to_sm89INS1_16FlashAttnFwdSm80INS1_25CollectiveMainloopFwdSm80ILi8ELi1ELb0EN4cute5tupleIJNS5_1CILi128EEENS7_ILi64EEENS7_ILi192EEEEEELi192ENS_6half_tEfNS_4arch4Sm80ELb0ELb1ELb0ELb1ELb1ELb1ELb1ELb0EEENS1_21CollectiveEpilogueFwdINS6_IJS8_SA_S9_EEENS6_IJNS7_ILi1EEESI_SI_EEESC_SE_Li256ELb1ELb1ELb0ELb0EEENS1_19SingleTileSchedulerILb1ELb0ELb1ELi128EEEEEEEEEvNT_6ParamsE,@"STO_CUDA_ENTRY STV_DEFAULT"
_ZN7cutlass13device_kernelIN5flash19enable_sm80_to_sm89INS1_16FlashAttnFwdSm80INS1_25CollectiveMainloopFwdSm80ILi8ELi1ELb0EN4cute5tupleIJNS5_1CILi128EEENS7_ILi64EEENS7_ILi192EEEEEELi192ENS_6half_tEfNS_4arch4Sm80ELb0ELb1ELb0ELb1ELb1ELb1ELb1ELb0EEENS1_21CollectiveEpilogueFwdINS6_IJS8_SA_S9_EEENS6_IJNS7_ILi1EEESI_SI_EEESC_SE_Li256ELb1ELb1ELb0ELb0EEENS1_19SingleTileSchedulerILb1ELb0ELb1ELi128EEEEEEEEEvNT_6ParamsE:
[----:B------:R-:W-:Y:S01]  /*0000*/  LDC R1, c[0x0][0x28] ;  /* 0x00000a00ff017b82 */ /* 0x000fe20000000800 */
[----:B------:R-:W-:Y:S05]  /*0010*/  EXIT ;  /* 0x000000000000794d */ /* 0x000fea0003800000 */
.L_x_23:
        /* <DEDUP_REMOVED lines=14> */
.L_x_59:


//--------------------- .text._ZN7cutlass13device_kernelIN5flash19enable_sm80_to_sm89INS1_16FlashAttnFwdSm80INS1_25CollectiveMainloopFwdSm80ILi8ELi1ELb0EN4cute5tupleIJNS5_1CILi128EEENS7_ILi64EEENS7_ILi192EEEEEELi192ENS_6half_tEfNS_4arch4Sm80ELb1ELb0ELb0ELb0ELb1ELb0ELb1ELb0EEENS1_21CollectiveEpilogueFwdINS6_IJS8_SA_S9_EEENS6_IJNS7_ILi1EEESI_SI_EEESC_SE_Li256ELb0ELb1ELb0ELb0EEENS1_30DynamicPersistentTileSchedulerILi256ELi256ELb0ELb1ELb0EEEEEEEEEvNT_6ParamsE --------------------------
	.section	.text._ZN7cutlass13device_kernelIN5flash19enable_sm80_to_sm89INS1_16FlashAttnFwdSm80INS1_25CollectiveMainloopFwdSm80ILi8ELi1ELb0EN4cute5tupleIJNS5_1CILi128EEENS7_ILi64EEENS7_ILi192EEEEEELi192ENS_6half_tEfNS_4arch4Sm80ELb1ELb0ELb0ELb0ELb1ELb0ELb1ELb0EEENS1_21CollectiveEpilogueFwdINS6_IJS8_SA_S9_EEENS6_IJNS7_ILi1EEESI_SI_EEESC_SE_Li256ELb0ELb1ELb0ELb0EEENS1_30DynamicPersistentTileSchedulerILi256ELi256ELb0ELb1ELb0EEEEEEEEEvNT_6ParamsE,"ax",@progbits
	.align	128
.text._ZN7cutlass13device_kernelIN5flash19enable_sm80_to_sm89INS1_16FlashAttnFwdSm80INS1_25CollectiveMainloopFwdSm80ILi8ELi1ELb0EN4cute5tupleIJNS5_1CILi128EEENS7_ILi64EEENS7_ILi192EEEEEELi192ENS_6half_tEfNS_4arch4Sm80ELb1ELb0ELb0ELb0ELb1ELb0ELb1ELb0EEENS1_21CollectiveEpilogueFwdINS6_IJS8_SA_S9_EEENS6_IJNS7_ILi1EEESI_SI_EEESC_SE_Li256ELb0ELb1ELb0ELb0EEENS1_30DynamicPersistentTileSchedulerILi256ELi256ELb0ELb1ELb0EEEEEEEEEvNT_6ParamsE:
        .type           _ZN7cutlass13device_kernelIN5flash19enable_sm80_to_sm89INS1_16FlashAttnFwdSm80INS1_25CollectiveMainloopFwdSm80ILi8ELi1ELb0EN4cute5tupleIJNS5_1CILi128EEENS7_ILi64EEENS7_ILi192EEEEEELi192ENS_6half_tEfNS_4arch4Sm80ELb1ELb0ELb0ELb0ELb1ELb0ELb1ELb0EEENS1_21CollectiveEpilogueFwdINS6_IJS8_SA_S9_EEENS6_IJNS7_ILi1EEESI_SI_EEESC_SE_Li256ELb0ELb1ELb0ELb0EEENS1_30DynamicPersistentTileSchedulerILi256ELi256ELb0ELb1ELb0EEEEEEEEEvNT_6ParamsE,@function
        .size           _ZN7cutlass13device_kernelIN5flash19enable_sm80_to_sm89INS1_16FlashAttnFwdSm80INS1_25CollectiveMainloopFwdSm80ILi8ELi1ELb0EN4cute5tupleIJNS5_1CILi128EEENS7_ILi64EEENS7_ILi192EEEEEELi192ENS_6half_tEfNS_4arch4Sm80ELb1ELb0ELb0ELb0ELb1ELb0ELb1ELb0EEENS1_21CollectiveEpilogueFwdINS6_IJS8_SA_S9_EEENS6_IJNS7_ILi1EEESI_SI_EEESC_SE_Li256ELb0ELb1ELb0ELb0EEENS1_30DynamicPersistentTileSchedulerILi256ELi256ELb0ELb1ELb0EEEEEEEEEvNT_6ParamsE,(.L_x_60 - _ZN7cutlass13device_kernelIN5flash19enable_sm80_to_sm89INS1_16FlashAttnFwdSm80INS1_25CollectiveMainloopFwdSm80ILi8ELi1ELb0EN4cute5tupleIJNS5_1CILi128EEENS7_ILi64EEENS7_ILi192EEEEEELi192ENS_6half_tEfNS_4arch4Sm80ELb1ELb0ELb0ELb0ELb1ELb0ELb1ELb0EEENS1_21CollectiveEpilogueFwdINS6_IJS8_SA_S9_EEENS6_IJNS7_ILi1EEESI_SI_EEESC_SE_Li256ELb0ELb1ELb0ELb0EEENS1_30DynamicPersistentTileSchedulerILi256ELi256ELb0ELb1ELb0EEEEEEEEEvNT_6ParamsE)
        .other          _ZN7cutlass13device_kernelIN5flash19enable_sm80_to_sm89INS1_16FlashAttnFwdSm80INS1_25CollectiveMainloopFwdSm80ILi8ELi1ELb0EN4cute5tupleIJNS5_1CILi128EEENS7_ILi64EEENS7_ILi192EEEEEELi192ENS_6half_tEfNS_4arch4Sm80ELb1ELb0ELb0ELb0ELb1ELb0ELb1ELb0EEENS1_21CollectiveEpilogueFwdINS6_IJS8_SA_S9_EEENS6_IJNS7_ILi1EEESI_SI_EEESC_SE_Li256ELb0ELb1ELb0ELb0EEENS1_30DynamicPersistentTileSchedulerILi256ELi256ELb0ELb1ELb0EEEEEEEEEvNT_6ParamsE,@"STO_CUDA_ENTRY STV_DEFAULT"
_ZN7cutlass13device_kernelIN5flash19enable_sm80_to_sm89INS1_16FlashAttnFwdSm80INS1_25CollectiveMainloopFwdSm80ILi8ELi1ELb0EN4cute5tupleIJNS5_1CILi128EEENS7_ILi64EEENS7_ILi192EEEEEELi192ENS_6half_tEfNS_4arch4Sm80ELb1ELb0ELb0ELb0ELb1ELb0ELb1ELb0EEENS1_21CollectiveEpilogueFwdINS6_IJS8_SA_S9_EEENS6_IJNS7_ILi1EEESI_SI_EEESC_SE_Li256ELb0ELb1ELb0ELb0EEENS1_30DynamicPersistentTileSchedulerILi256ELi256ELb0ELb1ELb0EEEEEEEEEvNT_6ParamsE:
[----:B------:R-:W-:Y:S01]  /*0000*/  LDC R1, c[0x0][0x28] ;  /* 0x00000a00ff017b82 */ /* 0x000fe20000000800 */
[----:B------:R-:W-:Y:S05]  /*0010*/  EXIT ;  /* 0x000000000000794d */ /* 0x000fea0003800000 */
.L_x_24:
        /* <DEDUP_REMOVED lines=14> */
.L_x_60:


//--------------------- .text._ZN7cutlass13device_kernelIN5flash19enable_sm80_to_sm89INS1_16FlashAttnFwdSm80INS1_25CollectiveMainloopFwdSm80ILi8ELi1ELb0EN4cute5tupleIJNS5_1CILi128EEENS7_ILi64EEENS7_ILi192EEEEEELi192ENS_6half_tEfNS_4arch4Sm80ELb1ELb0ELb0ELb1ELb1ELb0ELb1ELb0EEENS1_21CollectiveEpilogueFwdINS6_IJS8_SA_S9_EEENS6_IJNS7_ILi1EEESI_SI_EEESC_SE_Li256ELb1ELb1ELb0ELb0EEENS1_19SingleTileSchedulerILb1ELb0ELb1ELi128EEEEEEEEEvNT_6ParamsE --------------------------
	.section	.text._ZN7cutlass13device_kernelIN5flash19enable_sm80_to_sm89INS1_16FlashAttnFwdSm80INS1_25CollectiveMainloopFwdSm80ILi8ELi1ELb0EN4cute5tupleIJNS5_1CILi128EEENS7_ILi64EEENS7_ILi192EEEEEELi192ENS_6half_tEfNS_4arch4Sm80ELb1ELb0ELb0ELb1ELb1ELb0ELb1ELb0EEENS1_21CollectiveEpilogueFwdINS6_IJS8_SA_S9_EEENS6_IJNS7_ILi1EEESI_SI_EEESC_SE_Li256ELb1ELb1ELb0ELb0EEENS1_19SingleTileSchedulerILb1ELb0ELb1ELi128EEEEEEEEEvNT_6ParamsE,"ax",@progbits
	.align	128
.text._ZN7cutlass13device_kernelIN5flash19enable_sm80_to_sm89INS1_16FlashAttnFwdSm80INS1_25CollectiveMainloopFwdSm80ILi8ELi1ELb0EN4cute5tupleIJNS5_1CILi128EEENS7_ILi64EEENS7_ILi192EEEEEELi192ENS_6half_tEfNS_4arch4Sm80ELb1ELb0ELb0ELb1ELb1ELb0ELb1ELb0EEENS1_21CollectiveEpilogueFwdINS6_IJS8_SA_S9_EEENS6_IJNS7_ILi1EEESI_SI_EEESC_SE_Li256ELb1ELb1ELb0ELb0EEENS1_19SingleTileSchedulerILb1ELb0ELb1ELi128EEEEEEEEEvNT_6ParamsE:
        .type           _ZN7cutlass13device_kernelIN5flash19enable_sm80_to_sm89INS1_16FlashAttnFwdSm80INS1_25CollectiveMainloopFwdSm80ILi8ELi1ELb0EN4cute5tupleIJNS5_1CILi128EEENS7_ILi64EEENS7_ILi192EEEEEELi192ENS_6half_tEfNS_4arch4Sm80ELb1ELb0ELb0ELb1ELb1ELb0ELb1ELb0EEENS1_21CollectiveEpilogueFwdINS6_IJS8_SA_S9_EEENS6_IJNS7_ILi1EEESI_SI_EEESC_SE_Li256ELb1ELb1ELb0ELb0EEENS1_19SingleTileSchedulerILb1ELb0ELb1ELi128EEEEEEEEEvNT_6ParamsE,@function
        .size           _ZN7cutlass13device_kernelIN5flash19enable_sm80_to_sm89INS1_16FlashAttnFwdSm80INS1_25CollectiveMainloopFwdSm80ILi8ELi1ELb0EN4cute5tupleIJNS5_1CILi128EEENS7_ILi64EEENS7_ILi192EEEEEELi192ENS_6half_tEfNS_4arch4Sm80ELb1ELb0ELb0ELb1ELb1ELb0ELb1ELb0EEENS1_21CollectiveEpilogueFwdINS6_IJS8_SA_S9_EEENS6_IJNS7_ILi1EEESI_SI_EEESC_SE_Li256ELb1ELb1ELb0ELb0EEENS1_19SingleTileSchedulerILb1ELb0ELb1ELi128EEEEEEEEEvNT_6ParamsE,(.L_x_61 - _ZN7cutlass13device_kernelIN5flash19enable_sm80_to_sm89INS1_16FlashAttnFwdSm80INS1_25CollectiveMainloopFwdSm80ILi8ELi1ELb0EN4cute5tupleIJNS5_1CILi128EEENS7_ILi64EEENS7_ILi192EEEEEELi192ENS_6half_tEfNS_4arch4Sm80ELb1ELb0ELb0ELb1ELb1ELb0ELb1ELb0EEENS1_21CollectiveEpilogueFwdINS6_IJS8_SA_S9_EEENS6_IJNS7_ILi1EEESI_SI_EEESC_SE_Li256ELb1ELb1ELb0ELb0EEENS1_19SingleTileSchedulerILb1ELb0ELb1ELi128EEEEEEEEEvNT_6ParamsE)
        .other          _ZN7cutlass13device_kernelIN5flash19enable_sm80_to_sm89INS1_16FlashAttnFwdSm80INS1_25CollectiveMainloopFwdSm80ILi8ELi1ELb0EN4cute5tupleIJNS5_1CILi128EEENS7_ILi64EEENS7_ILi192EEEEEELi192ENS_6half_tEfNS_4arch4Sm80ELb1ELb0ELb0ELb1ELb1ELb0ELb1ELb0EEENS1_21CollectiveEpilogueFwdINS6_IJS8_SA_S9_EEENS6_IJNS7_ILi1EEESI_SI_EEESC_SE_Li256ELb1ELb1ELb0ELb0EEENS1_19SingleTileSchedulerILb1ELb0ELb1ELi128EEEEEEEEEvNT_6ParamsE,@"STO_CUDA_ENTRY STV_DEFAULT"
_ZN7cutlass13device_kernelIN5flash19enable_sm80_to_sm89INS1_16FlashAttnFwdSm80INS1_25CollectiveMainloopFwdSm80ILi8ELi1ELb0EN4cute5tupleIJNS5_1CILi128EEENS7_ILi64EEENS7_ILi192EEEEEELi192ENS_6half_tEfNS_4arch4Sm80ELb1ELb0ELb0ELb1ELb1ELb0ELb1ELb0EEENS1_21CollectiveEpilogueFwdINS6_IJS8_SA_S9_EEENS6_IJNS7_ILi1EEESI_SI_EEESC_SE_Li256ELb1ELb1ELb0ELb0EEENS1_19SingleTileSchedulerILb1ELb0ELb1ELi128EEEEEEEEEvNT_6ParamsE:
[----:B------:R-:W-:Y:S01]  /*0000*/  LDC R1, c[0x0][0x28] ;  /* 0x00000a00ff017b82 */ /* 0x000fe20000000800 */
[----:B------:R-:W-:Y:S05]  /*0010*/  EXIT ;  /* 0x000000000000794d */ /* 0x000fea0003800000 */
.L_x_25:
        /* <DEDUP_REMOVED lines=14> */
.L_x_61:


//--------------------- .text._ZN7cutlass13device_kernelIN5flash19enable_sm80_to_sm89INS1_16FlashAttnFwdSm80INS1_25CollectiveMainloopFwdSm80ILi8ELi1ELb0EN4cute5tupleIJNS5_1CILi128EEENS7_ILi64EEENS7_ILi192EEEEEELi192ENS_6half_tEfNS_4arch4Sm80ELb1ELb0ELb0ELb1ELb1ELb1ELb1ELb0EEENS1_21CollectiveEpilogueFwdINS6_IJS8_SA_S9_EEENS6_IJNS7_ILi1EEESI_SI_EEESC_SE_Li256ELb1ELb1ELb0ELb0EEENS1_19SingleTileSchedulerILb1ELb0ELb1ELi128EEEEEEEEEvNT_6ParamsE --------------------------
	.section	.text._ZN7cutlass13device_kernelIN5flash19enable_sm80_to_sm89INS1_16FlashAttnFwdSm80INS1_25CollectiveMainloopFwdSm80ILi8ELi1ELb0EN4cute5tupleIJNS5_1CILi128EEENS7_ILi64EEENS7_ILi192EEEEEELi192ENS_6half_tEfNS_4arch4Sm80ELb1ELb0ELb0ELb1ELb1ELb1ELb1ELb0EEENS1_21CollectiveEpilogueFwdINS6_IJS8_SA_S9_EEENS6_IJNS7_ILi1EEESI_SI_EEESC_SE_Li256ELb1ELb1ELb0ELb0EEENS1_19SingleTileSchedulerILb1ELb0ELb1ELi128EEEEEEEEEvNT_6ParamsE,"ax",@progbits
	.align	128
.text._ZN7cutlass13device_kernelIN5flash19enable_sm80_to_sm89INS1_16FlashAttnFwdSm80INS1_25CollectiveMainloopFwdSm80ILi8ELi1ELb0EN4cute5tupleIJNS5_1CILi128EEENS7_ILi64EEENS7_ILi192EEEEEELi192ENS_6half_tEfNS_4arch4Sm80ELb1ELb0ELb0ELb1ELb1ELb1ELb1ELb0EEENS1_21CollectiveEpilogueFwdINS6_IJS8_SA_S9_EEENS6_IJNS7_ILi1EEESI_SI_EEESC_SE_Li256ELb1ELb1ELb0ELb0EEENS1_19SingleTileSchedulerILb1ELb0ELb1ELi128EEEEEEEEEvNT_6ParamsE:
        .type           _ZN7cutlass13device_kernelIN5flash19enable_sm80_to_sm89INS1_16FlashAttnFwdSm80INS1_25CollectiveMainloopFwdSm80ILi8ELi1ELb0EN4cute5tupleIJNS5_1CILi128EEENS7_ILi64EEENS7_ILi192EEEEEELi192ENS_6half_tEfNS_4arch4Sm80ELb1ELb0ELb0ELb1ELb1ELb1ELb1ELb0EEENS1_21CollectiveEpilogueFwdINS6_IJS8_SA_S9_EEENS6_IJNS7_ILi1EEESI_SI_EEESC_SE_Li256ELb1ELb1ELb0ELb0EEENS1_19SingleTileSchedulerILb1ELb0ELb1ELi128EEEEEEEEEvNT_6ParamsE,@function
        .size           _ZN7cutlass13device_kernelIN5flash19enable_sm80_to_sm89INS1_16FlashAttnFwdSm80INS1_25CollectiveMainloopFwdSm80ILi8ELi1ELb0EN4cute5tupleIJNS5_1CILi128EEENS7_ILi64EEENS7_ILi192EEEEEELi192ENS_6half_tEfNS_4arch4Sm80ELb1ELb0ELb0ELb1ELb1ELb1ELb1ELb0EEENS1_21CollectiveEpilogueFwdINS6_IJS8_SA_S9_EEENS6_IJNS7_ILi1EEESI_SI_EEESC_SE_Li256ELb1ELb1ELb0ELb0EEENS1_19SingleTileSchedulerILb1ELb0ELb1ELi128EEEEEEEEEvNT_6ParamsE,(.L_x_62 - _ZN7cutlass13device_kernelIN5flash19enable_sm80_to_sm89INS1_16FlashAttnFwdSm80INS1_25CollectiveMainloopFwdSm80ILi8ELi1ELb0EN4cute5tupleIJNS5_1CILi128EEENS7_ILi64EEENS7_ILi192EEEEEELi192ENS_6half_tEfNS_4arch4Sm80ELb1ELb0ELb0ELb1ELb1ELb1ELb1ELb0EEENS1_21CollectiveEpilogueFwdINS6_IJS8_SA_S9_EEENS6_IJNS7_ILi1EEESI_SI_EEESC_SE_Li256ELb1ELb1ELb0ELb0EEENS1_19SingleTileSchedulerILb1ELb0ELb1ELi128EEEEEEEEEvNT_6ParamsE)
        .other          _ZN7cutlass13device_kernelIN5flash19enable_sm80_to_sm89INS1_16FlashAttnFwdSm80INS1_25CollectiveMainloopFwdSm80ILi8ELi1ELb0EN4cute5tupleIJNS5_1CILi128EEENS7_ILi64EEENS7_ILi192EEEEEELi192ENS_6half_tEfNS_4arch4Sm80ELb1ELb0ELb0ELb1ELb1ELb1ELb1ELb0EEENS1_21CollectiveEpilogueFwdINS6_IJS8_SA_S9_EEENS6_IJNS7_ILi1EEESI_SI_EEESC_SE_Li256ELb1ELb1ELb0ELb0EEENS1_19SingleTileSchedulerILb1ELb0ELb1ELi128EEEEEEEEEvNT_6ParamsE,@"STO_CUDA_ENTRY STV_DEFAULT"
_ZN7cutlass13device_kernelIN5flash19enable_sm80_to_sm89INS1_16FlashAttnFwdSm80INS1_25CollectiveMainloopFwdSm80ILi8ELi1ELb0EN4cute5tupleIJNS5_1CILi128EEENS7_ILi64EEENS7_ILi192EEEEEELi192ENS_6half_tEfNS_4arch4Sm80ELb1ELb0ELb0ELb1ELb1ELb1ELb1ELb0EEENS1_21CollectiveEpilogueFwdINS6_IJS8_SA_S9_EEENS6_IJNS7_ILi1EEESI_SI_EEESC_SE_Li256ELb1ELb1ELb0ELb0EEENS1_19SingleTileSchedulerILb1ELb0ELb1ELi128EEEEEEEEEvNT_6ParamsE:
[----:B------:R-:W-:Y:S01]  /*0000*/  LDC R1, c[0x0][0x28] ;  /* 0x00000a00ff017b82 */ /* 0x000fe20000000800 */
[----:B------:R-:W-:Y:S05]  /*0010*/  EXIT ;  /* 0x000000000000794d */ /* 0x000fea0003800000 */
.L_x_26:
        /* <DEDUP_REMOVED lines=14> */
.L_x_62:


//--------------------- .text._ZN7cutlass13device_kernelIN5flash19enable_sm80_to_sm89INS1_16FlashAttnFwdSm80INS1_25CollectiveMainloopFwdSm80ILi8ELi2ELb0EN4cute5tupleIJNS5_1CILi128EEENS7_ILi64EEENS7_ILi192EEEEEELi192ENS_6half_tEfNS_4arch4Sm80ELb0ELb0ELb0ELb0ELb1ELb0ELb1ELb0EEENS1_21CollectiveEpilogueFwdINS6_IJS8_SA_S9_EEENS6_IJNS7_ILi1EEESI_SI_EEESC_SE_Li256ELb0ELb1ELb0ELb0EEENS1_19SingleTileSchedulerILb0ELb0ELb1ELi128EEEEEEEEEvNT_6ParamsE --------------------------
	.section	.text._ZN7cutlass13device_kernelIN5flash19enable_sm80_to_sm89INS1_16FlashAttnFwdSm80INS1_25CollectiveMainloopFwdSm80ILi8ELi2ELb0EN4cute5tupleIJNS5_1CILi128EEENS7_ILi64EEENS7_ILi192EEEEEELi192ENS_6half_tEfNS_4arch4Sm80ELb0ELb0ELb0ELb0ELb1ELb0ELb1ELb0EEENS1_21CollectiveEpilogueFwdINS6_IJS8_SA_S9_EEENS6_IJNS7_ILi1EEESI_SI_EEESC_SE_Li256ELb0ELb1ELb0ELb0EEENS1_19SingleTileSchedulerILb0ELb0ELb1ELi128EEEEEEEEEvNT_6ParamsE,"ax",@progbits
	.align	128
.text._ZN7cutlass13device_kernelIN5flash19enable_sm80_to_sm89INS1_16FlashAttnFwdSm80INS1_25CollectiveMainloopFwdSm80ILi8ELi2ELb0EN4cute5tupleIJNS5_1CILi128EEENS7_ILi64EEENS7_ILi192EEEEEELi192ENS_6half_tEfNS_4arch4Sm80ELb0ELb0ELb0ELb0ELb1ELb0ELb1ELb0EEENS1_21CollectiveEpilogueFwdINS6_IJS8_SA_S9_EEENS6_IJNS7_ILi1EEESI_SI_EEESC_SE_Li256ELb0ELb1ELb0ELb0EEENS1_19SingleTileSchedulerILb0ELb0ELb1ELi128EEEEEEEEEvNT_6ParamsE:
        .type           _ZN7cutlass13device_kernelIN5flash19enable_sm80_to_sm89INS1_16FlashAttnFwdSm80INS1_25CollectiveMainloopFwdSm80ILi8ELi2ELb0EN4cute5tupleIJNS5_1CILi128EEENS7_ILi64EEENS7_ILi192EEEEEELi192ENS_6half_tEfNS_4arch4Sm80ELb0ELb0ELb0ELb0ELb1ELb0ELb1ELb0EEENS1_21CollectiveEpilogueFwdINS6_IJS8_SA_S9_EEENS6_IJNS7_ILi1EEESI_SI_EEESC_SE_Li256ELb0ELb1ELb0ELb0EEENS1_19SingleTileSchedulerILb0ELb0ELb1ELi128EEEEEEEEEvNT_6ParamsE,@function
        .size           _ZN7cutlass13device_kernelIN5flash19enable_sm80_to_sm89INS1_16FlashAttnFwdSm80INS1_25CollectiveMainloopFwdSm80ILi8ELi2ELb0EN4cute5tupleIJNS5_1CILi128EEENS7_ILi64EEENS7_ILi192EEEEEELi192ENS_6half_tEfNS_4arch4Sm80ELb0ELb0ELb0ELb0ELb1ELb0ELb1ELb0EEENS1_21CollectiveEpilogueFwdINS6_IJS8_SA_S9_EEENS6_IJNS7_ILi1EEESI_SI_EEESC_SE_Li256ELb0ELb1ELb0ELb0EEENS1_19SingleTileSchedulerILb0ELb0ELb1ELi128EEEEEEEEEvNT_6ParamsE,(.L_x_63 - _ZN7cutlass13device_kernelIN5flash19enable_sm80_to_sm89INS1_16FlashAttnFwdSm80INS1_25CollectiveMainloopFwdSm80ILi8ELi2ELb0EN4cute5tupleIJNS5_1CILi128EEENS7_ILi64EEENS7_ILi192EEEEEELi192ENS_6half_tEfNS_4arch4Sm80ELb0ELb0ELb0ELb0ELb1ELb0ELb1ELb0EEENS1_21CollectiveEpilogueFwdINS6_IJS8_SA_S9_EEENS6_IJNS7_ILi1EEESI_SI_EEESC_SE_Li256ELb0ELb1ELb0ELb0EEENS1_19SingleTileSchedulerILb0ELb0ELb1ELi128EEEEEEEEEvNT_6ParamsE)
        .other          _ZN7cutlass13device_kernelIN5flash19enable_sm80_to_sm89INS1_16FlashAttnFwdSm80INS1_25CollectiveMainloopFwdSm80ILi8ELi2ELb0EN4cute5tupleIJNS5_1CILi128EEENS7_ILi64EEENS7_ILi192EEEEEELi192ENS_6half_tEfNS_4arch4Sm80ELb0ELb0ELb0ELb0ELb1ELb0ELb1ELb0EEENS1_21CollectiveEpilogueFwdINS6_IJS8_SA_S9_EEENS6_IJNS7_ILi1EEESI_SI_EEESC_SE_Li256ELb0ELb1ELb0ELb0EEENS1_19SingleTileSchedulerILb0ELb0ELb1ELi128EEEEEEEEEvNT_6ParamsE,@"STO_CUDA_ENTRY STV_DEFAULT"
_ZN7cutlass13device_kernelIN5flash19enable_sm80_to_sm89INS1_16FlashAttnFwdSm80INS1_25CollectiveMainloopFwdSm80ILi8ELi2ELb0EN4cute5tupleIJNS5_1CILi128EEENS7_ILi64EEENS7_ILi192EEEEEELi192ENS_6half_tEfNS_4arch4Sm80ELb0ELb0ELb0ELb0ELb1ELb0ELb1ELb0EEENS1_21CollectiveEpilogueFwdINS6_IJS8_SA_S9_EEENS6_IJNS7_ILi1EEESI_SI_EEESC_SE_Li256ELb0ELb1ELb0ELb0EEENS1_19SingleTileSchedulerILb0ELb0ELb1ELi128EEEEEEEEEvNT_6ParamsE:
[----:B------:R-:W-:Y:S01]  /*0000*/  LDC R1, c[0x0][0x28] ;  /* 0x00000a00ff017b82 */ /* 0x000fe20000000800 */
[----:B------:R-:W-:Y:S05]  /*0010*/  EXIT ;  /* 0x000000000000794d */ /* 0x000fea0003800000 */
.L_x_27:
        /* <DEDUP_REMOVED lines=14> */
.L_x_63:


//--------------------- .text._ZN7cutlass13device_kernelIN5flash19enable_sm80_to_sm89INS1_16FlashAttnFwdSm80INS1_25CollectiveMainloopFwdSm80ILi8ELi2ELb0EN4cute5tupleIJNS5_1CILi128EEENS7_ILi64EEENS7_ILi192EEEEEELi192ENS_6half_tEfNS_4arch4Sm80ELb0ELb0ELb0ELb1ELb1ELb0ELb1ELb0EEENS1_21CollectiveEpilogueFwdINS6_IJS8_SA_S9_EEENS6_IJNS7_ILi1EEESI_SI_EEESC_SE_Li256ELb1ELb1ELb0ELb0EEENS1_19SingleTileSchedulerILb1ELb0ELb1ELi128EEEEEEEEEvNT_6ParamsE --------------------------
	.section	.text._ZN7cutlass13device_kernelIN5flash19enable_sm80_to_sm89INS1_16FlashAttnFwdSm80INS1_25CollectiveMainloopFwdSm80ILi8ELi2ELb0EN4cute5tupleIJNS5_1CILi128EEENS7_ILi64EEENS7_ILi192EEEEEELi192ENS_6half_tEfNS_4arch4Sm80ELb0ELb0ELb0ELb1ELb1ELb0ELb1ELb0EEENS1_21CollectiveEpilogueFwdINS6_IJS8_SA_S9_EEENS6_IJNS7_ILi1EEESI_SI_EEESC_SE_Li256ELb1ELb1ELb0ELb0EEENS1_19SingleTileSchedulerILb1ELb0ELb1ELi128EEEEEEEEEvNT_6ParamsE,"ax",@progbits
	.align	128
.text._ZN7cutlass13device_kernelIN5flash19enable_sm80_to_sm89INS1_16FlashAttnFwdSm80INS1_25CollectiveMainloopFwdSm80ILi8ELi2ELb0EN4cute5tupleIJNS5_1CILi128EEENS7_ILi64EEENS7_ILi192EEEEEELi192ENS_6half_tEfNS_4arch4Sm80ELb0ELb0ELb0ELb1ELb1ELb0ELb1ELb0EEENS1_21CollectiveEpilogueFwdINS6_IJS8_SA_S9_EEENS6_IJNS7_ILi1EEESI_SI_EEESC_SE_Li256ELb1ELb1ELb0ELb0EEENS1_19SingleTileSchedulerILb1ELb0ELb1ELi128EEEEEEEEEvNT_6ParamsE:
        .type           _ZN7cutlass13device_kernelIN5flash19enable_sm80_to_sm89INS1_16FlashAttnFwdSm80INS1_25CollectiveMainloopFwdSm80ILi8ELi2ELb0EN4cute5tupleIJNS5_1CILi128EEENS7_ILi64EEENS7_ILi192EEEEEELi192ENS_6half_tEfNS_4arch4Sm80ELb0ELb0ELb0ELb1ELb1ELb0ELb1ELb0EEENS1_21CollectiveEpilogueFwdINS6_IJS8_SA_S9_EEENS6_IJNS7_ILi1EEESI_SI_EEESC_SE_Li256ELb1ELb1ELb0ELb0EEENS1_19SingleTileSchedulerILb1ELb0ELb1ELi128EEEEEEEEEvNT_6ParamsE,@function
        .size           _ZN7cutlass13device_kernelIN5flash19enable_sm80_to_sm89INS1_16FlashAttnFwdSm80INS1_25CollectiveMainloopFwdSm80ILi8ELi2ELb0EN4cute5tupleIJNS5_1CILi128EEENS7_ILi64EEENS7_ILi192EEEEEELi192ENS_6half_tEfNS_4arch4Sm80ELb0ELb0ELb0ELb1ELb1ELb0ELb1ELb0EEENS1_21CollectiveEpilogueFwdINS6_IJS8_SA_S9_EEENS6_IJNS7_ILi1EEESI_SI_EEESC_SE_Li256ELb1ELb1ELb0ELb0EEENS1_19SingleTileSchedulerILb1ELb0ELb1ELi128EEEEEEEEEvNT_6ParamsE,(.L_x_64 - _ZN7cutlass13device_kernelIN5flash19enable_sm80_to_sm89INS1_16FlashAttnFwdSm80INS1_25CollectiveMainloopFwdSm80ILi8ELi2ELb0EN4cute5tupleIJNS5_1CILi128EEENS7_ILi64EEENS7_ILi192EEEEEELi192ENS_6half_tEfNS_4arch4Sm80ELb0ELb0ELb0ELb1ELb1ELb0ELb1ELb0EEENS1_21CollectiveEpilogueFwdINS6_IJS8_SA_S9_EEENS6_IJNS7_ILi1EEESI_SI_EEESC_SE_Li256ELb1ELb1ELb0ELb0EEENS1_19SingleTileSchedulerILb1ELb0ELb1ELi128EEEEEEEEEvNT_6ParamsE)
        .other          _ZN7cutlass13device_kernelIN5flash19enable_sm80_to_sm89INS1_16FlashAttnFwdSm80INS1_25CollectiveMainloopFwdSm80ILi8ELi2ELb0EN4cute5tupleIJNS5_1CILi128EEENS7_ILi64EEENS7_ILi192EEEEEELi192ENS_6half_tEfNS_4arch4Sm80ELb0ELb0ELb0ELb1ELb1ELb0ELb1ELb0EEENS1_21CollectiveEpilogueFwdINS6_IJS8_SA_S9_EEENS6_IJNS7_ILi1EEESI_SI_EEESC_SE_Li256ELb1ELb1ELb0ELb0EEENS1_19SingleTileSchedulerILb1ELb0ELb1ELi128EEEEEEEEEvNT_6ParamsE,@"STO_CUDA_ENTRY STV_DEFAULT"
_ZN7cutlass13device_kernelIN5flash19enable_sm80_to_sm89INS1_16FlashAttnFwdSm80INS1_25CollectiveMainloopFwdSm80ILi8ELi2ELb0EN4cute5tupleIJNS5_1CILi128EEENS7_ILi64EEENS7_ILi192EEEEEELi192ENS_6half_tEfNS_4arch4Sm80ELb0ELb0ELb0ELb1ELb1ELb0ELb1ELb0EEENS1_21CollectiveEpilogueFwdINS6_IJS8_SA_S9_EEENS6_IJNS7_ILi1EEESI_SI_EEESC_SE_Li256ELb1ELb1ELb0ELb0EEENS1_19SingleTileSchedulerILb1ELb0ELb1ELi128EEEEEEEEEvNT_6ParamsE:
[----:B------:R-:W-:Y:S01]  /*0000*/  LDC R1, c[0x0][0x28] ;  /* 0x00000a00ff017b82 */ /* 0x000fe20000000800 */
[----:B------:R-:W-:Y:S05]  /*0010*/  EXIT ;  /* 0x000000000000794d */ /* 0x000fea0003800000 */
.L_x_28:
        /* <DEDUP_REMOVED lines=14> */
.L_x_64:


//--------------------- .text._ZN7cutlass13device_kernelIN5flash19enable_sm80_to_sm89INS1_16FlashAttnFwdSm80INS1_25CollectiveMainloopFwdSm80ILi8ELi2ELb0EN4cute5tupleIJNS5_1CILi128EEENS7_ILi64EEENS7_ILi192EEEEEELi192ENS_6half_tEfNS_4arch4Sm80ELb0ELb0ELb0ELb1ELb1ELb1ELb1ELb0EEENS1_21CollectiveEpilogueFwdINS6_IJS8_SA_S9_EEENS6_IJNS7_ILi1EEESI_SI_EEESC_SE_Li256ELb1ELb1ELb0ELb0EEENS1_19SingleTileSchedulerILb1ELb0ELb1ELi128EEEEEEEEEvNT_6ParamsE --------------------------
	.section	.text._ZN7cutlass13device_kernelIN5flash19enable_sm80_to_sm89INS1_16FlashAttnFwdSm80INS1_25CollectiveMainloopFwdSm80ILi8ELi2ELb0EN4cute5tupleIJNS5_1CILi128EEENS7_ILi64EEENS7_ILi192EEEEEELi192ENS_6half_tEfNS_4arch4Sm80ELb0ELb0ELb0ELb1ELb1ELb1ELb1ELb0EEENS1_21CollectiveEpilogueFwdINS6_IJS8_SA_S9_EEENS6_IJNS7_ILi1EEESI_SI_EEESC_SE_Li256ELb1ELb1ELb0ELb0EEENS1_19SingleTileSchedulerILb1ELb0ELb1ELi128EEEEEEEEEvNT_6ParamsE,"ax",@progbits
	.align	128
.text._ZN7cutlass13device_kernelIN5flash19enable_sm80_to_sm89INS1_16FlashAttnFwdSm80INS1_25CollectiveMainloopFwdSm80ILi8ELi2ELb0EN4cute5tupleIJNS5_1CILi128EEENS7_ILi64EEENS7_ILi192EEEEEELi192ENS_6half_tEfNS_4arch4Sm80ELb0ELb0ELb0ELb1ELb1ELb1ELb1ELb0EEENS1_21CollectiveEpilogueFwdINS6_IJS8_SA_S9_EEENS6_IJNS7_ILi1EEESI_SI_EEESC_SE_Li256ELb1ELb1ELb0ELb0EEENS1_19SingleTileSchedulerILb1ELb0ELb1ELi128EEEEEEEEEvNT_6ParamsE:
        .type           _ZN7cutlass13device_kernelIN5flash19enable_sm80_to_sm89INS1_16FlashAttnFwdSm80INS1_25CollectiveMainloopFwdSm80ILi8ELi2ELb0EN4cute5tupleIJNS5_1CILi128EEENS7_ILi64EEENS7_ILi192EEEEEELi192ENS_6half_tEfNS_4arch4Sm80ELb0ELb0ELb0ELb1ELb1ELb1ELb1ELb0EEENS1_21CollectiveEpilogueFwdINS6_IJS8_SA_S9_EEENS6_IJNS7_ILi1EEESI_SI_EEESC_SE_Li256ELb1ELb1ELb0ELb0EEENS1_19SingleTileSchedulerILb1ELb0ELb1ELi128EEEEEEEEEvNT_6ParamsE,@function
        .size           _ZN7cutlass13device_kernelIN5flash19enable_sm80_to_sm89INS1_16FlashAttnFwdSm80INS1_25CollectiveMainloopFwdSm80ILi8ELi2ELb0EN4cute5tupleIJNS5_1CILi128EEENS7_ILi64EEENS7_ILi192EEEEEELi192ENS_6half_tEfNS_4arch4Sm80ELb0ELb0ELb0ELb1ELb1ELb1ELb1ELb0EEENS1_21CollectiveEpilogueFwdINS6_IJS8_SA_S9_EEENS6_IJNS7_ILi1EEESI_SI_EEESC_SE_Li256ELb1ELb1ELb0ELb0EEENS1_19SingleTileSchedulerILb1ELb0ELb1ELi128EEEEEEEEEvNT_6ParamsE,(.L_x_65 - _ZN7cutlass13device_kernelIN5flash19enable_sm80_to_sm89INS1_16FlashAttnFwdSm80INS1_25CollectiveMainloopFwdSm80ILi8ELi2ELb0EN4cute5tupleIJNS5_1CILi128EEENS7_ILi64EEENS7_ILi192EEEEEELi192ENS_6half_tEfNS_4arch4Sm80ELb0ELb0ELb0ELb1ELb1ELb1ELb1ELb0EEENS1_21CollectiveEpilogueFwdINS6_IJS8_SA_S9_EEENS6_IJNS7_ILi1EEESI_SI_EEESC_SE_Li256ELb1ELb1ELb0ELb0EEENS1_19SingleTileSchedulerILb1ELb0ELb1ELi128EEEEEEEEEvNT_6ParamsE)
        .other          _ZN7cutlass13device_kernelIN5flash19enable_sm80_to_sm89INS1_16FlashAttnFwdSm80INS1_25CollectiveMainloopFwdSm80ILi8ELi2ELb0EN4cute5tupleIJNS5_1CILi128EEENS7_ILi64EEENS7_ILi192EEEEEELi192ENS_6half_tEfNS_4arch4Sm80ELb0ELb0ELb0ELb1ELb1ELb1ELb1ELb0EEENS1_21CollectiveEpilogueFwdINS6_IJS8_SA_S9_EEENS6_IJNS7_ILi1EEESI_SI_EEESC_SE_Li256ELb1ELb1ELb0ELb0EEENS1_19SingleTileSchedulerILb1ELb0ELb1ELi128EEEEEEEEEvNT_6ParamsE,@"STO_CUDA_ENTRY STV_DEFAULT"
_ZN7cutlass13device_kernelIN5flash19enable_sm80_to_sm89INS1_16FlashAttnFwdSm80INS1_25CollectiveMainloopFwdSm80ILi8ELi2ELb0EN4cute5tupleIJNS5_1CILi128EEENS7_ILi64EEENS7_ILi192EEEEEELi192ENS_6half_tEfNS_4arch4Sm80ELb0ELb0ELb0ELb1ELb1ELb1ELb1ELb0EEENS1_21CollectiveEpilogueFwdINS6_IJS8_SA_S9_EEENS6_IJNS7_ILi1EEESI_SI_EEESC_SE_Li256ELb1ELb1ELb0ELb0EEENS1_19SingleTileSchedulerILb1ELb0ELb1ELi128EEEEEEEEEvNT_6ParamsE:
[----:B------:R-:W-:Y:S01]  /*0000*/  LDC R1, c[0x0][0x28] ;  /* 0x00000a00ff017b82 */ /* 0x000fe20000000800 */
[----:B------:R-:W-:Y:S05]  /*0010*/  EXIT ;  /* 0x000000000000794d */ /* 0x000fea0003800000 */
.L_x_29:
        /* <DEDUP_REMOVED lines=14> */
.L_x_65:


//--------------------- .text._ZN7cutlass13device_kernelIN5flash19enable_sm80_to_sm89INS1_16FlashAttnFwdSm80INS1_25CollectiveMainloopFwdSm80ILi8ELi2ELb0EN4cute5tupleIJNS5_1CILi128EEENS7_ILi64EEENS7_ILi192EEEEEELi192ENS_6half_tEfNS_4arch4Sm80ELb0ELb1ELb0ELb0ELb1ELb0ELb1ELb0EEENS1_21CollectiveEpilogueFwdINS6_IJS8_SA_S9_EEENS6_IJNS7_ILi1EEESI_SI_EEESC_SE_Li256ELb0ELb1ELb0ELb0EEENS1_19SingleTileSchedulerILb0ELb0ELb1ELi128EEEEEEEEEvNT_6ParamsE --------------------------
	.section	.text._ZN7cutlass13device_kernelIN5flash19enable_sm80_to_sm89INS1_16FlashAttnFwdSm80INS1_25CollectiveMainloopFwdSm80ILi8ELi2ELb0EN4cute5tupleIJNS5_1CILi128EEENS7_ILi64EEENS7_ILi192EEEEEELi192ENS_6half_tEfNS_4arch4Sm80ELb0ELb1ELb0ELb0ELb1ELb0ELb1ELb0EEENS1_21CollectiveEpilogueFwdINS6_IJS8_SA_S9_EEENS6_IJNS7_ILi1EEESI_SI_EEESC_SE_Li256ELb0ELb1ELb0ELb0EEENS1_19SingleTileSchedulerILb0ELb0ELb1ELi128EEEEEEEEEvNT_6ParamsE,"ax",@progbits
	.align	128
.text._ZN7cutlass13device_kernelIN5flash19enable_sm80_to_sm89INS1_16FlashAttnFwdSm80INS1_25CollectiveMainloopFwdSm80ILi8ELi2ELb0EN4cute5tupleIJNS5_1CILi128EEENS7_ILi64EEENS7_ILi192EEEEEELi192ENS_6half_tEfNS_4arch4Sm80ELb0ELb1ELb0ELb0ELb1ELb0ELb1ELb0EEENS1_21CollectiveEpilogueFwdINS6_IJS8_SA_S9_EEENS6_IJNS7_ILi1EEESI_SI_EEESC_SE_Li256ELb0ELb1ELb0ELb0EEENS1_19SingleTileSchedulerILb0ELb0ELb1ELi128EEEEEEEEEvNT_6ParamsE:
        .type           _ZN7cutlass13device_kernelIN5flash19enable_sm80_to_sm89INS1_16FlashAttnFwdSm80INS1_25CollectiveMainloopFwdSm80ILi8ELi2ELb0EN4cute5tupleIJNS5_1CILi128EEENS7_ILi64EEENS7_ILi192EEEEEELi192ENS_6half_tEfNS_4arch4Sm80ELb0ELb1ELb0ELb0ELb1ELb0ELb1ELb0EEENS1_21CollectiveEpilogueFwdINS6_IJS8_SA_S9_EEENS6_IJNS7_ILi1EEESI_SI_EEESC_SE_Li256ELb0ELb1ELb0ELb0EEENS1_19SingleTileSchedulerILb0ELb0ELb1ELi128EEEEEEEEEvNT_6ParamsE,@function
        .size           _ZN7cutlass13device_kernelIN5flash19enable_sm80_to_sm89INS1_16FlashAttnFwdSm80INS1_25CollectiveMainloopFwdSm80ILi8ELi2ELb0EN4cute5tupleIJNS5_1CILi128EEENS7_ILi64EEENS7_ILi192EEEEEELi192ENS_6half_tEfNS_4arch4Sm80ELb0ELb1ELb0ELb0ELb1ELb0ELb1ELb0EEENS1_21CollectiveEpilogueFwdINS6_IJS8_SA_S9_EEENS6_IJNS7_ILi1EEESI_SI_EEESC_SE_Li256ELb0ELb1ELb0ELb0EEENS1_19SingleTileSchedulerILb0ELb0ELb1ELi128EEEEEEEEEvNT_6ParamsE,(.L_x_66 - _ZN7cutlass13device_kernelIN5flash19enable_sm80_to_sm89INS1_16FlashAttnFwdSm80INS1_25CollectiveMainloopFwdSm80ILi8ELi2ELb0EN4cute5tupleIJNS5_1CILi128EEENS7_ILi64EEENS7_ILi192EEEEEELi192ENS_6half_tEfNS_4arch4Sm80ELb0ELb1ELb0ELb0ELb1ELb0ELb1ELb0EEENS1_21CollectiveEpilogueFwdINS6_IJS8_SA_S9_EEENS6_IJNS7_ILi1EEESI_SI_EEESC_SE_Li256ELb0ELb1ELb0ELb0EEENS1_19SingleTileSchedulerILb0ELb0ELb1ELi128EEEEEEEEEvNT_6ParamsE)
        .other          _ZN7cutlass13device_kernelIN5flash19enable_sm80_to_sm89INS1_16FlashAttnFwdSm80INS1_25CollectiveMainloopFwdSm80ILi8ELi2ELb0EN4cute5tupleIJNS5_1CILi128EEENS7_ILi64EEENS7_ILi192EEEEEELi192ENS_6half_tEfNS_4arch4Sm80ELb0ELb1ELb0ELb0ELb1ELb0ELb1ELb0EEENS1_21CollectiveEpilogueFwdINS6_IJS8_SA_S9_EEENS6_IJNS7_ILi1EEESI_SI_EEESC_SE_Li256ELb0ELb1ELb0ELb0EEENS1_19SingleTileSchedulerILb0ELb0ELb1ELi128EEEEEEEEEvNT_6ParamsE,@"STO_CUDA_ENTRY STV_DEFAULT"
_ZN7cutlass13device_kernelIN5flash19enable_sm80_to_sm89INS1_16FlashAttnFwdSm80INS1_25CollectiveMainloopFwdSm80ILi8ELi2ELb0EN4cute5tupleIJNS5_1CILi128EEENS7_ILi64EEENS7_ILi192EEEEEELi192ENS_6half_tEfNS_4arch4Sm80ELb0ELb1ELb0ELb0ELb1ELb0ELb1ELb0EEENS1_21CollectiveEpilogueFwdINS6_IJS8_SA_S9_EEENS6_IJNS7_ILi1EEESI_SI_EEESC_SE_Li256ELb0ELb1ELb0ELb0EEENS1_19SingleTileSchedulerILb0ELb0ELb1ELi128EEEEEEEEEvNT_6ParamsE:
[----:B------:R-:W-:Y:S01]  /*0000*/  LDC R1, c[0x0][0x28] ;  /* 0x00000a00ff017b82 */ /* 0x000fe20000000800 */
[----:B------:R-:W-:Y:S05]  /*0010*/  EXIT ;  /* 0x000000000000794d */ /* 0x000fea0003800000 */
.L_x_30:
        /* <DEDUP_REMOVED lines=14> */
.L_x_66:


//--------------------- .text._ZN7cutlass13device_kernelIN5flash19enable_sm80_to_sm89INS1_16FlashAttnFwdSm80INS1_25CollectiveMainloopFwdSm80ILi8ELi2ELb0EN4cute5tupleIJNS5_1CILi128EEENS7_ILi64EEENS7_ILi192EEEEEELi192ENS_6half_tEfNS_4arch4Sm80ELb0ELb1ELb0ELb1ELb1ELb0ELb1ELb0EEENS1_21CollectiveEpilogueFwdINS6_IJS8_SA_S9_EEENS6_IJNS7_ILi1EEESI_SI_EEESC_SE_Li256ELb1ELb1ELb0ELb0EEENS1_19SingleTileSchedulerILb1ELb0ELb1ELi128EEEEEEEEEvNT_6ParamsE --------------------------
	.section	.text._ZN7cutlass13device_kernelIN5flash19enable_sm80_to_sm89INS1_16FlashAttnFwdSm80INS1_25CollectiveMainloopFwdSm80ILi8ELi2ELb0EN4cute5tupleIJNS5_1CILi128EEENS7_ILi64EEENS7_ILi192EEEEEELi192ENS_6half_tEfNS_4arch4Sm80ELb0ELb1ELb0ELb1ELb1ELb0ELb1ELb0EEENS1_21CollectiveEpilogueFwdINS6_IJS8_SA_S9_EEENS6_IJNS7_ILi1EEESI_SI_EEESC_SE_Li256ELb1ELb1ELb0ELb0EEENS1_19SingleTileSchedulerILb1ELb0ELb1ELi128EEEEEEEEEvNT_6ParamsE,"ax",@progbits
	.align	128
.text._ZN7cutlass13device_kernelIN5flash19enable_sm80_to_sm89INS1_16FlashAttnFwdSm80INS1_25CollectiveMainloopFwdSm80ILi8ELi2ELb0EN4cute5tupleIJNS5_1CILi128EEENS7_ILi64EEENS7_ILi192EEEEEELi192ENS_6half_tEfNS_4arch4Sm80ELb0ELb1ELb0ELb1ELb1ELb0ELb1ELb0EEENS1_21CollectiveEpilogueFwdINS6_IJS8_SA_S9_EEENS6_IJNS7_ILi1EEESI_SI_EEESC_SE_Li256ELb1ELb1ELb0ELb0EEENS1_19SingleTileSchedulerILb1ELb0ELb1ELi128EEEEEEEEEvNT_6ParamsE:
        .type           _ZN7cutlass13device_kernelIN5flash19enable_sm80_to_sm89INS1_16FlashAttnFwdSm80INS1_25CollectiveMainloopFwdSm80ILi8ELi2ELb0EN4cute5tupleIJNS5_1CILi128EEENS7_ILi64EEENS7_ILi192EEEEEELi192ENS_6half_tEfNS_4arch4Sm80ELb0ELb1ELb0ELb1ELb1ELb0ELb1ELb0EEENS1_21CollectiveEpilogueFwdINS6_IJS8_SA_S9_EEENS6_IJNS7_ILi1EEESI_SI_EEESC_SE_Li256ELb1ELb1ELb0ELb0EEENS1_19SingleTileSchedulerILb1ELb0ELb1ELi128EEEEEEEEEvNT_6ParamsE,@function
        .size           _ZN7cutlass13device_kernelIN5flash19enable_sm80_to_sm89INS1_16FlashAttnFwdSm80INS1_25CollectiveMainloopFwdSm80ILi8ELi2ELb0EN4cute5tupleIJNS5_1CILi128EEENS7_ILi64EEENS7_ILi192EEEEEELi192ENS_6half_tEfNS_4arch4Sm80ELb0ELb1ELb0ELb1ELb1ELb0ELb1ELb0EEENS1_21CollectiveEpilogueFwdINS6_IJS8_SA_S9_EEENS6_IJNS7_ILi1EEESI_SI_EEESC_SE_Li256ELb1ELb1ELb0ELb0EEENS1_19SingleTileSchedulerILb1ELb0ELb1ELi128EEEEEEEEEvNT_6ParamsE,(.L_x_67 - _ZN7cutlass13device_kernelIN5flash19enable_sm80_to_sm89INS1_16FlashAttnFwdSm80INS1_25CollectiveMainloopFwdSm80ILi8ELi2ELb0EN4cute5tupleIJNS5_1CILi128EEENS7_ILi64EEENS7_ILi192EEEEEELi192ENS_6half_tEfNS_4arch4Sm80ELb0ELb1ELb0ELb1ELb1ELb0ELb1ELb0EEENS1_21CollectiveEpilogueFwdINS6_IJS8_SA_S9_EEENS6_IJNS7_ILi1EEESI_SI_EEESC_SE_Li256ELb1ELb1ELb0ELb0EEENS1_19SingleTileSchedulerILb1ELb0ELb1ELi128EEEEEEEEEvNT_6ParamsE)
        .other          _ZN7cutlass13device_kernelIN5flash19enable_sm80_to_sm89INS1_16FlashAttnFwdSm80INS1_25CollectiveMainloopFwdSm80ILi8ELi2ELb0EN4cute5tupleIJNS5_1CILi128EEENS7_ILi64EEENS7_ILi192EEEEEELi192ENS_6half_tEfNS_4arch4Sm80ELb0ELb1ELb0ELb1ELb1ELb0ELb1ELb0EEENS1_21CollectiveEpilogueFwdINS6_IJS8_SA_S9_EEENS6_IJNS7_ILi1EEESI_SI_EEESC_SE_Li256ELb1ELb1ELb0ELb0EEENS1_19SingleTileSchedulerILb1ELb0ELb1ELi128EEEEEEEEEvNT_6ParamsE,@"STO_CUDA_ENTRY STV_DEFAULT"
_ZN7cutlass13device_kernelIN5flash19enable_sm80_to_sm89INS1_16FlashAttnFwdSm80INS1_25CollectiveMainloopFwdSm80ILi8ELi2ELb0EN4cute5tupleIJNS5_1CILi128EEENS7_ILi64EEENS7_ILi192EEEEEELi192ENS_6half_tEfNS_4arch4Sm80ELb0ELb1ELb0ELb1ELb1ELb0ELb1ELb0EEENS1_21CollectiveEpilogueFwdINS6_IJS8_SA_S9_EEENS6_IJNS7_ILi1EEESI_SI_EEESC_SE_Li256ELb1ELb1ELb0ELb0EEENS1_19SingleTileSchedulerILb1ELb0ELb1ELi128EEEEEEEEEvNT_6ParamsE:
[----:B------:R-:W-:Y:S01]  /*0000*/  LDC R1, c[0x0][0x28] ;  /* 0x00000a00ff017b82 */ /* 0x000fe20000000800 */
[----:B------:R-:W-:Y:S05]  /*0010*/  EXIT ;  /* 0x000000000000794d */ /* 0x000fea0003800000 */
.L_x_31:
        /* <DEDUP_REMOVED lines=14> */
.L_x_67:


//--------------------- .text._ZN7cutlass13device_kernelIN5flash19enable_sm80_to_sm89INS1_16FlashAttnFwdSm80INS1_25CollectiveMainloopFwdSm80ILi8ELi2ELb0EN4cute5tupleIJNS5_1CILi128EEENS7_ILi64EEENS7_ILi192EEEEEELi192ENS_6half_tEfNS_4arch4Sm80ELb0ELb1ELb0ELb1ELb1ELb1ELb1ELb0EEENS1_21CollectiveEpilogueFwdINS6_IJS8_SA_S9_EEENS6_IJNS7_ILi1EEESI_SI_EEESC_SE_Li256ELb1ELb1ELb0ELb0EEENS1_19SingleTileSchedulerILb1ELb0ELb1ELi128EEEEEEEEEvNT_6ParamsE --------------------------
	.section	.text._ZN7cutlass13device_kernelIN5flash19enable_sm80_to_sm89INS1_16FlashAttnFwdSm80INS1_25CollectiveMainloopFwdSm80ILi8ELi2ELb0EN4cute5tupleIJNS5_1CILi128EEENS7_ILi64EEENS7_ILi192EEEEEELi192ENS_6half_tEfNS_4arch4Sm80ELb0ELb1ELb0ELb1ELb1ELb1ELb1ELb0EEENS1_21CollectiveEpilogueFwdINS6_IJS8_SA_S9_EEENS6_IJNS7_ILi1EEESI_SI_EEESC_SE_Li256ELb1ELb1ELb0ELb0EEENS1_19SingleTileSchedulerILb1ELb0ELb1ELi128EEEEEEEEEvNT_6ParamsE,"ax",@progbits
	.align	128
.text._ZN7cutlass13device_kernelIN5flash19enable_sm80_to_sm89INS1_16FlashAttnFwdSm80INS1_25CollectiveMainloopFwdSm80ILi8ELi2ELb0EN4cute5tupleIJNS5_1CILi128EEENS7_ILi64EEENS7_ILi192EEEEEELi192ENS_6half_tEfNS_4arch4Sm80ELb0ELb1ELb0ELb1ELb1ELb1ELb1ELb0EEENS1_21CollectiveEpilogueFwdINS6_IJS8_SA_S9_EEENS6_IJNS7_ILi1EEESI_SI_EEESC_SE_Li256ELb1ELb1ELb0ELb0EEENS1_19SingleTileSchedulerILb1ELb0ELb1ELi128EEEEEEEEEvNT_6ParamsE:
        .type           _ZN7cutlass13device_kernelIN5flash19enable_sm80_to_sm89INS1_16FlashAttnFwdSm80INS1_25CollectiveMainloopFwdSm80ILi8ELi2ELb0EN4cute5tupleIJNS5_1CILi128EEENS7_ILi64EEENS7_ILi192EEEEEELi192ENS_6half_tEfNS_4arch4Sm80ELb0ELb1ELb0ELb1ELb1ELb1ELb1ELb0EEENS1_21CollectiveEpilogueFwdINS6_IJS8_SA_S9_EEENS6_IJNS7_ILi1EEESI_SI_EEESC_SE_Li256ELb1ELb1ELb0ELb0EEENS1_19SingleTileSchedulerILb1ELb0ELb1ELi128EEEEEEEEEvNT_6ParamsE,@function
        .size           _ZN7cutlass13device_kernelIN5flash19enable_sm80_to_sm89INS1_16FlashAttnFwdSm80INS1_25CollectiveMainloopFwdSm80ILi8ELi2ELb0EN4cute5tupleIJNS5_1CILi128EEENS7_ILi64EEENS7_ILi192EEEEEELi192ENS_6half_tEfNS_4arch4Sm80ELb0ELb1ELb0ELb1ELb1ELb1ELb1ELb0EEENS1_21CollectiveEpilogueFwdINS6_IJS8_SA_S9_EEENS6_IJNS7_ILi1EEESI_SI_EEESC_SE_Li256ELb1ELb1ELb0ELb0EEENS1_19SingleTileSchedulerILb1ELb0ELb1ELi128EEEEEEEEEvNT_6ParamsE,(.L_x_68 - _ZN7cutlass13device_kernelIN5flash19enable_sm80_to_sm89INS1_16FlashAttnFwdSm80INS1_25CollectiveMainloopFwdSm80ILi8ELi2ELb0EN4cute5tupleIJNS5_1CILi128EEENS7_ILi64EEENS7_ILi192EEEEEELi192ENS_6half_tEfNS_4arch4Sm80ELb0ELb1ELb0ELb1ELb1ELb1ELb1ELb0EEENS1_21CollectiveEpilogueFwdINS6_IJS8_SA_S9_EEENS6_IJNS7_ILi1EEESI_SI_EEESC_SE_Li256ELb1ELb1ELb0ELb0EEENS1_19SingleTileSchedulerILb1ELb0ELb1ELi128EEEEEEEEEvNT_6ParamsE)
        .other          _ZN7cutlass13device_kernelIN5flash19enable_sm80_to_sm89INS1_16FlashAttnFwdSm80INS1_25CollectiveMainloopFwdSm80ILi8ELi2ELb0EN4cute5tupleIJNS5_1CILi128EEENS7_ILi64EEENS7_ILi192EEEEEELi192ENS_6half_tEfNS_4arch4Sm80ELb0ELb1ELb0ELb1ELb1ELb1ELb1ELb0EEENS1_21CollectiveEpilogueFwdINS6_IJS8_SA_S9_EEENS6_IJNS7_ILi1EEESI_SI_EEESC_SE_Li256ELb1ELb1ELb0ELb0EEENS1_19SingleTileSchedulerILb1ELb0ELb1ELi128EEEEEEEEEvNT_6ParamsE,@"STO_CUDA_ENTRY STV_DEFAULT"
_ZN7cutlass13device_kernelIN5flash19enable_sm80_to_sm89INS1_16FlashAttnFwdSm80INS1_25CollectiveMainloopFwdSm80ILi8ELi2ELb0EN4cute5tupleIJNS5_1CILi128EEENS7_ILi64EEENS7_ILi192EEEEEELi192ENS_6half_tEfNS_4arch4Sm80ELb0ELb1ELb0ELb1ELb1ELb1ELb1ELb0EEENS1_21CollectiveEpilogueFwdINS6_IJS8_SA_S9_EEENS6_IJNS7_ILi1EEESI_SI_EEESC_SE_Li256ELb1ELb1ELb0ELb0EEENS1_19SingleTileSchedulerILb1ELb0ELb1ELi128EEEEEEEEEvNT_6ParamsE:
[----:B------:R-:W-:Y:S01]  /*0000*/  LDC R1, c[0x0][0x28] ;  /* 0x00000a00ff017b82 */ /* 0x000fe20000000800 */
[----:B------:R-:W-:Y:S05]  /*0010*/  EXIT ;  /* 0x000000000000794d */ /* 0x000fea0003800000 */
.L_x_32:
        /* <DEDUP_REMOVED lines=14> */
.L_x_68:


//--------------------- .text._ZN7cutlass13device_kernelIN5flash19enable_sm80_to_sm89INS1_16FlashAttnFwdSm80INS1_25CollectiveMainloopFwdSm80ILi8ELi2ELb0EN4cute5tupleIJNS5_1CILi128EEENS7_ILi64EEENS7_ILi192EEEEEELi192ENS_6half_tEfNS_4arch4Sm80ELb1ELb0ELb0ELb0ELb1ELb0ELb1ELb0EEENS1_21CollectiveEpilogueFwdINS6_IJS8_SA_S9_EEENS6_IJNS7_ILi1EEESI_SI_EEESC_SE_Li256ELb0ELb1ELb0ELb0EEENS1_30DynamicPersistentTileSchedulerILi256ELi256ELb0ELb1ELb0EEEEEEEEEvNT_6ParamsE --------------------------
	.section	.text._ZN7cutlass13device_kernelIN5flash19enable_sm80_to_sm89INS1_16FlashAttnFwdSm80INS1_25CollectiveMainloopFwdSm80ILi8ELi2ELb0EN4cute5tupleIJNS5_1CILi128EEENS7_ILi64EEENS7_ILi192EEEEEELi192ENS_6half_tEfNS_4arch4Sm80ELb1ELb0ELb0ELb0ELb1ELb0ELb1ELb0EEENS1_21CollectiveEpilogueFwdINS6_IJS8_SA_S9_EEENS6_IJNS7_ILi1EEESI_SI_EEESC_SE_Li256ELb0ELb1ELb0ELb0EEENS1_30DynamicPersistentTileSchedulerILi256ELi256ELb0ELb1ELb0EEEEEEEEEvNT_6ParamsE,"ax",@progbits
	.align	128
.text._ZN7cutlass13device_kernelIN5flash19enable_sm80_to_sm89INS1_16FlashAttnFwdSm80INS1_25CollectiveMainloopFwdSm80ILi8ELi2ELb0EN4cute5tupleIJNS5_1CILi128EEENS7_ILi64EEENS7_ILi192EEEEEELi192ENS_6half_tEfNS_4arch4Sm80ELb1ELb0ELb0ELb0ELb1ELb0ELb1ELb0EEENS1_21CollectiveEpilogueFwdINS6_IJS8_SA_S9_EEENS6_IJNS7_ILi1EEESI_SI_EEESC_SE_Li256ELb0ELb1ELb0ELb0EEENS1_30DynamicPersistentTileSchedulerILi256ELi256ELb0ELb1ELb0EEEEEEEEEvNT_6ParamsE:
        .type           _ZN7cutlass13device_kernelIN5flash19enable_sm80_to_sm89INS1_16FlashAttnFwdSm80INS1_25CollectiveMainloopFwdSm80ILi8ELi2ELb0EN4cute5tupleIJNS5_1CILi128EEENS7_ILi64EEENS7_ILi192EEEEEELi192ENS_6half_tEfNS_4arch4Sm80ELb1ELb0ELb0ELb0ELb1ELb0ELb1ELb0EEENS1_21CollectiveEpilogueFwdINS6_IJS8_SA_S9_EEENS6_IJNS7_ILi1EEESI_SI_EEESC_SE_Li256ELb0ELb1ELb0ELb0EEENS1_30DynamicPersistentTileSchedulerILi256ELi256ELb0ELb1ELb0EEEEEEEEEvNT_6ParamsE,@function
        .size           _ZN7cutlass13device_kernelIN5flash19enable_sm80_to_sm89INS1_16FlashAttnFwdSm80INS1_25CollectiveMainloopFwdSm80ILi8ELi2ELb0EN4cute5tupleIJNS5_1CILi128EEENS7_ILi64EEENS7_ILi192EEEEEELi192ENS_6half_tEfNS_4arch4Sm80ELb1ELb0ELb0ELb0ELb1ELb0ELb1ELb0EEENS1_21CollectiveEpilogueFwdINS6_IJS8_SA_S9_EEENS6_IJNS7_ILi1EEESI_SI_EEESC_SE_Li256ELb0ELb1ELb0ELb0EEENS1_30DynamicPersistentTileSchedulerILi256ELi256ELb0ELb1ELb0EEEEEEEEEvNT_6ParamsE,(.L_x_69 - _ZN7cutlass13device_kernelIN5flash19enable_sm80_to_sm89INS1_16FlashAttnFwdSm80INS1_25CollectiveMainloopFwdSm80ILi8ELi2ELb0EN4cute5tupleIJNS5_1CILi128EEENS7_ILi64EEENS7_ILi192EEEEEELi192ENS_6half_tEfNS_4arch4Sm80ELb1ELb0ELb0ELb0ELb1ELb0ELb1ELb0EEENS1_21CollectiveEpilogueFwdINS6_IJS8_SA_S9_EEENS6_IJNS7_ILi1EEESI_SI_EEESC_SE_Li256ELb0ELb1ELb0ELb0EEENS1_30DynamicPersistentTileSchedulerILi256ELi256ELb0ELb1ELb0EEEEEEEEEvNT_6ParamsE)
        .other          _ZN7cutlass13device_kernelIN5flash19enable_sm80_to_sm89INS1_16FlashAttnFwdSm80INS1_25CollectiveMainloopFwdSm80ILi8ELi2ELb0EN4cute5tupleIJNS5_1CILi128EEENS7_ILi64EEENS7_ILi192EEEEEELi192ENS_6half_tEfNS_4arch4Sm80ELb1ELb0ELb0ELb0ELb1ELb0ELb1ELb0EEENS1_21CollectiveEpilogueFwdINS6_IJS8_SA_S9_EEENS6_IJNS7_ILi1EEESI_SI_EEESC_SE_Li256ELb0ELb1ELb0ELb0EEENS1_30DynamicPersistentTileSchedulerILi256ELi256ELb0ELb1ELb0EEEEEEEEEvNT_6ParamsE,@"STO_CUDA_ENTRY STV_DEFAULT"
_ZN7cutlass13device_kernelIN5flash19enable_sm80_to_sm89INS1_16FlashAttnFwdSm80INS1_25CollectiveMainloopFwdSm80ILi8ELi2ELb0EN4cute5tupleIJNS5_1CILi128EEENS7_ILi64EEENS7_ILi192EEEEEELi192ENS_6half_tEfNS_4arch4Sm80ELb1ELb0ELb0ELb0ELb1ELb0ELb1ELb0EEENS1_21CollectiveEpilogueFwdINS6_IJS8_SA_S9_EEENS6_IJNS7_ILi1EEESI_SI_EEESC_SE_Li256ELb0ELb1ELb0ELb0EEENS1_30DynamicPersistentTileSchedulerILi256ELi256ELb0ELb1ELb0EEEEEEEEEvNT_6ParamsE:
[----:B------:R-:W-:Y:S01]  /*0000*/  LDC R1, c[0x0][0x28] ;  /* 0x00000a00ff017b82 */ /* 0x000fe20000000800 */
[----:B------:R-:W-:Y:S05]  /*0010*/  EXIT ;  /* 0x000000000000794d */ /* 0x000fea0003800000 */
.L_x_33:
        /* <DEDUP_REMOVED lines=14> */
.L_x_69:


//--------------------- .text._ZN7cutlass13device_kernelIN5flash19enable_sm80_to_sm89INS1_16FlashAttnFwdSm80INS1_25CollectiveMainloopFwdSm80ILi8ELi2ELb0EN4cute5tupleIJNS5_1CILi128EEENS7_ILi64EEENS7_ILi192EEEEEELi192ENS_6half_tEfNS_4arch4Sm80ELb1ELb0ELb0ELb1ELb1ELb0ELb1ELb0EEENS1_21CollectiveEpilogueFwdINS6_IJS8_SA_S9_EEENS6_IJNS7_ILi1EEESI_SI_EEESC_SE_Li256ELb1ELb1ELb0ELb0EEENS1_19SingleTileSchedulerILb1ELb0ELb1ELi128EEEEEEEEEvNT_6ParamsE --------------------------
	.section	.text._ZN7cutlass13device_kernelIN5flash19enable_sm80_to_sm89INS1_16FlashAttnFwdSm80INS1_25CollectiveMainloopFwdSm80ILi8ELi2ELb0EN4cute5tupleIJNS5_1CILi128EEENS7_ILi64EEENS7_ILi192EEEEEELi192ENS_6half_tEfNS_4arch4Sm80ELb1ELb0ELb0ELb1ELb1ELb0ELb1ELb0EEENS1_21CollectiveEpilogueFwdINS6_IJS8_SA_S9_EEENS6_IJNS7_ILi1EEESI_SI_EEESC_SE_Li256ELb1ELb1ELb0ELb0EEENS1_19SingleTileSchedulerILb1ELb0ELb1ELi128EEEEEEEEEvNT_6ParamsE,"ax",@progbits
	.align	128
.text._ZN7cutlass13device_kernelIN5flash19enable_sm80_to_sm89INS1_16FlashAttnFwdSm80INS1_25CollectiveMainloopFwdSm80ILi8ELi2ELb0EN4cute5tupleIJNS5_1CILi128EEENS7_ILi64EEENS7_ILi192EEEEEELi192ENS_6half_tEfNS_4arch4Sm80ELb1ELb0ELb0ELb1ELb1ELb0ELb1ELb0EEENS1_21CollectiveEpilogueFwdINS6_IJS8_SA_S9_EEENS6_IJNS7_ILi1EEESI_SI_EEESC_SE_Li256ELb1ELb1ELb0ELb0EEENS1_19SingleTileSchedulerILb1ELb0ELb1ELi128EEEEEEEEEvNT_6ParamsE:
        .type           _ZN7cutlass13device_kernelIN5flash19enable_sm80_to_sm89INS1_16FlashAttnFwdSm80INS1_25CollectiveMainloopFwdSm80ILi8ELi2ELb0EN4cute5tupleIJNS5_1CILi128EEENS7_ILi64EEENS7_ILi192EEEEEELi192ENS_6half_tEfNS_4arch4Sm80ELb1ELb0ELb0ELb1ELb1ELb0ELb1ELb0EEENS1_21CollectiveEpilogueFwdINS6_IJS8_SA_S9_EEENS6_IJNS7_ILi1EEESI_SI_EEESC_SE_Li256ELb1ELb1ELb0ELb0EEENS1_19SingleTileSchedulerILb1ELb0ELb1ELi128EEEEEEEEEvNT_6ParamsE,@function
        .size           _ZN7cutlass13device_kernelIN5flash19enable_sm80_to_sm89INS1_16FlashAttnFwdSm80INS1_25CollectiveMainloopFwdSm80ILi8ELi2ELb0EN4cute5tupleIJNS5_1CILi128EEENS7_ILi64EEENS7_ILi192EEEEEELi192ENS_6half_tEfNS_4arch4Sm80ELb1ELb0ELb0ELb1ELb1ELb0ELb1ELb0EEENS1_21CollectiveEpilogueFwdINS6_IJS8_SA_S9_EEENS6_IJNS7_ILi1EEESI_SI_EEESC_SE_Li256ELb1ELb1ELb0ELb0EEENS1_19SingleTileSchedulerILb1ELb0ELb1ELi128EEEEEEEEEvNT_6ParamsE,(.L_x_70 - _ZN7cutlass13device_kernelIN5flash19enable_sm80_to_sm89INS1_16FlashAttnFwdSm80INS1_25CollectiveMainloopFwdSm80ILi8ELi2ELb0EN4cute5tupleIJNS5_1CILi128EEENS7_ILi64EEENS7_ILi192EEEEEELi192ENS_6half_tEfNS_4arch4Sm80ELb1ELb0ELb0ELb1ELb1ELb0ELb1ELb0EEENS1_21CollectiveEpilogueFwdINS6_IJS8_SA_S9_EEENS6_IJNS7_ILi1EEESI_SI_EEESC_SE_Li256ELb1ELb1ELb0ELb0EEENS1_19SingleTileSchedulerILb1ELb0ELb1ELi128EEEEEEEEEvNT_6ParamsE)
        .other          _ZN7cutlass13device_kernelIN5flash19enable_sm80_to_sm89INS1_16FlashAttnFwdSm80INS1_25CollectiveMainloopFwdSm80ILi8ELi2ELb0EN4cute5tupleIJNS5_1CILi128EEENS7_ILi64EEENS7_ILi192EEEEEELi192ENS_6half_tEfNS_4arch4Sm80ELb1ELb0ELb0ELb1ELb1ELb0ELb1ELb0EEENS1_21CollectiveEpilogueFwdINS6_IJS8_SA_S9_EEENS6_IJNS7_ILi1EEESI_SI_EEESC_SE_Li256ELb1ELb1ELb0ELb0EEENS1_19SingleTileSchedulerILb1ELb0ELb1ELi128EEEEEEEEEvNT_6ParamsE,@"STO_CUDA_ENTRY STV_DEFAULT"
_ZN7cutlass13device_kernelIN5flash19enable_sm80_to_sm89INS1_16FlashAttnFwdSm80INS1_25CollectiveMainloopFwdSm80ILi8ELi2ELb0EN4cute5tupleIJNS5_1CILi128EEENS7_ILi64EEENS7_ILi192EEEEEELi192ENS_6half_tEfNS_4arch4Sm80ELb1ELb0ELb0ELb1ELb1ELb0ELb1ELb0EEENS1_21CollectiveEpilogueFwdINS6_IJS8_SA_S9_EEENS6_IJNS7_ILi1EEESI_SI_EEESC_SE_Li256ELb1ELb1ELb0ELb0EEENS1_19SingleTileSchedulerILb1ELb0ELb1ELi128EEEEEEEEEvNT_6ParamsE:
[----:B------:R-:W-:Y:S01]  /*0000*/  LDC R1, c[0x0][0x28] ;  /* 0x00000a00ff017b82 */ /* 0x000fe20000000800 */
[----:B------:R-:W-:Y:S05]  /*0010*/  EXIT ;  /* 0x000000000000794d */ /* 0x000fea0003800000 */
.L_x_34:
        /* <DEDUP_REMOVED lines=14> */
.L_x_70:


//--------------------- .text._ZN7cutlass13device_kernelIN5flash19enable_sm80_to_sm89INS1_16FlashAttnFwdSm80INS1_25CollectiveMainloopFwdSm80ILi8ELi2ELb0EN4cute5tupleIJNS5_1CILi128EEENS7_ILi64EEENS7_ILi192EEEEEELi192ENS_6half_tEfNS_4arch4Sm80ELb1ELb0ELb0ELb1ELb1ELb1ELb1ELb0EEENS1_21CollectiveEpilogueFwdINS6_IJS8_SA_S9_EEENS6_IJNS7_ILi1EEESI_SI_EEESC_SE_Li256ELb1ELb1ELb0ELb0EEENS1_19SingleTileSchedulerILb1ELb0ELb1ELi128EEEEEEEEEvNT_6ParamsE --------------------------
	.section	.text._ZN7cutlass13device_kernelIN5flash19enable_sm80_to_sm89INS1_16FlashAttnFwdSm80INS1_25CollectiveMainloopFwdSm80ILi8ELi2ELb0EN4cute5tupleIJNS5_1CILi128EEENS7_ILi64EEENS7_ILi192EEEEEELi192ENS_6half_tEfNS_4arch4Sm80ELb1ELb0ELb0ELb1ELb1ELb1ELb1ELb0EEENS1_21CollectiveEpilogueFwdINS6_IJS8_SA_S9_EEENS6_IJNS7_ILi1EEESI_SI_EEESC_SE_Li256ELb1ELb1ELb0ELb0EEENS1_19SingleTileSchedulerILb1ELb0ELb1ELi128EEEEEEEEEvNT_6ParamsE,"ax",@progbits
	.align	128
.text._ZN7cutlass13device_kernelIN5flash19enable_sm80_to_sm89INS1_16FlashAttnFwdSm80INS1_25CollectiveMainloopFwdSm80ILi8ELi2ELb0EN4cute5tupleIJNS5_1CILi128EEENS7_ILi64EEENS7_ILi192EEEEEELi192ENS_6half_tEfNS_4arch4Sm80ELb1ELb0ELb0ELb1ELb1ELb1ELb1ELb0EEENS1_21CollectiveEpilogueFwdINS6_IJS8_SA_S9_EEENS6_IJNS7_ILi1EEESI_SI_EEESC_SE_Li256ELb1ELb1ELb0ELb0EEENS1_19SingleTileSchedulerILb1ELb0ELb1ELi128EEEEEEEEEvNT_6ParamsE:
        .type           _ZN7cutlass13device_kernelIN5flash19enable_sm80_to_sm89INS1_16FlashAttnFwdSm80INS1_25CollectiveMainloopFwdSm80ILi8ELi2ELb0EN4cute5tupleIJNS5_1CILi128EEENS7_ILi64EEENS7_ILi192EEEEEELi192ENS_6half_tEfNS_4arch4Sm80ELb1ELb0ELb0ELb1ELb1ELb1ELb1ELb0EEENS1_21CollectiveEpilogueFwdINS6_IJS8_SA_S9_EEENS6_IJNS7_ILi1EEESI_SI_EEESC_SE_Li256ELb1ELb1ELb0ELb0EEENS1_19SingleTileSchedulerILb1ELb0ELb1ELi128EEEEEEEEEvNT_6ParamsE,@function
        .size           _ZN7cutlass13device_kernelIN5flash19enable_sm80_to_sm89INS1_16FlashAttnFwdSm80INS1_25CollectiveMainloopFwdSm80ILi8ELi2ELb0EN4cute5tupleIJNS5_1CILi128EEENS7_ILi64EEENS7_ILi192EEEEEELi192ENS_6half_tEfNS_4arch4Sm80ELb1ELb0ELb0ELb1ELb1ELb1ELb1ELb0EEENS1_21CollectiveEpilogueFwdINS6_IJS8_SA_S9_EEENS6_IJNS7_ILi1EEESI_SI_EEESC_SE_Li256ELb1ELb1ELb0ELb0EEENS1_19SingleTileSchedulerILb1ELb0ELb1ELi128EEEEEEEEEvNT_6ParamsE,(.L_x_71 - _ZN7cutlass13device_kernelIN5flash19enable_sm80_to_sm89INS1_16FlashAttnFwdSm80INS1_25CollectiveMainloopFwdSm80ILi8ELi2ELb0EN4cute5tupleIJNS5_1CILi128EEENS7_ILi64EEENS7_ILi192EEEEEELi192ENS_6half_tEfNS_4arch4Sm80ELb1ELb0ELb0ELb1ELb1ELb1ELb1ELb0EEENS1_21CollectiveEpilogueFwdINS6_IJS8_SA_S9_EEENS6_IJNS7_ILi1EEESI_SI_EEESC_SE_Li256ELb1ELb1ELb0ELb0EEENS1_19SingleTileSchedulerILb1ELb0ELb1ELi128EEEEEEEEEvNT_6ParamsE)
        .other          _ZN7cutlass13device_kernelIN5flash19enable_sm80_to_sm89INS1_16FlashAttnFwdSm80INS1_25CollectiveMainloopFwdSm80ILi8ELi2ELb0EN4cute5tupleIJNS5_1CILi128EEENS7_ILi64EEENS7_ILi192EEEEEELi192ENS_6half_tEfNS_4arch4Sm80ELb1ELb0ELb0ELb1ELb1ELb1ELb1ELb0EEENS1_21CollectiveEpilogueFwdINS6_IJS8_SA_S9_EEENS6_IJNS7_ILi1EEESI_SI_EEESC_SE_Li256ELb1ELb1ELb0ELb0EEENS1_19SingleTileSchedulerILb1ELb0ELb1ELi128EEEEEEEEEvNT_6ParamsE,@"STO_CUDA_ENTRY STV_DEFAULT"
_ZN7cutlass13device_kernelIN5flash19enable_sm80_to_sm89INS1_16FlashAttnFwdSm80INS1_25CollectiveMainloopFwdSm80ILi8ELi2ELb0EN4cute5tupleIJNS5_1CILi128EEENS7_ILi64EEENS7_ILi192EEEEEELi192ENS_6half_tEfNS_4arch4Sm80ELb1ELb0ELb0ELb1ELb1ELb1ELb1ELb0EEENS1_21CollectiveEpilogueFwdINS6_IJS8_SA_S9_EEENS6_IJNS7_ILi1EEESI_SI_EEESC_SE_Li256ELb1ELb1ELb0ELb0EEENS1_19SingleTileSchedulerILb1ELb0ELb1ELi128EEEEEEEEEvNT_6ParamsE:
[----:B------:R-:W-:Y:S01]  /*0000*/  LDC R1, c[0x0][0x28] ;  /* 0x00000a00ff017b82 */ /* 0x000fe20000000800 */
[----:B------:R-:W-:Y:S05]  /*0010*/  EXIT ;  /* 0x000000000000794d */ /* 0x000fea0003800000 */
.L_x_35:
        /* <DEDUP_REMOVED lines=14> */
.L_x_71:


//--------------------- .nv.shared.reserved.0     --------------------------
	.section	.nv.shared.reserved.0,"aw",@nobits
	.weak		__nv_reservedSMEM_offset_0_alias
	.size		__nv_reservedSMEM_offset_0_alias, 0, 0
	.other		__nv_reservedSMEM_offset_0_alias,@"STO_CUDA_RESERVED_SHARED STV_DEFAULT"
__nv_reservedSMEM_offset_0_alias:
	.zero		0


//--------------------- .nv.global                --------------------------
	.section	.nv.global,"aw",@nobits
.nv.global:
	.type		_ZN83_INTERNAL_04150245_47_flash_fwd_hdim192_fp16_paged_softcapall_sm80_cu_4cb42ef5_36054cute1_E,@object
	.size		_ZN83_INTERNAL_04150245_47_flash_fwd_hdim192_fp16_paged_softcapall_sm80_cu_4cb42ef5_36054cute1_E,(_ZN83_INTERNAL_04150245_47_flash_fwd_hdim192_fp16_paged_softcapall_sm80_cu_4cb42ef5_36054cuda3std3__45__cpo6cbeginE - _ZN83_INTERNAL_04150245_47_flash_fwd_hdim192_fp16_paged_softcapall_sm80_cu_4cb42ef5_36054cute1_E)
_ZN83_INTERNAL_04150245_47_flash_fwd_hdim192_fp16_paged_softcapall_sm80_cu_4cb42ef5_36054cute1_E:
	.zero		1
	.type		_ZN83_INTERNAL_04150245_47_flash_fwd_hdim192_fp16_paged_softcapall_sm80_cu_4cb42ef5_36054cuda3std3__45__cpo6cbeginE,@object
	.size		_ZN83_INTERNAL_04150245_47_flash_fwd_hdim192_fp16_paged_softcapall_sm80_cu_4cb42ef5_36054cuda3std3__45__cpo6cbeginE,(_ZN83_INTERNAL_04150245_47_flash_fwd_hdim192_fp16_paged_softcapall_sm80_cu_4cb42ef5_36054cuda3std3__48in_placeE - _ZN83_INTERNAL_04150245_47_flash_fwd_hdim192_fp16_paged_softcapall_sm80_cu_4cb42ef5_36054cuda3std3__45__cpo6cbeginE)
_ZN83_INTERNAL_04150245_47_flash_fwd_hdim192_fp16_paged_softcapall_sm80_cu_4cb42ef5_36054cuda3std3__45__cpo6cbeginE:
	.zero		1
	.type		_ZN83_INTERNAL_04150245_47_flash_fwd_hdim192_fp16_paged_softcapall_sm80_cu_4cb42ef5_36054cuda3std3__48in_placeE,@object
	.size		_ZN83_INTERNAL_04150245_47_flash_fwd_hdim192_fp16_paged_softcapall_sm80_cu_4cb42ef5_36054cuda3std3__48in_placeE,(_ZN83_INTERNAL_04150245_47_flash_fwd_hdim192_fp16_paged_softcapall_sm80_cu_4cb42ef5_36054cuda3std6ranges3__45__cpo9iter_moveE - _ZN83_INTERNAL_04150245_47_flash_fwd_hdim192_fp16_paged_softcapall_sm80_cu_4cb42ef5_36054cuda3std3__48in_placeE)
_ZN83_INTERNAL_04150245_47_flash_fwd_hdim192_fp16_paged_softcapall_sm80_cu_4cb42ef5_36054cuda3std3__48in_placeE:
	.zero		1
	.type		_ZN83_INTERNAL_04150245_47_flash_fwd_hdim192_fp16_paged_softcapall_sm80_cu_4cb42ef5_36054cuda3std6ranges3__45__cpo9iter_moveE,@object
	.size		_ZN83_INTERNAL_04150245_47_flash_fwd_hdim192_fp16_paged_softcapall_sm80_cu_4cb42ef5_36054cuda3std6ranges3__45__cpo9iter_moveE,(_ZN83_INTERNAL_04150245_47_flash_fwd_hdim192_fp16_paged_softcapall_sm80_cu_4cb42ef5_36054cuda3std3__45__cpo5beginE - _ZN83_INTERNAL_04150245_47_flash_fwd_hdim192_fp16_paged_softcapall_sm80_cu_4cb42ef5_36054cuda3std6ranges3__45__cpo9iter_moveE)
_ZN83_INTERNAL_04150245_47_flash_fwd_hdim192_fp16_paged_softcapall_sm80_cu_4cb42ef5_36054cuda3std6ranges3__45__cpo9iter_moveE:
	.zero		1
	.type		_ZN83_INTERNAL_04150245_47_flash_fwd_hdim192_fp16_paged_softcapall_sm80_cu_4cb42ef5_36054cuda3std3__45__cpo5beginE,@object
	.size		_ZN83_INTERNAL_04150245_47_flash_fwd_hdim192_fp16_paged_softcapall_sm80_cu_4cb42ef5_36054cuda3std3__45__cpo5beginE,(_ZN83_INTERNAL_04150245_47_flash_fwd_hdim192_fp16_paged_softcapall_sm80_cu_4cb42ef5_36054cuda3std3__485_GLOBAL__N__04150245_47_flash_fwd_hdim192_fp16_paged_softcapall_sm80_cu_4cb42ef5_36056ignoreE - _ZN83_INTERNAL_04150245_47_flash_fwd_hdim192_fp16_paged_softcapall_sm80_cu_4cb42ef5_36054cuda3std3__45__cpo5beginE)
_ZN83_INTERNAL_04150245_47_flash_fwd_hdim192_fp16_paged_softcapall_sm80_cu_4cb42ef5_36054cuda3std3__45__cpo5beginE:
	.zero		1
	.type		_ZN83_INTERNAL_04150245_47_flash_fwd_hdim192_fp16_paged_softcapall_sm80_cu_4cb42ef5_36054cuda3std3__485_GLOBAL__N__04150245_47_flash_fwd_hdim192_fp16_paged_softcapall_sm80_cu_4cb42ef5_36056ignoreE,@object
	.size		_ZN83_INTERNAL_04150245_47_flash_fwd_hdim192_fp16_paged_softcapall_sm80_cu_4cb42ef5_36054cuda3std3__485_GLOBAL__N__04150245_47_flash_fwd_hdim192_fp16_paged_softcapall_sm80_cu_4cb42ef5_36056ignoreE,(_ZN83_INTERNAL_04150245_47_flash_fwd_hdim192_fp16_paged_softcapall_sm80_cu_4cb42ef5_36054cute7productE - _ZN83_INTERNAL_04150245_47_flash_fwd_hdim192_fp16_paged_softcapall_sm80_cu_4cb42ef5_36054cuda3std3__485_GLOBAL__N__04150245_47_flash_fwd_hdim192_fp16_paged_softcapall_sm80_cu_4cb42ef5_36056ignoreE)
_ZN83_INTERNAL_04150245_47_flash_fwd_hdim192_fp16_paged_softcapall_sm80_cu_4cb42ef5_36054cuda3std3__485_GLOBAL__N__04150245_47_flash_fwd_hdim192_fp16_paged_softcapall_sm80_cu_4cb42ef5_36056ignoreE:
	.zero		1
	.type		_ZN83_INTERNAL_04150245_47_flash_fwd_hdim192_fp16_paged_softcapall_sm80_cu_4cb42ef5_36054cute7productE,@object
	.size		_ZN83_INTERNAL_04150245_47_flash_fwd_hdim192_fp16_paged_softcapall_sm80_cu_4cb42ef5_36054cute7productE,(_ZN83_INTERNAL_04150245_47_flash_fwd_hdim192_fp16_paged_softcapall_sm80_cu_4cb42ef5_36054cuda3std3__45__cpo3endE - _ZN83_INTERNAL_04150245_47_flash_fwd_hdim192_fp16_paged_softcapall_sm80_cu_4cb42ef5_36054cute7productE)
_ZN83_INTERNAL_04150245_47_flash_fwd_hdim192_fp16_paged_softcapall_sm80_cu_4cb42ef5_36054cute7productE:
	.zero		1
	.type		_ZN83_INTERNAL_04150245_47_flash_fwd_hdim192_fp16_paged_softcapall_sm80_cu_4cb42ef5_36054cuda3std3__45__cpo3endE,@object
	.size		_ZN83_INTERNAL_04150245_47_flash_fwd_hdim192_fp16_paged_softcapall_sm80_cu_4cb42ef5_36054cuda3std3__45__cpo3endE,(_ZN83_INTERNAL_04150245_47_flash_fwd_hdim192_fp16_paged_softcapall_sm80_cu_4cb42ef5_36054cuda3std3__419piecewise_constructE - _ZN83_INTERNAL_04150245_47_flash_fwd_hdim192_fp16_paged_softcapall_sm80_cu_4cb42ef5_36054cuda3std3__45__cpo3endE)
_ZN83_INTERNAL_04150245_47_flash_fwd_hdim192_fp16_paged_softcapall_sm80_cu_4cb42ef5_36054cuda3std3__45__cpo3endE:
	.zero		1
	.type		_ZN83_INTERNAL_04150245_47_flash_fwd_hdim192_fp16_paged_softcapall_sm80_cu_4cb42ef5_36054cuda3std3__419piecewise_constructE,@object
	.size		_ZN83_INTERNAL_04150245_47_flash_fwd_hdim192_fp16_paged_softcapall_sm80_cu_4cb42ef5_36054cuda3std3__419piecewise_constructE,(_ZN83_INTERNAL_04150245_47_flash_fwd_hdim192_fp16_paged_softcapall_sm80_cu_4cb42ef5_36054cuda3std3__45__cpo4cendE - _ZN83_INTERNAL_04150245_47_flash_fwd_hdim192_fp16_paged_softcapall_sm80_cu_4cb42ef5_36054cuda3std3__419piecewise_constructE)
_ZN83_INTERNAL_04150245_47_flash_fwd_hdim192_fp16_paged_softcapall_sm80_cu_4cb42ef5_36054cuda3std3__419piecewise_constructE:
	.zero		1
	.type		_ZN83_INTERNAL_04150245_47_flash_fwd_hdim192_fp16_paged_softcapall_sm80_cu_4cb42ef5_36054cuda3std3__45__cpo4cendE,@object
	.size		_ZN83_INTERNAL_04150245_47_flash_fwd_hdim192_fp16_paged_softcapall_sm80_cu_4cb42ef5_36054cuda3std3__45__cpo4cendE,(_ZN83_INTERNAL_04150245_47_flash_fwd_hdim192_fp16_paged_softcapall_sm80_cu_4cb42ef5_36054cuda3std6ranges3__45__cpo4swapE - _ZN83_INTERNAL_04150245_47_flash_fwd_hdim192_fp16_paged_softcapall_sm80_cu_4cb42ef5_36054cuda3std3__45__cpo4cendE)
_ZN83_INTERNAL_04150245_47_flash_fwd_hdim192_fp16_paged_softcapall_sm80_cu_4cb42ef5_36054cuda3std3__45__cpo4cendE:
	.zero		1
	.type		_ZN83_INTERNAL_04150245_47_flash_fwd_hdim192_fp16_paged_softcapall_sm80_cu_4cb42ef5_36054cuda3std6ranges3__45__cpo4swapE,@object
	.size		_ZN83_INTERNAL_04150245_47_flash_fwd_hdim192_fp16_paged_softcapall_sm80_cu_4cb42ef5_36054cuda3std6ranges3__45__cpo4swapE,(.L_7 - _ZN83_INTERNAL_04150245_47_flash_fwd_hdim192_fp16_paged_softcapall_sm80_cu_4cb42ef5_36054cuda3std6ranges3__45__cpo4swapE)
_ZN83_INTERNAL_04150245_47_flash_fwd_hdim192_fp16_paged_softcapall_sm80_cu_4cb42ef5_36054cuda3std6ranges3__45__cpo4swapE:
	.zero		1
.L_7:


//--------------------- .nv.constant0._ZN7cutlass13device_kernelIN5flash19enable_sm80_to_sm89INS1_16FlashAttnFwdSm80INS1_25CollectiveMainloopFwdSm80ILi8ELi1ELb0EN4cute5tupleIJNS5_1CILi128EEENS7_ILi64EEENS7_ILi192EEEEEELi192ENS_6half_tEfNS_4arch4Sm80ELb0ELb0ELb1ELb0ELb1ELb0ELb1ELb0EEENS1_21CollectiveEpilogueFwdINS6_IJS8_SA_S9_EEENS6_IJNS7_ILi1EEESI_SI_EEESC_SE_Li256ELb0ELb1ELb0ELb0EEENS1_19SingleTileSchedulerILb0ELb0ELb1ELi128EEEEEEEEEvNT_6ParamsE --------------------------
	.section	.nv.constant0._ZN7cutlass13device_kernelIN5flash19enable_sm80_to_sm89INS1_16FlashAttnFwdSm80INS1_25CollectiveMainloopFwdSm80ILi8ELi1ELb0EN4cute5tupleIJNS5_1CILi128EEENS7_ILi64EEENS7_ILi192EEEEEELi192ENS_6half_tEfNS_4arch4Sm80ELb0ELb0ELb1ELb0ELb1ELb0ELb1ELb0EEENS1_21CollectiveEpilogueFwdINS6_IJS8_SA_S9_EEENS6_IJNS7_ILi1EEESI_SI_EEESC_SE_Li256ELb0ELb1ELb0ELb0EEENS1_19SingleTileSchedulerILb0ELb0ELb1ELi128EEEEEEEEEvNT_6ParamsE,"a",@progbits
	.sectionflags	@""
	.align	4
.nv.constant0._ZN7cutlass13device_kernelIN5flash19enable_sm80_to_sm89INS1_16FlashAttnFwdSm80INS1_25CollectiveMainloopFwdSm80ILi8ELi1ELb0EN4cute5tupleIJNS5_1CILi128EEENS7_ILi64EEENS7_ILi192EEEEEELi192ENS_6half_tEfNS_4arch4Sm80ELb0ELb0ELb1ELb0ELb1ELb0ELb1ELb0EEENS1_21CollectiveEpilogueFwdINS6_IJS8_SA_S9_EEENS6_IJNS7_ILi1EEESI_SI_EEESC_SE_Li256ELb0ELb1ELb0ELb0EEENS1_19SingleTileSchedulerILb0ELb0ELb1ELi128EEEEEEEEEvNT_6ParamsE:
	.zero		1576


//--------------------- .nv.constant0._ZN7cutlass13device_kernelIN5flash19enable_sm80_to_sm89INS1_16FlashAttnFwdSm80INS1_25CollectiveMainloopFwdSm80ILi8ELi1ELb0EN4cute5tupleIJNS5_1CILi128EEENS7_ILi64EEENS7_ILi192EEEEEELi192ENS_6half_tEfNS_4arch4Sm80ELb0ELb0ELb1ELb1ELb1ELb0ELb1ELb0EEENS1_21CollectiveEpilogueFwdINS6_IJS8_SA_S9_EEENS6_IJNS7_ILi1EEESI_SI_EEESC_SE_Li256ELb1ELb1ELb0ELb0EEENS1_19SingleTileSchedulerILb1ELb0ELb1ELi128EEEEEEEEEvNT_6ParamsE --------------------------
	.section	.nv.constant0._ZN7cutlass13device_kernelIN5flash19enable_sm80_to_sm89INS1_16FlashAttnFwdSm80INS1_25CollectiveMainloopFwdSm80ILi8ELi1ELb0EN4cute5tupleIJNS5_1CILi128EEENS7_ILi64EEENS7_ILi192EEEEEELi192ENS_6half_tEfNS_4arch4Sm80ELb0ELb0ELb1ELb1ELb1ELb0ELb1ELb0EEENS1_21CollectiveEpilogueFwdINS6_IJS8_SA_S9_EEENS6_IJNS7_ILi1EEESI_SI_EEESC_SE_Li256ELb1ELb1ELb0ELb0EEENS1_19SingleTileSchedulerILb1ELb0ELb1ELi128EEEEEEEEEvNT_6ParamsE,"a",@progbits
	.sectionflags	@""
	.align	4
.nv.constant0._ZN7cutlass13device_kernelIN5flash19enable_sm80_to_sm89INS1_16FlashAttnFwdSm80INS1_25CollectiveMainloopFwdSm80ILi8ELi1ELb0EN4cute5tupleIJNS5_1CILi128EEENS7_ILi64EEENS7_ILi192EEEEEELi192ENS_6half_tEfNS_4arch4Sm80ELb0ELb0ELb1ELb1ELb1ELb0ELb1ELb0EEENS1_21CollectiveEpilogueFwdINS6_IJS8_SA_S9_EEENS6_IJNS7_ILi1EEESI_SI_EEESC_SE_Li256ELb1ELb1ELb0ELb0EEENS1_19SingleTileSchedulerILb1ELb0ELb1ELi128EEEEEEEEEvNT_6ParamsE:
	.zero		1576


//--------------------- .nv.constant0._ZN7cutlass13device_kernelIN5flash19enable_sm80_to_sm89INS1_16FlashAttnFwdSm80INS1_25CollectiveMainloopFwdSm80ILi8ELi1ELb0EN4cute5tupleIJNS5_1CILi128EEENS7_ILi64EEENS7_ILi192EEEEEELi192ENS_6half_tEfNS_4arch4Sm80ELb0ELb0ELb1ELb1ELb1ELb1ELb1ELb0EEENS1_21CollectiveEpilogueFwdINS6_IJS8_SA_S9_EEENS6_IJNS7_ILi1EEESI_SI_EEESC_SE_Li256ELb1ELb1ELb0ELb0EEENS1_19SingleTileSchedulerILb1ELb0ELb1ELi128EEEEEEEEEvNT_6ParamsE --------------------------
	.section	.nv.constant0._ZN7cutlass13device_kernelIN5flash19enable_sm80_to_sm89INS1_16FlashAttnFwdSm80INS1_25CollectiveMainloopFwdSm80ILi8ELi1ELb0EN4cute5tupleIJNS5_1CILi128EEENS7_ILi64EEENS7_ILi192EEEEEELi192ENS_6half_tEfNS_4arch4Sm80ELb0ELb0ELb1ELb1ELb1ELb1ELb1ELb0EEENS1_21CollectiveEpilogueFwdINS6_IJS8_SA_S9_EEENS6_IJNS7_ILi1EEESI_SI_EEESC_SE_Li256ELb1ELb1ELb0ELb0EEENS1_19SingleTileSchedulerILb1ELb0ELb1ELi128EEEEEEEEEvNT_6ParamsE,"a",@progbits
	.sectionflags	@""
	.align	4
.nv.constant0._ZN7cutlass13device_kernelIN5flash19enable_sm80_to_sm89INS1_16FlashAttnFwdSm80INS1_25CollectiveMainloopFwdSm80ILi8ELi1ELb0EN4cute5tupleIJNS5_1CILi128EEENS7_ILi64EEENS7_ILi192EEEEEELi192ENS_6half_tEfNS_4arch4Sm80ELb0ELb0ELb1ELb1ELb1ELb1ELb1ELb0EEENS1_21CollectiveEpilogueFwdINS6_IJS8_SA_S9_EEENS6_IJNS7_ILi1EEESI_SI_EEESC_SE_Li256ELb1ELb1ELb0ELb0EEENS1_19SingleTileSchedulerILb1ELb0ELb1ELi128EEEEEEEEEvNT_6ParamsE:
	.zero		1576


//--------------------- .nv.constant0._ZN7cutlass13device_kernelIN5flash19enable_sm80_to_sm89INS1_16FlashAttnFwdSm80INS1_25CollectiveMainloopFwdSm80ILi8ELi1ELb0EN4cute5tupleIJNS5_1CILi128EEENS7_ILi64EEENS7_ILi192EEEEEELi192ENS_6half_tEfNS_4arch4Sm80ELb0ELb1ELb1ELb0ELb1ELb0ELb1ELb0EEENS1_21CollectiveEpilogueFwdINS6_IJS8_SA_S9_EEENS6_IJNS7_ILi1EEESI_SI_EEESC_SE_Li256ELb0ELb1ELb0ELb0EEENS1_19SingleTileSchedulerILb0ELb0ELb1ELi128EEEEEEEEEvNT_6ParamsE --------------------------
	.section	.nv.constant0._ZN7cutlass13device_kernelIN5flash19enable_sm80_to_sm89INS1_16FlashAttnFwdSm80INS1_25CollectiveMainloopFwdSm80ILi8ELi1ELb0EN4cute5tupleIJNS5_1CILi128EEENS7_ILi64EEENS7_ILi192EEEEEELi192ENS_6half_tEfNS_4arch4Sm80ELb0ELb1ELb1ELb0ELb1ELb0ELb1ELb0EEENS1_21CollectiveEpilogueFwdINS6_IJS8_SA_S9_EEENS6_IJNS7_ILi1EEESI_SI_EEESC_SE_Li256ELb0ELb1ELb0ELb0EEENS1_19SingleTileSchedulerILb0ELb0ELb1ELi128EEEEEEEEEvNT_6ParamsE,"a",@progbits
	.sectionflags	@""
	.align	4
.nv.constant0._ZN7cutlass13device_kernelIN5flash19enable_sm80_to_sm89INS1_16FlashAttnFwdSm80INS1_25CollectiveMainloopFwdSm80ILi8ELi1ELb0EN4cute5tupleIJNS5_1CILi128EEENS7_ILi64EEENS7_ILi192EEEEEELi192ENS_6half_tEfNS_4arch4Sm80ELb0ELb1ELb1ELb0ELb1ELb0ELb1ELb0EEENS1_21CollectiveEpilogueFwdINS6_IJS8_SA_S9_EEENS6_IJNS7_ILi1EEESI_SI_EEESC_SE_Li256ELb0ELb1ELb0ELb0EEENS1_19SingleTileSchedulerILb0ELb0ELb1ELi128EEEEEEEEEvNT_6ParamsE:
	.zero		1576


//--------------------- .nv.constant0._ZN7cutlass13device_kernelIN5flash19enable_sm80_to_sm89INS1_16FlashAttnFwdSm80INS1_25CollectiveMainloopFwdSm80ILi8ELi1ELb0EN4cute5tupleIJNS5_1CILi128EEENS7_ILi64EEENS7_ILi192EEEEEELi192ENS_6half_tEfNS_4arch4Sm80ELb0ELb1ELb1ELb1ELb1ELb0ELb1ELb0EEENS1_21CollectiveEpilogueFwdINS6_IJS8_SA_S9_EEENS6_IJNS7_ILi1EEESI_SI_EEESC_SE_Li256ELb1ELb1ELb0ELb0EEENS1_19SingleTileSchedulerILb1ELb0ELb1ELi128EEEEEEEEEvNT_6ParamsE --------------------------
	.section	.nv.constant0._ZN7cutlass13device_kernelIN5flash19enable_sm80_to_sm89INS1_16FlashAttnFwdSm80INS1_25CollectiveMainloopFwdSm80ILi8ELi1ELb0EN4cute5tupleIJNS5_1CILi128EEENS7_ILi64EEENS7_ILi192EEEEEELi192ENS_6half_tEfNS_4arch4Sm80ELb0ELb1ELb1ELb1ELb1ELb0ELb1ELb0EEENS1_21CollectiveEpilogueFwdINS6_IJS8_SA_S9_EEENS6_IJNS7_ILi1EEESI_SI_EEESC_SE_Li256ELb1ELb1ELb0ELb0EEENS1_19SingleTileSchedulerILb1ELb0ELb1ELi128EEEEEEEEEvNT_6ParamsE,"a",@progbits
	.sectionflags	@""
	.align	4
.nv.constant0._ZN7cutlass13device_kernelIN5flash19enable_sm80_to_sm89INS1_16FlashAttnFwdSm80INS1_25CollectiveMainloopFwdSm80ILi8ELi1ELb0EN4cute5tupleIJNS5_1CILi128EEENS7_ILi64EEENS7_ILi192EEEEEELi192ENS_6half_tEfNS_4arch4Sm80ELb0ELb1ELb1ELb1ELb1ELb0ELb1ELb0EEENS1_21CollectiveEpilogueFwdINS6_IJS8_SA_S9_EEENS6_IJNS7_ILi1EEESI_SI_EEESC_SE_Li256ELb1ELb1ELb0ELb0EEENS1_19SingleTileSchedulerILb1ELb0ELb1ELi128EEEEEEEEEvNT_6ParamsE:
	.zero		1576


//--------------------- .nv.constant0._ZN7cutlass13device_kernelIN5flash19enable_sm80_to_sm89INS1_16FlashAttnFwdSm80INS1_25CollectiveMainloopFwdSm80ILi8ELi1ELb0EN4cute5tupleIJNS5_1CILi128EEENS7_ILi64EEENS7_ILi192EEEEEELi192ENS_6half_tEfNS_4arch4Sm80ELb0ELb1ELb1ELb1ELb1ELb1ELb1ELb0EEENS1_21CollectiveEpilogueFwdINS6_IJS8_SA_S9_EEENS6_IJNS7_ILi1EEESI_SI_EEESC_SE_Li256ELb1ELb1ELb0ELb0EEENS1_19SingleTileSchedulerILb1ELb0ELb1ELi128EEEEEEEEEvNT_6ParamsE --------------------------
	.section	.nv.constant0._ZN7cutlass13device_kernelIN5flash19enable_sm80_to_sm89INS1_16FlashAttnFwdSm80INS1_25CollectiveMainloopFwdSm80ILi8ELi1ELb0EN4cute5tupleIJNS5_1CILi128EEENS7_ILi64EEENS7_ILi192EEEEEELi192ENS_6half_tEfNS_4arch4Sm80ELb0ELb1ELb1ELb1ELb1ELb1ELb1ELb0EEENS1_21CollectiveEpilogueFwdINS6_IJS8_SA_S9_EEENS6_IJNS7_ILi1EEESI_SI_EEESC_SE_Li256ELb1ELb1ELb0ELb0EEENS1_19SingleTileSchedulerILb1ELb0ELb1ELi128EEEEEEEEEvNT_6ParamsE,"a",@progbits
	.sectionflags	@""
	.align	4
.nv.constant0._ZN7cutlass13device_kernelIN5flash19enable_sm80_to_sm89INS1_16FlashAttnFwdSm80INS1_25CollectiveMainloopFwdSm80ILi8ELi1ELb0EN4cute5tupleIJNS5_1CILi128EEENS7_ILi64EEENS7_ILi192EEEEEELi192ENS_6half_tEfNS_4arch4Sm80ELb0ELb1ELb1ELb1ELb1ELb1ELb1ELb0EEENS1_21CollectiveEpilogueFwdINS6_IJS8_SA_S9_EEENS6_IJNS7_ILi1EEESI_SI_EEESC_SE_Li256ELb1ELb1ELb0ELb0EEENS1_19SingleTileSchedulerILb1ELb0ELb1ELi128EEEEEEEEEvNT_6ParamsE:
	.zero		1576


//--------------------- .nv.constant0._ZN7cutlass13device_kernelIN5flash19enable_sm80_to_sm89INS1_16FlashAttnFwdSm80INS1_25CollectiveMainloopFwdSm80ILi8ELi1ELb0EN4cute5tupleIJNS5_1CILi128EEENS7_ILi64EEENS7_ILi192EEEEEELi192ENS_6half_tEfNS_4arch4Sm80ELb1ELb0ELb1ELb0ELb1ELb0ELb1ELb0EEENS1_21CollectiveEpilogueFwdINS6_IJS8_SA_S9_EEENS6_IJNS7_ILi1EEESI_SI_EEESC_SE_Li256ELb0ELb1ELb0ELb0EEENS1_30DynamicPersistentTileSchedulerILi256ELi256ELb0ELb1ELb0EEEEEEEEEvNT_6ParamsE --------------------------
	.section	.nv.constant0._ZN7cutlass13device_kernelIN5flash19enable_sm80_to_sm89INS1_16FlashAttnFwdSm80INS1_25CollectiveMainloopFwdSm80ILi8ELi1ELb0EN4cute5tupleIJNS5_1CILi128EEENS7_ILi64EEENS7_ILi192EEEEEELi192ENS_6half_tEfNS_4arch4Sm80ELb1ELb0ELb1ELb0ELb1ELb0ELb1ELb0EEENS1_21CollectiveEpilogueFwdINS6_IJS8_SA_S9_EEENS6_IJNS7_ILi1EEESI_SI_EEESC_SE_Li256ELb0ELb1ELb0ELb0EEENS1_30DynamicPersistentTileSchedulerILi256ELi256ELb0ELb1ELb0EEEEEEEEEvNT_6ParamsE,"a",@progbits
	.sectionflags	@""
	.align	4
.nv.constant0._ZN7cutlass13device_kernelIN5flash19enable_sm80_to_sm89INS1_16FlashAttnFwdSm80INS1_25CollectiveMainloopFwdSm80ILi8ELi1ELb0EN4cute5tupleIJNS5_1CILi128EEENS7_ILi64EEENS7_ILi192EEEEEELi192ENS_6half_tEfNS_4arch4Sm80ELb1ELb0ELb1ELb0ELb1ELb0ELb1ELb0EEENS1_21CollectiveEpilogueFwdINS6_IJS8_SA_S9_EEENS6_IJNS7_ILi1EEESI_SI_EEESC_SE_Li256ELb0ELb1ELb0ELb0EEENS1_30DynamicPersistentTileSchedulerILi256ELi256ELb0ELb1ELb0EEEEEEEEEvNT_6ParamsE:
	.zero		1592


//--------------------- .nv.constant0._ZN7cutlass13device_kernelIN5flash19enable_sm80_to_sm89INS1_16FlashAttnFwdSm80INS1_25CollectiveMainloopFwdSm80ILi8ELi1ELb0EN4cute5tupleIJNS5_1CILi128EEENS7_ILi64EEENS7_ILi192EEEEEELi192ENS_6half_tEfNS_4arch4Sm80ELb1ELb0ELb1ELb1ELb1ELb0ELb1ELb0EEENS1_21CollectiveEpilogueFwdINS6_IJS8_SA_S9_EEENS6_IJNS7_ILi1EEESI_SI_EEESC_SE_Li256ELb1ELb1ELb0ELb0EEENS1_19SingleTileSchedulerILb1ELb0ELb1ELi128EEEEEEEEEvNT_6ParamsE --------------------------
	.section	.nv.constant0._ZN7cutlass13device_kernelIN5flash19enable_sm80_to_sm89INS1_16FlashAttnFwdSm80INS1_25CollectiveMainloopFwdSm80ILi8ELi1ELb0EN4cute5tupleIJNS5_1CILi128EEENS7_ILi64EEENS7_ILi192EEEEEELi192ENS_6half_tEfNS_4arch4Sm80ELb1ELb0ELb1ELb1ELb1ELb0ELb1ELb0EEENS1_21CollectiveEpilogueFwdINS6_IJS8_SA_S9_EEENS6_IJNS7_ILi1EEESI_SI_EEESC_SE_Li256ELb1ELb1ELb0ELb0EEENS1_19SingleTileSchedulerILb1ELb0ELb1ELi128EEEEEEEEEvNT_6ParamsE,"a",@progbits
	.sectionflags	@""
	.align	4
.nv.constant0._ZN7cutlass13device_kernelIN5flash19enable_sm80_to_sm89INS1_16FlashAttnFwdSm80INS1_25CollectiveMainloopFwdSm80ILi8ELi1ELb0EN4cute5tupleIJNS5_1CILi128EEENS7_ILi64EEENS7_ILi192EEEEEELi192ENS_6half_tEfNS_4arch4Sm80ELb1ELb0ELb1ELb1ELb1ELb0ELb1ELb0EEENS1_21CollectiveEpilogueFwdINS6_IJS8_SA_S9_EEENS6_IJNS7_ILi1EEESI_SI_EEESC_SE_Li256ELb1ELb1ELb0ELb0EEENS1_19SingleTileSchedulerILb1ELb0ELb1ELi128EEEEEEEEEvNT_6ParamsE:
	.zero		1576


//--------------------- .nv.constant0._ZN7cutlass13device_kernelIN5flash19enable_sm80_to_sm89INS1_16FlashAttnFwdSm80INS1_25CollectiveMainloopFwdSm80ILi8ELi1ELb0EN4cute5tupleIJNS5_1CILi128EEENS7_ILi64EEENS7_ILi192EEEEEELi192ENS_6half_tEfNS_4arch4Sm80ELb1ELb0ELb1ELb1ELb1ELb1ELb1ELb0EEENS1_21CollectiveEpilogueFwdINS6_IJS8_SA_S9_EEENS6_IJNS7_ILi1EEESI_SI_EEESC_SE_Li256ELb1ELb1ELb0ELb0EEENS1_19SingleTileSchedulerILb1ELb0ELb1ELi128EEEEEEEEEvNT_6ParamsE --------------------------
	.section	.nv.constant0._ZN7cutlass13device_kernelIN5flash19enable_sm80_to_sm89INS1_16FlashAttnFwdSm80INS1_25CollectiveMainloopFwdSm80ILi8ELi1ELb0EN4cute5tupleIJNS5_1CILi128EEENS7_ILi64EEENS7_ILi192EEEEEELi192ENS_6half_tEfNS_4arch4Sm80ELb1ELb0ELb1ELb1ELb1ELb1ELb1ELb0EEENS1_21CollectiveEpilogueFwdINS6_IJS8_SA_S9_EEENS6_IJNS7_ILi1EEESI_SI_EEESC_SE_Li256ELb1ELb1ELb0ELb0EEENS1_19SingleTileSchedulerILb1ELb0ELb1ELi128EEEEEEEEEvNT_6ParamsE,"a",@progbits
	.sectionflags	@""
	.align	4
.nv.constant0._ZN7cutlass13device_kernelIN5flash19enable_sm80_to_sm89INS1_16FlashAttnFwdSm80INS1_25CollectiveMainloopFwdSm80ILi8ELi1ELb0EN4cute5tupleIJNS5_1CILi128EEENS7_ILi64EEENS7_ILi192EEEEEELi192ENS_6half_tEfNS_4arch4Sm80ELb1ELb0ELb1ELb1ELb1ELb1ELb1ELb0EEENS1_21CollectiveEpilogueFwdINS6_IJS8_SA_S9_EEENS6_IJNS7_ILi1EEESI_SI_EEESC_SE_Li256ELb1ELb1ELb0ELb0EEENS1_19SingleTileSchedulerILb1ELb0ELb1ELi128EEEEEEEEEvNT_6ParamsE:
	.zero		1576


//--------------------- .nv.constant0._ZN7cutlass13device_kernelIN5flash19enable_sm80_to_sm89INS1_16FlashAttnFwdSm80INS1_25CollectiveMainloopFwdSm80ILi8ELi2ELb0EN4cute5tupleIJNS5_1CILi128EEENS7_ILi64EEENS7_ILi192EEEEEELi192ENS_6half_tEfNS_4arch4Sm80ELb0ELb0ELb1ELb0ELb1ELb0ELb1ELb0EEENS1_21CollectiveEpilogueFwdINS6_IJS8_SA_S9_EEENS6_IJNS7_ILi1EEESI_SI_EEESC_SE_Li256ELb0ELb1ELb0ELb0EEENS1_19SingleTileSchedulerILb0ELb0ELb1ELi128EEEEEEEEEvNT_6ParamsE --------------------------
	.section	.nv.constant0._ZN7cutlass13device_kernelIN5flash19enable_sm80_to_sm89INS1_16FlashAttnFwdSm80INS1_25CollectiveMainloopFwdSm80ILi8ELi2ELb0EN4cute5tupleIJNS5_1CILi128EEENS7_ILi64EEENS7_ILi192EEEEEELi192ENS_6half_tEfNS_4arch4Sm80ELb0ELb0ELb1ELb0ELb1ELb0ELb1ELb0EEENS1_21CollectiveEpilogueFwdINS6_IJS8_SA_S9_EEENS6_IJNS7_ILi1EEESI_SI_EEESC_SE_Li256ELb0ELb1ELb0ELb0EEENS1_19SingleTileSchedulerILb0ELb0ELb1ELi128EEEEEEEEEvNT_6ParamsE,"a",@progbits
	.sectionflags	@""
	.align	4
.nv.constant0._ZN7cutlass13device_kernelIN5flash19enable_sm80_to_sm89INS1_16FlashAttnFwdSm80INS1_25CollectiveMainloopFwdSm80ILi8ELi2ELb0EN4cute5tupleIJNS5_1CILi128EEENS7_ILi64EEENS7_ILi192EEEEEELi192ENS_6half_tEfNS_4arch4Sm80ELb0ELb0ELb1ELb0ELb1ELb0ELb1ELb0EEENS1_21CollectiveEpilogueFwdINS6_IJS8_SA_S9_EEENS6_IJNS7_ILi1EEESI_SI_EEESC_SE_Li256ELb0ELb1ELb0ELb0EEENS1_19SingleTileSchedulerILb0ELb0ELb1ELi128EEEEEEEEEvNT_6ParamsE:
	.zero		1576


//--------------------- .nv.constant0._ZN7cutlass13device_kernelIN5flash19enable_sm80_to_sm89INS1_16FlashAttnFwdSm80INS1_25CollectiveMainloopFwdSm80ILi8ELi2ELb0EN4cute5tupleIJNS5_1CILi128EEENS7_ILi64EEENS7_ILi192EEEEEELi192ENS_6half_tEfNS_4arch4Sm80ELb0ELb0ELb1ELb1ELb1ELb0ELb1ELb0EEENS1_21CollectiveEpilogueFwdINS6_IJS8_SA_S9_EEENS6_IJNS7_ILi1EEESI_SI_EEESC_SE_Li256ELb1ELb1ELb0ELb0EEENS1_19SingleTileSchedulerILb1ELb0ELb1ELi128EEEEEEEEEvNT_6ParamsE --------------------------
	.section	.nv.constant0._ZN7cutlass13device_kernelIN5flash19enable_sm80_to_sm89INS1_16FlashAttnFwdSm80INS1_25CollectiveMainloopFwdSm80ILi8ELi2ELb0EN4cute5tupleIJNS5_1CILi128EEENS7_ILi64EEENS7_ILi192EEEEEELi192ENS_6half_tEfNS_4arch4Sm80ELb0ELb0ELb1ELb1ELb1ELb0ELb1ELb0EEENS1_21CollectiveEpilogueFwdINS6_IJS8_SA_S9_EEENS6_IJNS7_ILi1EEESI_SI_EEESC_SE_Li256ELb1ELb1ELb0ELb0EEENS1_19SingleTileSchedulerILb1ELb0ELb1ELi128EEEEEEEEEvNT_6ParamsE,"a",@progbits
	.sectionflags	@""
	.align	4
.nv.constant0._ZN7cutlass13device_kernelIN5flash19enable_sm80_to_sm89INS1_16FlashAttnFwdSm80INS1_25CollectiveMainloopFwdSm80ILi8ELi2ELb0EN4cute5tupleIJNS5_1CILi128EEENS7_ILi64EEENS7_ILi192EEEEEELi192ENS_6half_tEfNS_4arch4Sm80ELb0ELb0ELb1ELb1ELb1ELb0ELb1ELb0EEENS1_21CollectiveEpilogueFwdINS6_IJS8_SA_S9_EEENS6_IJNS7_ILi1EEESI_SI_EEESC_SE_Li256ELb1ELb1ELb0ELb0EEENS1_19SingleTileSchedulerILb1ELb0ELb1ELi128EEEEEEEEEvNT_6ParamsE:
	.zero		1576


//--------------------- .nv.constant0._ZN7cutlass13device_kernelIN5flash19enable_sm80_to_sm89INS1_16FlashAttnFwdSm80INS1_25CollectiveMainloopFwdSm80ILi8ELi2ELb0EN4cute5tupleIJNS5_1CILi128EEENS7_ILi64EEENS7_ILi192EEEEEELi192ENS_6half_tEfNS_4arch4Sm80ELb0ELb0ELb1ELb1ELb1ELb1ELb1ELb0EEENS1_21CollectiveEpilogueFwdINS6_IJS8_SA_S9_EEENS6_IJNS7_ILi1EEESI_SI_EEESC_SE_Li256ELb1ELb1ELb0ELb0EEENS1_19SingleTileSchedulerILb1ELb0ELb1ELi128EEEEEEEEEvNT_6ParamsE --------------------------
	.section	.nv.constant0._ZN7cutlass13device_kernelIN5flash19enable_sm80_to_sm89INS1_16FlashAttnFwdSm80INS1_25CollectiveMainloopFwdSm80ILi8ELi2ELb0EN4cute5tupleIJNS5_1CILi128EEENS7_ILi64EEENS7_ILi192EEEEEELi192ENS_6half_tEfNS_4arch4Sm80ELb0ELb0ELb1ELb1ELb1ELb1ELb1ELb0EEENS1_21CollectiveEpilogueFwdINS6_IJS8_SA_S9_EEENS6_IJNS7_ILi1EEESI_SI_EEESC_SE_Li256ELb1ELb1ELb0ELb0EEENS1_19SingleTileSchedulerILb1ELb0ELb1ELi128EEEEEEEEEvNT_6ParamsE,"a",@progbits
	.sectionflags	@""
	.align	4
.nv.constant0._ZN7cutlass13device_kernelIN5flash19enable_sm80_to_sm89INS1_16FlashAttnFwdSm80INS1_25CollectiveMainloopFwdSm80ILi8ELi2ELb0EN4cute5tupleIJNS5_1CILi128EEENS7_ILi64EEENS7_ILi192EEEEEELi192ENS_6half_tEfNS_4arch4Sm80ELb0ELb0ELb1ELb1ELb1ELb1ELb1ELb0EEENS1_21CollectiveEpilogueFwdINS6_IJS8_SA_S9_EEENS6_IJNS7_ILi1EEESI_SI_EEESC_SE_Li256ELb1ELb1ELb0ELb0EEENS1_19SingleTileSchedulerILb1ELb0ELb1ELi128EEEEEEEEEvNT_6ParamsE:
	.zero		1576


//--------------------- .nv.constant0._ZN7cutlass13device_kernelIN5flash19enable_sm80_to_sm89INS1_16FlashAttnFwdSm80INS1_25CollectiveMainloopFwdSm80ILi8ELi2ELb0EN4cute5tupleIJNS5_1CILi128EEENS7_ILi64EEENS7_ILi192EEEEEELi192ENS_6half_tEfNS_4arch4Sm80ELb0ELb1ELb1ELb0ELb1ELb0ELb1ELb0EEENS1_21CollectiveEpilogueFwdINS6_IJS8_SA_S9_EEENS6_IJNS7_ILi1EEESI_SI_EEESC_SE_Li256ELb0ELb1ELb0ELb0EEENS1_19SingleTileSchedulerILb0ELb0ELb1ELi128EEEEEEEEEvNT_6ParamsE --------------------------
	.section	.nv.constant0._ZN7cutlass13device_kernelIN5flash19enable_sm80_to_sm89INS1_16FlashAttnFwdSm80INS1_25CollectiveMainloopFwdSm80ILi8ELi2ELb0EN4cute5tupleIJNS5_1CILi128EEENS7_ILi64EEENS7_ILi192EEEEEELi192ENS_6half_tEfNS_4arch4Sm80ELb0ELb1ELb1ELb0ELb1ELb0ELb1ELb0EEENS1_21CollectiveEpilogueFwdINS6_IJS8_SA_S9_EEENS6_IJNS7_ILi1EEESI_SI_EEESC_SE_Li256ELb0ELb1ELb0ELb0EEENS1_19SingleTileSchedulerILb0ELb0ELb1ELi128EEEEEEEEEvNT_6ParamsE,"a",@progbits
	.sectionflags	@""
	.align	4
.nv.constant0._ZN7cutlass13device_kernelIN5flash19enable_sm80_to_sm89INS1_16FlashAttnFwdSm80INS1_25CollectiveMainloopFwdSm80ILi8ELi2ELb0EN4cute5tupleIJNS5_1CILi128EEENS7_ILi64EEENS7_ILi192EEEEEELi192ENS_6half_tEfNS_4arch4Sm80ELb0ELb1ELb1ELb0ELb1ELb0ELb1ELb0EEENS1_21CollectiveEpilogueFwdINS6_IJS8_SA_S9_EEENS6_IJNS7_ILi1EEESI_SI_EEESC_SE_Li256ELb0ELb1ELb0ELb0EEENS1_19SingleTileSchedulerILb0ELb0ELb1ELi128EEEEEEEEEvNT_6ParamsE:
	.zero		1576


//--------------------- .nv.constant0._ZN7cutlass13device_kernelIN5flash19enable_sm80_to_sm89INS1_16FlashAttnFwdSm80INS1_25CollectiveMainloopFwdSm80ILi8ELi2ELb0EN4cute5tupleIJNS5_1CILi128EEENS7_ILi64EEENS7_ILi192EEEEEELi192ENS_6half_tEfNS_4arch4Sm80ELb0ELb1ELb1ELb1ELb1ELb0ELb1ELb0EEENS1_21CollectiveEpilogueFwdINS6_IJS8_SA_S9_EEENS6_IJNS7_ILi1EEESI_SI_EEESC_SE_Li256ELb1ELb1ELb0ELb0EEENS1_19SingleTileSchedulerILb1ELb0ELb1ELi128EEEEEEEEEvNT_6ParamsE --------------------------
	.section	.nv.constant0._ZN7cutlass13device_kernelIN5flash19enable_sm80_to_sm89INS1_16FlashAttnFwdSm80INS1_25CollectiveMainloopFwdSm80ILi8ELi2ELb0EN4cute5tupleIJNS5_1CILi128EEENS7_ILi64EEENS7_ILi192EEEEEELi192ENS_6half_tEfNS_4arch4Sm80ELb0ELb1ELb1ELb1ELb1ELb0ELb1ELb0EEENS1_21CollectiveEpilogueFwdINS6_IJS8_SA_S9_EEENS6_IJNS7_ILi1EEESI_SI_EEESC_SE_Li256ELb1ELb1ELb0ELb0EEENS1_19SingleTileSchedulerILb1ELb0ELb1ELi128EEEEEEEEEvNT_6ParamsE,"a",@progbits
	.sectionflags	@""
	.align	4
.nv.constant0._ZN7cutlass13device_kernelIN5flash19enable_sm80_to_sm89INS1_16FlashAttnFwdSm80INS1_25CollectiveMainloopFwdSm80ILi8ELi2ELb0EN4cute5tupleIJNS5_1CILi128EEENS7_ILi64EEENS7_ILi192EEEEEELi192ENS_6half_tEfNS_4arch4Sm80ELb0ELb1ELb1ELb1ELb1ELb0ELb1ELb0EEENS1_21CollectiveEpilogueFwdINS6_IJS8_SA_S9_EEENS6_IJNS7_ILi1EEESI_SI_EEESC_SE_Li256ELb1ELb1ELb0ELb0EEENS1_19SingleTileSchedulerILb1ELb0ELb1ELi128EEEEEEEEEvNT_6ParamsE:
	.zero		1576


//--------------------- .nv.constant0._ZN7cutlass13device_kernelIN5flash19enable_sm80_to_sm89INS1_16FlashAttnFwdSm80INS1_25CollectiveMainloopFwdSm80ILi8ELi2ELb0EN4cute5tupleIJNS5_1CILi128EEENS7_ILi64EEENS7_ILi192EEEEEELi192ENS_6half_tEfNS_4arch4Sm80ELb0ELb1ELb1ELb1ELb1ELb1ELb1ELb0EEENS1_21CollectiveEpilogueFwdINS6_IJS8_SA_S9_EEENS6_IJNS7_ILi1EEESI_SI_EEESC_SE_Li256ELb1ELb1ELb0ELb0EEENS1_19SingleTileSchedulerILb1ELb0ELb1ELi128EEEEEEEEEvNT_6ParamsE --------------------------
	.section	.nv.constant0._ZN7cutlass13device_kernelIN5flash19enable_sm80_to_sm89INS1_16FlashAttnFwdSm80INS1_25CollectiveMainloopFwdSm80ILi8ELi2ELb0EN4cute5tupleIJNS5_1CILi128EEENS7_ILi64EEENS7_ILi192EEEEEELi192ENS_6half_tEfNS_4arch4Sm80ELb0ELb1ELb1ELb1ELb1ELb1ELb1ELb0EEENS1_21CollectiveEpilogueFwdINS6_IJS8_SA_S9_EEENS6_IJNS7_ILi1EEESI_SI_EEESC_SE_Li256ELb1ELb1ELb0ELb0EEENS1_19SingleTileSchedulerILb1ELb0ELb1ELi128EEEEEEEEEvNT_6ParamsE,"a",@progbits
	.sectionflags	@""
	.align	4
.nv.constant0._ZN7cutlass13device_kernelIN5flash19enable_sm80_to_sm89INS1_16FlashAttnFwdSm80INS1_25CollectiveMainloopFwdSm80ILi8ELi2ELb0EN4cute5tupleIJNS5_1CILi128EEENS7_ILi64EEENS7_ILi192EEEEEELi192ENS_6half_tEfNS_4arch4Sm80ELb0ELb1ELb1ELb1ELb1ELb1ELb1ELb0EEENS1_21CollectiveEpilogueFwdINS6_IJS8_SA_S9_EEENS6_IJNS7_ILi1EEESI_SI_EEESC_SE_Li256ELb1ELb1ELb0ELb0EEENS1_19SingleTileSchedulerILb1ELb0ELb1ELi128EEEEEEEEEvNT_6ParamsE:
	.zero		1576


//--------------------- .nv.constant0._ZN7cutlass13device_kernelIN5flash19enable_sm80_to_sm89INS1_16FlashAttnFwdSm80INS1_25CollectiveMainloopFwdSm80ILi8ELi2ELb0EN4cute5tupleIJNS5_1CILi128EEENS7_ILi64EEENS7_ILi192EEEEEELi192ENS_6half_tEfNS_4arch4Sm80ELb1ELb0ELb1ELb0ELb1ELb0ELb1ELb0EEENS1_21CollectiveEpilogueFwdINS6_IJS8_SA_S9_EEENS6_IJNS7_ILi1EEESI_SI_EEESC_SE_Li256ELb0ELb1ELb0ELb0EEENS1_30DynamicPersistentTileSchedulerILi256ELi256ELb0ELb1ELb0EEEEEEEEEvNT_6ParamsE --------------------------
	.section	.nv.constant0._ZN7cutlass13device_kernelIN5flash19enable_sm80_to_sm89INS1_16FlashAttnFwdSm80INS1_25CollectiveMainloopFwdSm80ILi8ELi2ELb0EN4cute5tupleIJNS5_1CILi128EEENS7_ILi64EEENS7_ILi192EEEEEELi192ENS_6half_tEfNS_4arch4Sm80ELb1ELb0ELb1ELb0ELb1ELb0ELb1ELb0EEENS1_21CollectiveEpilogueFwdINS6_IJS8_SA_S9_EEENS6_IJNS7_ILi1EEESI_SI_EEESC_SE_Li256ELb0ELb1ELb0ELb0EEENS1_30DynamicPersistentTileSchedulerILi256ELi256ELb0ELb1ELb0EEEEEEEEEvNT_6ParamsE,"a",@progbits
	.sectionflags	@""
	.align	4
.nv.constant0._ZN7cutlass13device_kernelIN5flash19enable_sm80_to_sm89INS1_16FlashAttnFwdSm80INS1_25CollectiveMainloopFwdSm80ILi8ELi2ELb0EN4cute5tupleIJNS5_1CILi128EEENS7_ILi64EEENS7_ILi192EEEEEELi192ENS_6half_tEfNS_4arch4Sm80ELb1ELb0ELb1ELb0ELb1ELb0ELb1ELb0EEENS1_21CollectiveEpilogueFwdINS6_IJS8_SA_S9_EEENS6_IJNS7_ILi1EEESI_SI_EEESC_SE_Li256ELb0ELb1ELb0ELb0EEENS1_30DynamicPersistentTileSchedulerILi256ELi256ELb0ELb1ELb0EEEEEEEEEvNT_6ParamsE:
	.zero		1592


//--------------------- .nv.constant0._ZN7cutlass13device_kernelIN5flash19enable_sm80_to_sm89INS1_16FlashAttnFwdSm80INS1_25CollectiveMainloopFwdSm80ILi8ELi2ELb0EN4cute5tupleIJNS5_1CILi128EEENS7_ILi64EEENS7_ILi192EEEEEELi192ENS_6half_tEfNS_4arch4Sm80ELb1ELb0ELb1ELb1ELb1ELb0ELb1ELb0EEENS1_21CollectiveEpilogueFwdINS6_IJS8_SA_S9_EEENS6_IJNS7_ILi1EEESI_SI_EEESC_SE_Li256ELb1ELb1ELb0ELb0EEENS1_19SingleTileSchedulerILb1ELb0ELb1ELi128EEEEEEEEEvNT_6ParamsE --------------------------
	.section	.nv.constant0._ZN7cutlass13device_kernelIN5flash19enable_sm80_to_sm89INS1_16FlashAttnFwdSm80INS1_25CollectiveMainloopFwdSm80ILi8ELi2ELb0EN4cute5tupleIJNS5_1CILi128EEENS7_ILi64EEENS7_ILi192EEEEEELi192ENS_6half_tEfNS_4arch4Sm80ELb1ELb0ELb1ELb1ELb1ELb0ELb1ELb0EEENS1_21CollectiveEpilogueFwdINS6_IJS8_SA_S9_EEENS6_IJNS7_ILi1EEESI_SI_EEESC_SE_Li256ELb1ELb1ELb0ELb0EEENS1_19SingleTileSchedulerILb1ELb0ELb1ELi128EEEEEEEEEvNT_6ParamsE,"a",@progbits
	.sectionflags	@""
	.align	4
.nv.constant0._ZN7cutlass13device_kernelIN5flash19enable_sm80_to_sm89INS1_16FlashAttnFwdSm80INS1_25CollectiveMainloopFwdSm80ILi8ELi2ELb0EN4cute5tupleIJNS5_1CILi128EEENS7_ILi64EEENS7_ILi192EEEEEELi192ENS_6half_tEfNS_4arch4Sm80ELb1ELb0ELb1ELb1ELb1ELb0ELb1ELb0EEENS1_21CollectiveEpilogueFwdINS6_IJS8_SA_S9_EEENS6_IJNS7_ILi1EEESI_SI_EEESC_SE_Li256ELb1ELb1ELb0ELb0EEENS1_19SingleTileSchedulerILb1ELb0ELb1ELi128EEEEEEEEEvNT_6ParamsE:
	.zero		1576


//--------------------- .nv.constant0._ZN7cutlass13device_kernelIN5flash19enable_sm80_to_sm89INS1_16FlashAttnFwdSm80INS1_25CollectiveMainloopFwdSm80ILi8ELi2ELb0EN4cute5tupleIJNS5_1CILi128EEENS7_ILi64EEENS7_ILi192EEEEEELi192ENS_6half_tEfNS_4arch4Sm80ELb1ELb0ELb1ELb1ELb1ELb1ELb1ELb0EEENS1_21CollectiveEpilogueFwdINS6_IJS8_SA_S9_EEENS6_IJNS7_ILi1EEESI_SI_EEESC_SE_Li256ELb1ELb1ELb0ELb0EEENS1_19SingleTileSchedulerILb1ELb0ELb1ELi128EEEEEEEEEvNT_6ParamsE --------------------------
	.section	.nv.constant0._ZN7cutlass13device_kernelIN5flash19enable_sm80_to_sm89INS1_16FlashAttnFwdSm80INS1_25CollectiveMainloopFwdSm80ILi8ELi2ELb0EN4cute5tupleIJNS5_1CILi128EEENS7_ILi64EEENS7_ILi192EEEEEELi192ENS_6half_tEfNS_4arch4Sm80ELb1ELb0ELb1ELb1ELb1ELb1ELb1ELb0EEENS1_21CollectiveEpilogueFwdINS6_IJS8_SA_S9_EEENS6_IJNS7_ILi1EEESI_SI_EEESC_SE_Li256ELb1ELb1ELb0ELb0EEENS1_19SingleTileSchedulerILb1ELb0ELb1ELi128EEEEEEEEEvNT_6ParamsE,"a",@progbits
	.sectionflags	@""
	.align	4
.nv.constant0._ZN7cutlass13device_kernelIN5flash19enable_sm80_to_sm89INS1_16FlashAttnFwdSm80INS1_25CollectiveMainloopFwdSm80ILi8ELi2ELb0EN4cute5tupleIJNS5_1CILi128EEENS7_ILi64EEENS7_ILi192EEEEEELi192ENS_6half_tEfNS_4arch4Sm80ELb1ELb0ELb1ELb1ELb1ELb1ELb1ELb0EEENS1_21CollectiveEpilogueFwdINS6_IJS8_SA_S9_EEENS6_IJNS7_ILi1EEESI_SI_EEESC_SE_Li256ELb1ELb1ELb0ELb0EEENS1_19SingleTileSchedulerILb1ELb0ELb1ELi128EEEEEEEEEvNT_6ParamsE:
	.zero		1576


//--------------------- .nv.constant0._ZN7cutlass13device_kernelIN5flash19enable_sm80_to_sm89INS1_16FlashAttnFwdSm80INS1_25CollectiveMainloopFwdSm80ILi8ELi1ELb0EN4cute5tupleIJNS5_1CILi128EEENS7_ILi64EEENS7_ILi192EEEEEELi192ENS_6half_tEfNS_4arch4Sm80ELb0ELb0ELb0ELb0ELb1ELb0ELb1ELb0EEENS1_21CollectiveEpilogueFwdINS6_IJS8_SA_S9_EEENS6_IJNS7_ILi1EEESI_SI_EEESC_SE_Li256ELb0ELb1ELb0ELb0EEENS1_19SingleTileSchedulerILb0ELb0ELb1ELi128EEEEEEEEEvNT_6ParamsE --------------------------
	.section	.nv.constant0._ZN7cutlass13device_kernelIN5flash19enable_sm80_to_sm89INS1_16FlashAttnFwdSm80INS1_25CollectiveMainloopFwdSm80ILi8ELi1ELb0EN4cute5tupleIJNS5_1CILi128EEENS7_ILi64EEENS7_ILi192EEEEEELi192ENS_6half_tEfNS_4arch4Sm80ELb0ELb0ELb0ELb0ELb1ELb0ELb1ELb0EEENS1_21CollectiveEpilogueFwdINS6_IJS8_SA_S9_EEENS6_IJNS7_ILi1EEESI_SI_EEESC_SE_Li256ELb0ELb1ELb0ELb0EEENS1_19SingleTileSchedulerILb0ELb0ELb1ELi128EEEEEEEEEvNT_6ParamsE,"a",@progbits
	.sectionflags	@""
	.align	4
.nv.constant0._ZN7cutlass13device_kernelIN5flash19enable_sm80_to_sm89INS1_16FlashAttnFwdSm80INS1_25CollectiveMainloopFwdSm80ILi8ELi1ELb0EN4cute5tupleIJNS5_1CILi128EEENS7_ILi64EEENS7_ILi192EEEEEELi192ENS_6half_tEfNS_4arch4Sm80ELb0ELb0ELb0ELb0ELb1ELb0ELb1ELb0EEENS1_21CollectiveEpilogueFwdINS6_IJS8_SA_S9_EEENS6_IJNS7_ILi1EEESI_SI_EEESC_SE_Li256ELb0ELb1ELb0ELb0EEENS1_19SingleTileSchedulerILb0ELb0ELb1ELi128EEEEEEEEEvNT_6ParamsE:
	.zero		1576


//--------------------- .nv.constant0._ZN7cutlass13device_kernelIN5flash19enable_sm80_to_sm89INS1_16FlashAttnFwdSm80INS1_25CollectiveMainloopFwdSm80ILi8ELi1ELb0EN4cute5tupleIJNS5_1CILi128EEENS7_ILi64EEENS7_ILi192EEEEEELi192ENS_6half_tEfNS_4arch4Sm80ELb0ELb0ELb0ELb1ELb1ELb0ELb1ELb0EEENS1_21CollectiveEpilogueFwdINS6_IJS8_SA_S9_EEENS6_IJNS7_ILi1EEESI_SI_EEESC_SE_Li256ELb1ELb1ELb0ELb0EEENS1_19SingleTileSchedulerILb1ELb0ELb1ELi128EEEEEEEEEvNT_6ParamsE --------------------------
	.section	.nv.constant0._ZN7cutlass13device_kernelIN5flash19enable_sm80_to_sm89INS1_16FlashAttnFwdSm80INS1_25CollectiveMainloopFwdSm80ILi8ELi1ELb0EN4cute5tupleIJNS5_1CILi128EEENS7_ILi64EEENS7_ILi192EEEEEELi192ENS_6half_tEfNS_4arch4Sm80ELb0ELb0ELb0ELb1ELb1ELb0ELb1ELb0EEENS1_21CollectiveEpilogueFwdINS6_IJS8_SA_S9_EEENS6_IJNS7_ILi1EEESI_SI_EEESC_SE_Li256ELb1ELb1ELb0ELb0EEENS1_19SingleTileSchedulerILb1ELb0ELb1ELi128EEEEEEEEEvNT_6ParamsE,"a",@progbits
	.sectionflags	@""
	.align	4
.nv.constant0._ZN7cutlass13device_kernelIN5flash19enable_sm80_to_sm89INS1_16FlashAttnFwdSm80INS1_25CollectiveMainloopFwdSm80ILi8ELi1ELb0EN4cute5tupleIJNS5_1CILi128EEENS7_ILi64EEENS7_ILi192EEEEEELi192ENS_6half_tEfNS_4arch4Sm80ELb0ELb0ELb0ELb1ELb1ELb0ELb1ELb0EEENS1_21CollectiveEpilogueFwdINS6_IJS8_SA_S9_EEENS6_IJNS7_ILi1EEESI_SI_EEESC_SE_Li256ELb1ELb1ELb0ELb0EEENS1_19SingleTileSchedulerILb1ELb0ELb1ELi128EEEEEEEEEvNT_6ParamsE:
	.zero		1576


//--------------------- .nv.constant0._ZN7cutlass13device_kernelIN5flash19enable_sm80_to_sm89INS1_16FlashAttnFwdSm80INS1_25CollectiveMainloopFwdSm80ILi8ELi1ELb0EN4cute5tupleIJNS5_1CILi128EEENS7_ILi64EEENS7_ILi192EEEEEELi192ENS_6half_tEfNS_4arch4Sm80ELb0ELb0ELb0ELb1ELb1ELb1ELb1ELb0EEENS1_21CollectiveEpilogueFwdINS6_IJS8_SA_S9_EEENS6_IJNS7_ILi1EEESI_SI_EEESC_SE_Li256ELb1ELb1ELb0ELb0EEENS1_19SingleTileSchedulerILb1ELb0ELb1ELi128EEEEEEEEEvNT_6ParamsE --------------------------
	.section	.nv.constant0._ZN7cutlass13device_kernelIN5flash19enable_sm80_to_sm89INS1_16FlashAttnFwdSm80INS1_25CollectiveMainloopFwdSm80ILi8ELi1ELb0EN4cute5tupleIJNS5_1CILi128EEENS7_ILi64EEENS7_ILi192EEEEEELi192ENS_6half_tEfNS_4arch4Sm80ELb0ELb0ELb0ELb1ELb1ELb1ELb1ELb0EEENS1_21CollectiveEpilogueFwdINS6_IJS8_SA_S9_EEENS6_IJNS7_ILi1EEESI_SI_EEESC_SE_Li256ELb1ELb1ELb0ELb0EEENS1_19SingleTileSchedulerILb1ELb0ELb1ELi128EEEEEEEEEvNT_6ParamsE,"a",@progbits
	.sectionflags	@""
	.align	4
.nv.constant0._ZN7cutlass13device_kernelIN5flash19enable_sm80_to_sm89INS1_16FlashAttnFwdSm80INS1_25CollectiveMainloopFwdSm80ILi8ELi1ELb0EN4cute5tupleIJNS5_1CILi128EEENS7_ILi64EEENS7_ILi192EEEEEELi192ENS_6half_tEfNS_4arch4Sm80ELb0ELb0ELb0ELb1ELb1ELb1ELb1ELb0EEENS1_21CollectiveEpilogueFwdINS6_IJS8_SA_S9_EEENS6_IJNS7_ILi1EEESI_SI_EEESC_SE_Li256ELb1ELb1ELb0ELb0EEENS1_19SingleTileSchedulerILb1ELb0ELb1ELi128EEEEEEEEEvNT_6ParamsE:
	.zero		1576


//--------------------- .nv.constant0._ZN7cutlass13device_kernelIN5flash19enable_sm80_to_sm89INS1_16FlashAttnFwdSm80INS1_25CollectiveMainloopFwdSm80ILi8ELi1ELb0EN4cute5tupleIJNS5_1CILi128EEENS7_ILi64EEENS7_ILi192EEEEEELi192ENS_6half_tEfNS_4arch4Sm80ELb0ELb1ELb0ELb0ELb1ELb0ELb1ELb0EEENS1_21CollectiveEpilogueFwdINS6_IJS8_SA_S9_EEENS6_IJNS7_ILi1EEESI_SI_EEESC_SE_Li256ELb0ELb1ELb0ELb0EEENS1_19SingleTileSchedulerILb0ELb0ELb1ELi128EEEEEEEEEvNT_6ParamsE --------------------------
	.section	.nv.constant0._ZN7cutlass13device_kernelIN5flash19enable_sm80_to_sm89INS1_16FlashAttnFwdSm80INS1_25CollectiveMainloopFwdSm80ILi8ELi1ELb0EN4cute5tupleIJNS5_1CILi128EEENS7_ILi64EEENS7_ILi192EEEEEELi192ENS_6half_tEfNS_4arch4Sm80ELb0ELb1ELb0ELb0ELb1ELb0ELb1ELb0EEENS1_21CollectiveEpilogueFwdINS6_IJS8_SA_S9_EEENS6_IJNS7_ILi1EEESI_SI_EEESC_SE_Li256ELb0ELb1ELb0ELb0EEENS1_19SingleTileSchedulerILb0ELb0ELb1ELi128EEEEEEEEEvNT_6ParamsE,"a",@progbits
	.sectionflags	@""
	.align	4
.nv.constant0._ZN7cutlass13device_kernelIN5flash19enable_sm80_to_sm89INS1_16FlashAttnFwdSm80INS1_25CollectiveMainloopFwdSm80ILi8ELi1ELb0EN4cute5tupleIJNS5_1CILi128EEENS7_ILi64EEENS7_ILi192EEEEEELi192ENS_6half_tEfNS_4arch4Sm80ELb0ELb1ELb0ELb0ELb1ELb0ELb1ELb0EEENS1_21CollectiveEpilogueFwdINS6_IJS8_SA_S9_EEENS6_IJNS7_ILi1EEESI_SI_EEESC_SE_Li256ELb0ELb1ELb0ELb0EEENS1_19SingleTileSchedulerILb0ELb0ELb1ELi128EEEEEEEEEvNT_6ParamsE:
	.zero		1576


//--------------------- .nv.constant0._ZN7cutlass13device_kernelIN5flash19enable_sm80_to_sm89INS1_16FlashAttnFwdSm80INS1_25CollectiveMainloopFwdSm80ILi8ELi1ELb0EN4cute5tupleIJNS5_1CILi128EEENS7_ILi64EEENS7_ILi192EEEEEELi192ENS_6half_tEfNS_4arch4Sm80ELb0ELb1ELb0ELb1ELb1ELb0ELb1ELb0EEENS1_21CollectiveEpilogueFwdINS6_IJS8_SA_S9_EEENS6_IJNS7_ILi1EEESI_SI_EEESC_SE_Li256ELb1ELb1ELb0ELb0EEENS1_19SingleTileSchedulerILb1ELb0ELb1ELi128EEEEEEEEEvNT_6ParamsE --------------------------
	.section	.nv.constant0._ZN7cutlass13device_kernelIN5flash19enable_sm80_to_sm89INS1_16FlashAttnFwdSm80INS1_25CollectiveMainloopFwdSm80ILi8ELi1ELb0EN4cute5tupleIJNS5_1CILi128EEENS7_ILi64EEENS7_ILi192EEEEEELi192ENS_6half_tEfNS_4arch4Sm80ELb0ELb1ELb0ELb1ELb1ELb0ELb1ELb0EEENS1_21CollectiveEpilogueFwdINS6_IJS8_SA_S9_EEENS6_IJNS7_ILi1EEESI_SI_EEESC_SE_Li256ELb1ELb1ELb0ELb0EEENS1_19SingleTileSchedulerILb1ELb0ELb1ELi128EEEEEEEEEvNT_6ParamsE,"a",@progbits
	.sectionflags	@""
	.align	4
.nv.constant0._ZN7cutlass13device_kernelIN5flash19enable_sm80_to_sm89INS1_16FlashAttnFwdSm80INS1_25CollectiveMainloopFwdSm80ILi8ELi1ELb0EN4cute5tupleIJNS5_1CILi128EEENS7_ILi64EEENS7_ILi192EEEEEELi192ENS_6half_tEfNS_4arch4Sm80ELb0ELb1ELb0ELb1ELb1ELb0ELb1ELb0EEENS1_21CollectiveEpilogueFwdINS6_IJS8_SA_S9_EEENS6_IJNS7_ILi1EEESI_SI_EEESC_SE_Li256ELb1ELb1ELb0ELb0EEENS1_19SingleTileSchedulerILb1ELb0ELb1ELi128EEEEEEEEEvNT_6ParamsE:
	.zero		1576


//--------------------- .nv.constant0._ZN7cutlass13device_kernelIN5flash19enable_sm80_to_sm89INS1_16FlashAttnFwdSm80INS1_25CollectiveMainloopFwdSm80ILi8ELi1ELb0EN4cute5tupleIJNS5_1CILi128EEENS7_ILi64EEENS7_ILi192EEEEEELi192ENS_6half_tEfNS_4arch4Sm80ELb0ELb1ELb0ELb1ELb1ELb1ELb1ELb0EEENS1_21CollectiveEpilogueFwdINS6_IJS8_SA_S9_EEENS6_IJNS7_ILi1EEESI_SI_EEESC_SE_Li256ELb1ELb1ELb0ELb0EEENS1_19SingleTileSchedulerILb1ELb0ELb1ELi128EEEEEEEEEvNT_6ParamsE --------------------------
	.section	.nv.constant0._ZN7cutlass13device_kernelIN5flash19enable_sm80_to_sm89INS1_16FlashAttnFwdSm80INS1_25CollectiveMainloopFwdSm80ILi8ELi1ELb0EN4cute5tupleIJNS5_1CILi128EEENS7_ILi64EEENS7_ILi192EEEEEELi192ENS_6half_tEfNS_4arch4Sm80ELb0ELb1ELb0ELb1ELb1ELb1ELb1ELb0EEENS1_21CollectiveEpilogueFwdINS6_IJS8_SA_S9_EEENS6_IJNS7_ILi1EEESI_SI_EEESC_SE_Li256ELb1ELb1ELb0ELb0EEENS1_19SingleTileSchedulerILb1ELb0ELb1ELi128EEEEEEEEEvNT_6ParamsE,"a",@progbits
	.sectionflags	@""
	.align	4
.nv.constant0._ZN7cutlass13device_kernelIN5flash19enable_sm80_to_sm89INS1_16FlashAttnFwdSm80INS1_25CollectiveMainloopFwdSm80ILi8ELi1ELb0EN4cute5tupleIJNS5_1CILi128EEENS7_ILi64EEENS7_ILi192EEEEEELi192ENS_6half_tEfNS_4arch4Sm80ELb0ELb1ELb0ELb1ELb1ELb1ELb1ELb0EEENS1_21CollectiveEpilogueFwdINS6_IJS8_SA_S9_EEENS6_IJNS7_ILi1EEESI_SI_EEESC_SE_Li256ELb1ELb1ELb0ELb0EEENS1_19SingleTileSchedulerILb1ELb0ELb1ELi128EEEEEEEEEvNT_6ParamsE:
	.zero		1576


//--------------------- .nv.constant0._ZN7cutlass13device_kernelIN5flash19enable_sm80_to_sm89INS1_16FlashAttnFwdSm80INS1_25CollectiveMainloopFwdSm80ILi8ELi1ELb0EN4cute5tupleIJNS5_1CILi128EEENS7_ILi64EEENS7_ILi192EEEEEELi192ENS_6half_tEfNS_4arch4Sm80ELb1ELb0ELb0ELb0ELb1ELb0ELb1ELb0EEENS1_21CollectiveEpilogueFwdINS6_IJS8_SA_S9_EEENS6_IJNS7_ILi1EEESI_SI_EEESC_SE_Li256ELb0ELb1ELb0ELb0EEENS1_30DynamicPersistentTileSchedulerILi256ELi256ELb0ELb1ELb0EEEEEEEEEvNT_6ParamsE --------------------------
	.section	.nv.constant0._ZN7cutlass13device_kernelIN5flash19enable_sm80_to_sm89INS1_16FlashAttnFwdSm80INS1_25CollectiveMainloopFwdSm80ILi8ELi1ELb0EN4cute5tupleIJNS5_1CILi128EEENS7_ILi64EEENS7_ILi192EEEEEELi192ENS_6half_tEfNS_4arch4Sm80ELb1ELb0ELb0ELb0ELb1ELb0ELb1ELb0EEENS1_21CollectiveEpilogueFwdINS6_IJS8_SA_S9_EEENS6_IJNS7_ILi1EEESI_SI_EEESC_SE_Li256ELb0ELb1ELb0ELb0EEENS1_30DynamicPersistentTileSchedulerILi256ELi256ELb0ELb1ELb0EEEEEEEEEvNT_6ParamsE,"a",@progbits
	.sectionflags	@""
	.align	4
.nv.constant0._ZN7cutlass13device_kernelIN5flash19enable_sm80_to_sm89INS1_16FlashAttnFwdSm80INS1_25CollectiveMainloopFwdSm80ILi8ELi1ELb0EN4cute5tupleIJNS5_1CILi128EEENS7_ILi64EEENS7_ILi192EEEEEELi192ENS_6half_tEfNS_4arch4Sm80ELb1ELb0ELb0ELb0ELb1ELb0ELb1ELb0EEENS1_21CollectiveEpilogueFwdINS6_IJS8_SA_S9_EEENS6_IJNS7_ILi1EEESI_SI_EEESC_SE_Li256ELb0ELb1ELb0ELb0EEENS1_30DynamicPersistentTileSchedulerILi256ELi256ELb0ELb1ELb0EEEEEEEEEvNT_6ParamsE:
	.zero		1592


//--------------------- .nv.constant0._ZN7cutlass13device_kernelIN5flash19enable_sm80_to_sm89INS1_16FlashAttnFwdSm80INS1_25CollectiveMainloopFwdSm80ILi8ELi1ELb0EN4cute5tupleIJNS5_1CILi128EEENS7_ILi64EEENS7_ILi192EEEEEELi192ENS_6half_tEfNS_4arch4Sm80ELb1ELb0ELb0ELb1ELb1ELb0ELb1ELb0EEENS1_21CollectiveEpilogueFwdINS6_IJS8_SA_S9_EEENS6_IJNS7_ILi1EEESI_SI_EEESC_SE_Li256ELb1ELb1ELb0ELb0EEENS1_19SingleTileSchedulerILb1ELb0ELb1ELi128EEEEEEEEEvNT_6ParamsE --------------------------
	.section	.nv.constant0._ZN7cutlass13device_kernelIN5flash19enable_sm80_to_sm89INS1_16FlashAttnFwdSm80INS1_25CollectiveMainloopFwdSm80ILi8ELi1ELb0EN4cute5tupleIJNS5_1CILi128EEENS7_ILi64EEENS7_ILi192EEEEEELi192ENS_6half_tEfNS_4arch4Sm80ELb1ELb0ELb0ELb1ELb1ELb0ELb1ELb0EEENS1_21CollectiveEpilogueFwdINS6_IJS8_SA_S9_EEENS6_IJNS7_ILi1EEESI_SI_EEESC_SE_Li256ELb1ELb1ELb0ELb0EEENS1_19SingleTileSchedulerILb1ELb0ELb1ELi128EEEEEEEEEvNT_6ParamsE,"a",@progbits
	.sectionflags	@""
	.align	4
.nv.constant0._ZN7cutlass13device_kernelIN5flash19enable_sm80_to_sm89INS1_16FlashAttnFwdSm80INS1_25CollectiveMainloopFwdSm80ILi8ELi1ELb0EN4cute5tupleIJNS5_1CILi128EEENS7_ILi64EEENS7_ILi192EEEEEELi192ENS_6half_tEfNS_4arch4Sm80ELb1ELb0ELb0ELb1ELb1ELb0ELb1ELb0EEENS1_21CollectiveEpilogueFwdINS6_IJS8_SA_S9_EEENS6_IJNS7_ILi1EEESI_SI_EEESC_SE_Li256ELb1ELb1ELb0ELb0EEENS1_19SingleTileSchedulerILb1ELb0ELb1ELi128EEEEEEEEEvNT_6ParamsE:
	.zero		1576


//--------------------- .nv.constant0._ZN7cutlass13device_kernelIN5flash19enable_sm80_to_sm89INS1_16FlashAttnFwdSm80INS1_25CollectiveMainloopFwdSm80ILi8ELi1ELb0EN4cute5tupleIJNS5_1CILi128EEENS7_ILi64EEENS7_ILi192EEEEEELi192ENS_6half_tEfNS_4arch4Sm80ELb1ELb0ELb0ELb1ELb1ELb1ELb1ELb0EEENS1_21CollectiveEpilogueFwdINS6_IJS8_SA_S9_EEENS6_IJNS7_ILi1EEESI_SI_EEESC_SE_Li256ELb1ELb1ELb0ELb0EEENS1_19SingleTileSchedulerILb1ELb0ELb1ELi128EEEEEEEEEvNT_6ParamsE --------------------------
	.section	.nv.constant0._ZN7cutlass13device_kernelIN5flash19enable_sm80_to_sm89INS1_16FlashAttnFwdSm80INS1_25CollectiveMainloopFwdSm80ILi8ELi1ELb0EN4cute5tupleIJNS5_1CILi128EEENS7_ILi64EEENS7_ILi192EEEEEELi192ENS_6half_tEfNS_4arch4Sm80ELb1ELb0ELb0ELb1ELb1ELb1ELb1ELb0EEENS1_21CollectiveEpilogueFwdINS6_IJS8_SA_S9_EEENS6_IJNS7_ILi1EEESI_SI_EEESC_SE_Li256ELb1ELb1ELb0ELb0EEENS1_19SingleTileSchedulerILb1ELb0ELb1ELi128EEEEEEEEEvNT_6ParamsE,"a",@progbits
	.sectionflags	@""
	.align	4
.nv.constant0._ZN7cutlass13device_kernelIN5flash19enable_sm80_to_sm89INS1_16FlashAttnFwdSm80INS1_25CollectiveMainloopFwdSm80ILi8ELi1ELb0EN4cute5tupleIJNS5_1CILi128EEENS7_ILi64EEENS7_ILi192EEEEEELi192ENS_6half_tEfNS_4arch4Sm80ELb1ELb0ELb0ELb1ELb1ELb1ELb1ELb0EEENS1_21CollectiveEpilogueFwdINS6_IJS8_SA_S9_EEENS6_IJNS7_ILi1EEESI_SI_EEESC_SE_Li256ELb1ELb1ELb0ELb0EEENS1_19SingleTileSchedulerILb1ELb0ELb1ELi128EEEEEEEEEvNT_6ParamsE:
	.zero		1576


//--------------------- .nv.constant0._ZN7cutlass13device_kernelIN5flash19enable_sm80_to_sm89INS1_16FlashAttnFwdSm80INS1_25CollectiveMainloopFwdSm80ILi8ELi2ELb0EN4cute5tupleIJNS5_1CILi128EEENS7_ILi64EEENS7_ILi192EEEEEELi192ENS_6half_tEfNS_4arch4Sm80ELb0ELb0ELb0ELb0ELb1ELb0ELb1ELb0EEENS1_21CollectiveEpilogueFwdINS6_IJS8_SA_S9_EEENS6_IJNS7_ILi1EEESI_SI_EEESC_SE_Li256ELb0ELb1ELb0ELb0EEENS1_19SingleTileSchedulerILb0ELb0ELb1ELi128EEEEEEEEEvNT_6ParamsE --------------------------
	.section	.nv.constant0._ZN7cutlass13device_kernelIN5flash19enable_sm80_to_sm89INS1_16FlashAttnFwdSm80INS1_25CollectiveMainloopFwdSm80ILi8ELi2ELb0EN4cute5tupleIJNS5_1CILi128EEENS7_ILi64EEENS7_ILi192EEEEEELi192ENS_6half_tEfNS_4arch4Sm80ELb0ELb0ELb0ELb0ELb1ELb0ELb1ELb0EEENS1_21CollectiveEpilogueFwdINS6_IJS8_SA_S9_EEENS6_IJNS7_ILi1EEESI_SI_EEESC_SE_Li256ELb0ELb1ELb0ELb0EEENS1_19SingleTileSchedulerILb0ELb0ELb1ELi128EEEEEEEEEvNT_6ParamsE,"a",@progbits
	.sectionflags	@""
	.align	4
.nv.constant0._ZN7cutlass13device_kernelIN5flash19enable_sm80_to_sm89INS1_16FlashAttnFwdSm80INS1_25CollectiveMainloopFwdSm80ILi8ELi2ELb0EN4cute5tupleIJNS5_1CILi128EEENS7_ILi64EEENS7_ILi192EEEEEELi192ENS_6half_tEfNS_4arch4Sm80ELb0ELb0ELb0ELb0ELb1ELb0ELb1ELb0EEENS1_21CollectiveEpilogueFwdINS6_IJS8_SA_S9_EEENS6_IJNS7_ILi1EEESI_SI_EEESC_SE_Li256ELb0ELb1ELb0ELb0EEENS1_19SingleTileSchedulerILb0ELb0ELb1ELi128EEEEEEEEEvNT_6ParamsE:
	.zero		1576


//--------------------- .nv.constant0._ZN7cutlass13device_kernelIN5flash19enable_sm80_to_sm89INS1_16FlashAttnFwdSm80INS1_25CollectiveMainloopFwdSm80ILi8ELi2ELb0EN4cute5tupleIJNS5_1CILi128EEENS7_ILi64EEENS7_ILi192EEEEEELi192ENS_6half_tEfNS_4arch4Sm80ELb0ELb0ELb0ELb1ELb1ELb0ELb1ELb0EEENS1_21CollectiveEpilogueFwdINS6_IJS8_SA_S9_EEENS6_IJNS7_ILi1EEESI_SI_EEESC_SE_Li256ELb1ELb1ELb0ELb0EEENS1_19SingleTileSchedulerILb1ELb0ELb1ELi128EEEEEEEEEvNT_6ParamsE --------------------------
	.section	.nv.constant0._ZN7cutlass13device_kernelIN5flash19enable_sm80_to_sm89INS1_16FlashAttnFwdSm80INS1_25CollectiveMainloopFwdSm80ILi8ELi2ELb0EN4cute5tupleIJNS5_1CILi128EEENS7_ILi64EEENS7_ILi192EEEEEELi192ENS_6half_tEfNS_4arch4Sm80ELb0ELb0ELb0ELb1ELb1ELb0ELb1ELb0EEENS1_21CollectiveEpilogueFwdINS6_IJS8_SA_S9_EEENS6_IJNS7_ILi1EEESI_SI_EEESC_SE_Li256ELb1ELb1ELb0ELb0EEENS1_19SingleTileSchedulerILb1ELb0ELb1ELi128EEEEEEEEEvNT_6ParamsE,"a",@progbits
	.sectionflags	@""
	.align	4
.nv.constant0._ZN7cutlass13device_kernelIN5flash19enable_sm80_to_sm89INS1_16FlashAttnFwdSm80INS1_25CollectiveMainloopFwdSm80ILi8ELi2ELb0EN4cute5tupleIJNS5_1CILi128EEENS7_ILi64EEENS7_ILi192EEEEEELi192ENS_6half_tEfNS_4arch4Sm80ELb0ELb0ELb0ELb1ELb1ELb0ELb1ELb0EEENS1_21CollectiveEpilogueFwdINS6_IJS8_SA_S9_EEENS6_IJNS7_ILi1EEESI_SI_EEESC_SE_Li256ELb1ELb1ELb0ELb0EEENS1_19SingleTileSchedulerILb1ELb0ELb1ELi128EEEEEEEEEvNT_6ParamsE:
	.zero		1576


//--------------------- .nv.constant0._ZN7cutlass13device_kernelIN5flash19enable_sm80_to_sm89INS1_16FlashAttnFwdSm80INS1_25CollectiveMainloopFwdSm80ILi8ELi2ELb0EN4cute5tupleIJNS5_1CILi128EEENS7_ILi64EEENS7_ILi192EEEEEELi192ENS_6half_tEfNS_4arch4Sm80ELb0ELb0ELb0ELb1ELb1ELb1ELb1ELb0EEENS1_21CollectiveEpilogueFwdINS6_IJS8_SA_S9_EEENS6_IJNS7_ILi1EEESI_SI_EEESC_SE_Li256ELb1ELb1ELb0ELb0EEENS1_19SingleTileSchedulerILb1ELb0ELb1ELi128EEEEEEEEEvNT_6ParamsE --------------------------
	.section	.nv.constant0._ZN7cutlass13device_kernelIN5flash19enable_sm80_to_sm89INS1_16FlashAttnFwdSm80INS1_25CollectiveMainloopFwdSm80ILi8ELi2ELb0EN4cute5tupleIJNS5_1CILi128EEENS7_ILi64EEENS7_ILi192EEEEEELi192ENS_6half_tEfNS_4arch4Sm80ELb0ELb0ELb0ELb1ELb1ELb1ELb1ELb0EEENS1_21CollectiveEpilogueFwdINS6_IJS8_SA_S9_EEENS6_IJNS7_ILi1EEESI_SI_EEESC_SE_Li256ELb1ELb1ELb0ELb0EEENS1_19SingleTileSchedulerILb1ELb0ELb1ELi128EEEEEEEEEvNT_6ParamsE,"a",@progbits
	.sectionflags	@""
	.align	4
.nv.constant0._ZN7cutlass13device_kernelIN5flash19enable_sm80_to_sm89INS1_16FlashAttnFwdSm80INS1_25CollectiveMainloopFwdSm80ILi8ELi2ELb0EN4cute5tupleIJNS5_1CILi128EEENS7_ILi64EEENS7_ILi192EEEEEELi192ENS_6half_tEfNS_4arch4Sm80ELb0ELb0ELb0ELb1ELb1ELb1ELb1ELb0EEENS1_21CollectiveEpilogueFwdINS6_IJS8_SA_S9_EEENS6_IJNS7_ILi1EEESI_SI_EEESC_SE_Li256ELb1ELb1ELb0ELb0EEENS1_19SingleTileSchedulerILb1ELb0ELb1ELi128EEEEEEEEEvNT_6ParamsE:
	.zero		1576


//--------------------- .nv.constant0._ZN7cutlass13device_kernelIN5flash19enable_sm80_to_sm89INS1_16FlashAttnFwdSm80INS1_25CollectiveMainloopFwdSm80ILi8ELi2ELb0EN4cute5tupleIJNS5_1CILi128EEENS7_ILi64EEENS7_ILi192EEEEEELi192ENS_6half_tEfNS_4arch4Sm80ELb0ELb1ELb0ELb0ELb1ELb0ELb1ELb0EEENS1_21CollectiveEpilogueFwdINS6_IJS8_SA_S9_EEENS6_IJNS7_ILi1EEESI_SI_EEESC_SE_Li256ELb0ELb1ELb0ELb0EEENS1_19SingleTileSchedulerILb0ELb0ELb1ELi128EEEEEEEEEvNT_6ParamsE --------------------------
	.section	.nv.constant0._ZN7cutlass13device_kernelIN5flash19enable_sm80_to_sm89INS1_16FlashAttnFwdSm80INS1_25CollectiveMainloopFwdSm80ILi8ELi2ELb0EN4cute5tupleIJNS5_1CILi128EEENS7_ILi64EEENS7_ILi192EEEEEELi192ENS_6half_tEfNS_4arch4Sm80ELb0ELb1ELb0ELb0ELb1ELb0ELb1ELb0EEENS1_21CollectiveEpilogueFwdINS6_IJS8_SA_S9_EEENS6_IJNS7_ILi1EEESI_SI_EEESC_SE_Li256ELb0ELb1ELb0ELb0EEENS1_19SingleTileSchedulerILb0ELb0ELb1ELi128EEEEEEEEEvNT_6ParamsE,"a",@progbits
	.sectionflags	@""
	.align	4
.nv.constant0._ZN7cutlass13device_kernelIN5flash19enable_sm80_to_sm89INS1_16FlashAttnFwdSm80INS1_25CollectiveMainloopFwdSm80ILi8ELi2ELb0EN4cute5tupleIJNS5_1CILi128EEENS7_ILi64EEENS7_ILi192EEEEEELi192ENS_6half_tEfNS_4arch4Sm80ELb0ELb1ELb0ELb0ELb1ELb0ELb1ELb0EEENS1_21CollectiveEpilogueFwdINS6_IJS8_SA_S9_EEENS6_IJNS7_ILi1EEESI_SI_EEESC_SE_Li256ELb0ELb1ELb0ELb0EEENS1_19SingleTileSchedulerILb0ELb0ELb1ELi128EEEEEEEEEvNT_6ParamsE:
	.zero		1576


//--------------------- .nv.constant0._ZN7cutlass13device_kernelIN5flash19enable_sm80_to_sm89INS1_16FlashAttnFwdSm80INS1_25CollectiveMainloopFwdSm80ILi8ELi2ELb0EN4cute5tupleIJNS5_1CILi128EEENS7_ILi64EEENS7_ILi192EEEEEELi192ENS_6half_tEfNS_4arch4Sm80ELb0ELb1ELb0ELb1ELb1ELb0ELb1ELb0EEENS1_21CollectiveEpilogueFwdINS6_IJS8_SA_S9_EEENS6_IJNS7_ILi1EEESI_SI_EEESC_SE_Li256ELb1ELb1ELb0ELb0EEENS1_19SingleTileSchedulerILb1ELb0ELb1ELi128EEEEEEEEEvNT_6ParamsE --------------------------
	.section	.nv.constant0._ZN7cutlass13device_kernelIN5flash19enable_sm80_to_sm89INS1_16FlashAttnFwdSm80INS1_25CollectiveMainloopFwdSm80ILi8ELi2ELb0EN4cute5tupleIJNS5_1CILi128EEENS7_ILi64EEENS7_ILi192EEEEEELi192ENS_6half_tEfNS_4arch4Sm80ELb0ELb1ELb0ELb1ELb1ELb0ELb1ELb0EEENS1_21CollectiveEpilogueFwdINS6_IJS8_SA_S9_EEENS6_IJNS7_ILi1EEESI_SI_EEESC_SE_Li256ELb1ELb1ELb0ELb0EEENS1_19SingleTileSchedulerILb1ELb0ELb1ELi128EEEEEEEEEvNT_6ParamsE,"a",@progbits
	.sectionflags	@""
	.align	4
.nv.constant0._ZN7cutlass13device_kernelIN5flash19enable_sm80_to_sm89INS1_16FlashAttnFwdSm80INS1_25CollectiveMainloopFwdSm80ILi8ELi2ELb0EN4cute5tupleIJNS5_1CILi128EEENS7_ILi64EEENS7_ILi192EEEEEELi192ENS_6half_tEfNS_4arch4Sm80ELb0ELb1ELb0ELb1ELb1ELb0ELb1ELb0EEENS1_21CollectiveEpilogueFwdINS6_IJS8_SA_S9_EEENS6_IJNS7_ILi1EEESI_SI_EEESC_SE_Li256ELb1ELb1ELb0ELb0EEENS1_19SingleTileSchedulerILb1ELb0ELb1ELi128EEEEEEEEEvNT_6ParamsE:
	.zero		1576


//--------------------- .nv.constant0._ZN7cutlass13device_kernelIN5flash19enable_sm80_to_sm89INS1_16FlashAttnFwdSm80INS1_25CollectiveMainloopFwdSm80ILi8ELi2ELb0EN4cute5tupleIJNS5_1CILi128EEENS7_ILi64EEENS7_ILi192EEEEEELi192ENS_6half_tEfNS_4arch4Sm80ELb0ELb1ELb0ELb1ELb1ELb1ELb1ELb0EEENS1_21CollectiveEpilogueFwdINS6_IJS8_SA_S9_EEENS6_IJNS7_ILi1EEESI_SI_EEESC_SE_Li256ELb1ELb1ELb0ELb0EEENS1_19SingleTileSchedulerILb1ELb0ELb1ELi128EEEEEEEEEvNT_6ParamsE --------------------------
	.section	.nv.constant0._ZN7cutlass13device_kernelIN5flash19enable_sm80_to_sm89INS1_16FlashAttnFwdSm80INS1_25CollectiveMainloopFwdSm80ILi8ELi2ELb0EN4cute5tupleIJNS5_1CILi128EEENS7_ILi64EEENS7_ILi192EEEEEELi192ENS_6half_tEfNS_4arch4Sm80ELb0ELb1ELb0ELb1ELb1ELb1ELb1ELb0EEENS1_21CollectiveEpilogueFwdINS6_IJS8_SA_S9_EEENS6_IJNS7_ILi1EEESI_SI_EEESC_SE_Li256ELb1ELb1ELb0ELb0EEENS1_19SingleTileSchedulerILb1ELb0ELb1ELi128EEEEEEEEEvNT_6ParamsE,"a",@progbits
	.sectionflags	@""
	.align	4
.nv.constant0._ZN7cutlass13device_kernelIN5flash19enable_sm80_to_sm89INS1_16FlashAttnFwdSm80INS1_25CollectiveMainloopFwdSm80ILi8ELi2ELb0EN4cute5tupleIJNS5_1CILi128EEENS7_ILi64EEENS7_ILi192EEEEEELi192ENS_6half_tEfNS_4arch4Sm80ELb0ELb1ELb0ELb1ELb1ELb1ELb1ELb0EEENS1_21CollectiveEpilogueFwdINS6_IJS8_SA_S9_EEENS6_IJNS7_ILi1EEESI_SI_EEESC_SE_Li256ELb1ELb1ELb0ELb0EEENS1_19SingleTileSchedulerILb1ELb0ELb1ELi128EEEEEEEEEvNT_6ParamsE:
	.zero		1576


//--------------------- .nv.constant0._ZN7cutlass13device_kernelIN5flash19enable_sm80_to_sm89INS1_16FlashAttnFwdSm80INS1_25CollectiveMainloopFwdSm80ILi8ELi2ELb0EN4cute5tupleIJNS5_1CILi128EEENS7_ILi64EEENS7_ILi192EEEEEELi192ENS_6half_tEfNS_4arch4Sm80ELb1ELb0ELb0ELb0ELb1ELb0ELb1ELb0EEENS1_21CollectiveEpilogueFwdINS6_IJS8_SA_S9_EEENS6_IJNS7_ILi1EEESI_SI_EEESC_SE_Li256ELb0ELb1ELb0ELb0EEENS1_30DynamicPersistentTileSchedulerILi256ELi256ELb0ELb1ELb0EEEEEEEEEvNT_6ParamsE --------------------------
	.section	.nv.constant0._ZN7cutlass13device_kernelIN5flash19enable_sm80_to_sm89INS1_16FlashAttnFwdSm80INS1_25CollectiveMainloopFwdSm80ILi8ELi2ELb0EN4cute5tupleIJNS5_1CILi128EEENS7_ILi64EEENS7_ILi192EEEEEELi192ENS_6half_tEfNS_4arch4Sm80ELb1ELb0ELb0ELb0ELb1ELb0ELb1ELb0EEENS1_21CollectiveEpilogueFwdINS6_IJS8_SA_S9_EEENS6_IJNS7_ILi1EEESI_SI_EEESC_SE_Li256ELb0ELb1ELb0ELb0EEENS1_30DynamicPersistentTileSchedulerILi256ELi256ELb0ELb1ELb0EEEEEEEEEvNT_6ParamsE,"a",@progbits
	.sectionflags	@""
	.align	4
.nv.constant0._ZN7cutlass13device_kernelIN5flash19enable_sm80_to_sm89INS1_16FlashAttnFwdSm80INS1_25CollectiveMainloopFwdSm80ILi8ELi2ELb0EN4cute5tupleIJNS5_1CILi128EEENS7_ILi64EEENS7_ILi192EEEEEELi192ENS_6half_tEfNS_4arch4Sm80ELb1ELb0ELb0ELb0ELb1ELb0ELb1ELb0EEENS1_21CollectiveEpilogueFwdINS6_IJS8_SA_S9_EEENS6_IJNS7_ILi1EEESI_SI_EEESC_SE_Li256ELb0ELb1ELb0ELb0EEENS1_30DynamicPersistentTileSchedulerILi256ELi256ELb0ELb1ELb0EEEEEEEEEvNT_6ParamsE:
	.zero		1592


//--------------------- .nv.constant0._ZN7cutlass13device_kernelIN5flash19enable_sm80_to_sm89INS1_16FlashAttnFwdSm80INS1_25CollectiveMainloopFwdSm80ILi8ELi2ELb0EN4cute5tupleIJNS5_1CILi128EEENS7_ILi64EEENS7_ILi192EEEEEELi192ENS_6half_tEfNS_4arch4Sm80ELb1ELb0ELb0ELb1ELb1ELb0ELb1ELb0EEENS1_21CollectiveEpilogueFwdINS6_IJS8_SA_S9_EEENS6_IJNS7_ILi1EEESI_SI_EEESC_SE_Li256ELb1ELb1ELb0ELb0EEENS1_19SingleTileSchedulerILb1ELb0ELb1ELi128EEEEEEEEEvNT_6ParamsE --------------------------
	.section	.nv.constant0._ZN7cutlass13device_kernelIN5flash19enable_sm80_to_sm89INS1_16FlashAttnFwdSm80INS1_25CollectiveMainloopFwdSm80ILi8ELi2ELb0EN4cute5tupleIJNS5_1CILi128EEENS7_ILi64EEENS7_ILi192EEEEEELi192ENS_6half_tEfNS_4arch4Sm80ELb1ELb0ELb0ELb1ELb1ELb0ELb1ELb0EEENS1_21CollectiveEpilogueFwdINS6_IJS8_SA_S9_EEENS6_IJNS7_ILi1EEESI_SI_EEESC_SE_Li256ELb1ELb1ELb0ELb0EEENS1_19SingleTileSchedulerILb1ELb0ELb1ELi128EEEEEEEEEvNT_6ParamsE,"a",@progbits
	.sectionflags	@""
	.align	4
.nv.constant0._ZN7cutlass13device_kernelIN5flash19enable_sm80_to_sm89INS1_16FlashAttnFwdSm80INS1_25CollectiveMainloopFwdSm80ILi8ELi2ELb0EN4cute5tupleIJNS5_1CILi128EEENS7_ILi64EEENS7_ILi192EEEEEELi192ENS_6half_tEfNS_4arch4Sm80ELb1ELb0ELb0ELb1ELb1ELb0ELb1ELb0EEENS1_21CollectiveEpilogueFwdINS6_IJS8_SA_S9_EEENS6_IJNS7_ILi1EEESI_SI_EEESC_SE_Li256ELb1ELb1ELb0ELb0EEENS1_19SingleTileSchedulerILb1ELb0ELb1ELi128EEEEEEEEEvNT_6ParamsE:
	.zero		1576


//--------------------- .nv.constant0._ZN7cutlass13device_kernelIN5flash19enable_sm80_to_sm89INS1_16FlashAttnFwdSm80INS1_25CollectiveMainloopFwdSm80ILi8ELi2ELb0EN4cute5tupleIJNS5_1CILi128EEENS7_ILi64EEENS7_ILi192EEEEEELi192ENS_6half_tEfNS_4arch4Sm80ELb1ELb0ELb0ELb1ELb1ELb1ELb1ELb0EEENS1_21CollectiveEpilogueFwdINS6_IJS8_SA_S9_EEENS6_IJNS7_ILi1EEESI_SI_EEESC_SE_Li256ELb1ELb1ELb0ELb0EEENS1_19SingleTileSchedulerILb1ELb0ELb1ELi128EEEEEEEEEvNT_6ParamsE --------------------------
	.section	.nv.constant0._ZN7cutlass13device_kernelIN5flash19enable_sm80_to_sm89INS1_16FlashAttnFwdSm80INS1_25CollectiveMainloopFwdSm80ILi8ELi2ELb0EN4cute5tupleIJNS5_1CILi128EEENS7_ILi64EEENS7_ILi192EEEEEELi192ENS_6half_tEfNS_4arch4Sm80ELb1ELb0ELb0ELb1ELb1ELb1ELb1ELb0EEENS1_21CollectiveEpilogueFwdINS6_IJS8_SA_S9_EEENS6_IJNS7_ILi1EEESI_SI_EEESC_SE_Li256ELb1ELb1ELb0ELb0EEENS1_19SingleTileSchedulerILb1ELb0ELb1ELi128EEEEEEEEEvNT_6ParamsE,"a",@progbits
	.sectionflags	@""
	.align	4
.nv.constant0._ZN7cutlass13device_kernelIN5flash19enable_sm80_to_sm89INS1_16FlashAttnFwdSm80INS1_25CollectiveMainloopFwdSm80ILi8ELi2ELb0EN4cute5tupleIJNS5_1CILi128EEENS7_ILi64EEENS7_ILi192EEEEEELi192ENS_6half_tEfNS_4arch4Sm80ELb1ELb0ELb0ELb1ELb1ELb1ELb1ELb0EEENS1_21CollectiveEpilogueFwdINS6_IJS8_SA_S9_EEENS6_IJNS7_ILi1EEESI_SI_EEESC_SE_Li256ELb1ELb1ELb0ELb0EEENS1_19SingleTileSchedulerILb1ELb0ELb1ELi128EEEEEEEEEvNT_6ParamsE:
	.zero		1576


//--------------------- SYMBOLS --------------------------

	.type		.nv.reservedSmem.offset0,@object
	.size		.nv.reservedSmem.offset0,0x4
